	.target	sm_90a

	.elftype	@"ET_EXEC"


//--------------------- .note.nv.tkinfo           --------------------------
	.section	.note.nv.tkinfo,"",@"SHT_NOTE"
	.sectionflags	@"SHF_NOTE_NV_TKINFO"
	.tkinfo
        /*0018*/ 	.word	0x00000002
        /*0030*/ 	.string	""
        /*0030*/ 	.string	"ptxas"
        /*0030*/ 	.string	"Cuda compilation tools, release 13.0, V13.0.88"
        /*0030*/ 	.string	"Build cuda_13.0.r13.0/compiler.36424714_0"
        /*0030*/ 	.string	"-v  -suppress-debug-info  -lineinfo  -arch sm_90a "



//--------------------- .note.nv.cuinfo           --------------------------
	.section	.note.nv.cuinfo,"",@"SHT_NOTE"
	.sectionflags	@"SHF_NOTE_NV_CUINFO"
        /*0018*/ 	.short	0x0002
        /*001a*/ 	.short	0x005a
        /*001c*/ 	.short	0x0082
	.zero		2


//--------------------- .nv.info                  --------------------------
	.section	.nv.info,"",@"SHT_CUDA_INFO"
	.align	4


	//----- nvinfo : EIATTR_REGCOUNT
	.align		4
        /*0000*/ 	.byte	0x04, 0x2f
        /*0002*/ 	.short	(.L_1 - .L_0)
	.align		4
.L_0:
        /*0004*/ 	.word	index@(matmul_kernel)
        /*0008*/ 	.word	0x000000ff


	//----- nvinfo : EIATTR_FRAME_SIZE
	.align		4
.L_1:
        /*000c*/ 	.byte	0x04, 0x11
        /*000e*/ 	.short	(.L_3 - .L_2)
	.align		4
.L_2:
        /*0010*/ 	.word	index@(matmul_kernel)
        /*0014*/ 	.word	0x00002198


	//----- nvinfo : EIATTR_MIN_STACK_SIZE
	.align		4
.L_3:
        /*0018*/ 	.byte	0x04, 0x12
        /*001a*/ 	.short	(.L_5 - .L_4)
	.align		4
.L_4:
        /*001c*/ 	.word	index@(matmul_kernel)
        /*0020*/ 	.word	0x00002198
.L_5:


//--------------------- .nv.compat                --------------------------
	.section	.nv.compat,"",@"SHT_CUDA_COMPAT_INFO"
	.align	4
        /*0000*/ 	.byte	0x02, 0x09, 0x01, 0x00, 0x02, 0x02, 0x04, 0x00, 0x02, 0x05, 0x05, 0x00, 0x03, 0x07, 0x01, 0x01
        /*0010*/ 	.byte	0x02, 0x03, 0x00, 0x00, 0x02, 0x06, 0x01, 0x00, 0x04, 0x0b, 0x08, 0x00, 0x00, 0x00, 0x00, 0x00
        /*0020*/ 	.byte	0x00, 0x00, 0x00, 0x00


//--------------------- .nv.info.matmul_kernel    --------------------------
	.section	.nv.info.matmul_kernel,"",@"SHT_CUDA_INFO"
	.sectionflags	@""
	.align	4


	//----- nvinfo : EIATTR_CUDA_API_VERSION
	.align		4
        /*0000*/ 	.byte	0x04, 0x37
        /*0002*/ 	.short	(.L_7 - .L_6)
.L_6:
        /*0004*/ 	.word	0x00000082


	//----- nvinfo : EIATTR_KPARAM_INFO
	.align		4
.L_7:
        /*0008*/ 	.byte	0x04, 0x17
        /*000a*/ 	.short	(.L_9 - .L_8)
.L_8:
        /*000c*/ 	.word	0x00000000
        /*0010*/ 	.short	0x000d
        /*0012*/ 	.short	0x0048
        /*0014*/ 	.byte	0x00, 0xf4, 0x21, 0x00


	//----- nvinfo : EIATTR_KPARAM_INFO
	.align		4
.L_9:
        /*0018*/ 	.byte	0x04, 0x17
        /*001a*/ 	.short	(.L_11 - .L_10)
.L_10:
        /*001c*/ 	.word	0x00000000
        /*0020*/ 	.short	0x000c
        /*0022*/ 	.short	0x0040
        /*0024*/ 	.byte	0x00, 0xf4, 0x21, 0x00


	//----- nvinfo : EIATTR_KPARAM_INFO
	.align		4
.L_11:
        /*0028*/ 	.byte	0x04, 0x17
        /*002a*/ 	.short	(.L_13 - .L_12)
.L_12:
        /*002c*/ 	.word	0x00000000
        /*0030*/ 	.short	0x000b
        /*0032*/ 	.short	0x0038
        /*0034*/ 	.byte	0x00, 0xf0, 0x11, 0x00


	//----- nvinfo : EIATTR_KPARAM_INFO
	.align		4
.L_13:
        /*0038*/ 	.byte	0x04, 0x17
        /*003a*/ 	.short	(.L_15 - .L_14)
.L_14:
        /*003c*/ 	.word	0x00000000
        /*0040*/ 	.short	0x000a
        /*0042*/ 	.short	0x0034
        /*0044*/ 	.byte	0x00, 0xf0, 0x11, 0x00


	//----- nvinfo : EIATTR_KPARAM_INFO
	.align		4
.L_15:
        /*0048*/ 	.byte	0x04, 0x17
        /*004a*/ 	.short	(.L_17 - .L_16)
.L_16:
        /*004c*/ 	.word	0x00000000
        /*0050*/ 	.short	0x0009
        /*0052*/ 	.short	0x0030
        /*0054*/ 	.byte	0x00, 0xf0, 0x11, 0x00


	//----- nvinfo : EIATTR_KPARAM_INFO
	.align		4
.L_17:
        /*0058*/ 	.byte	0x04, 0x17
        /*005a*/ 	.short	(.L_19 - .L_18)
.L_18:
        /*005c*/ 	.word	0x00000000
        /*0060*/ 	.short	0x0008
        /*0062*/ 	.short	0x002c
        /*0064*/ 	.byte	0x00, 0xf0, 0x11, 0x00


	//----- nvinfo : EIATTR_KPARAM_INFO
	.align		4
.L_19:
        /*0068*/ 	.byte	0x04, 0x17
        /*006a*/ 	.short	(.L_21 - .L_20)
.L_20:
        /*006c*/ 	.word	0x00000000
        /*0070*/ 	.short	0x0007
        /*0072*/ 	.short	0x0028
        /*0074*/ 	.byte	0x00, 0xf0, 0x11, 0x00


	//----- nvinfo : EIATTR_KPARAM_INFO
	.align		4
.L_21:
        /*0078*/ 	.byte	0x04, 0x17
        /*007a*/ 	.short	(.L_23 - .L_22)
.L_22:
        /*007c*/ 	.word	0x00000000
        /*0080*/ 	.short	0x0006
        /*0082*/ 	.short	0x0024
        /*0084*/ 	.byte	0x00, 0xf0, 0x11, 0x00


	//----- nvinfo : EIATTR_KPARAM_INFO
	.align		4
.L_23:
        /*0088*/ 	.byte	0x04, 0x17
        /*008a*/ 	.short	(.L_25 - .L_24)
.L_24:
        /*008c*/ 	.word	0x00000000
        /*0090*/ 	.short	0x0005
        /*0092*/ 	.short	0x0020
        /*0094*/ 	.byte	0x00, 0xf0, 0x11, 0x00


	//----- nvinfo : EIATTR_KPARAM_INFO
	.align		4
.L_25:
        /*0098*/ 	.byte	0x04, 0x17
        /*009a*/ 	.short	(.L_27 - .L_26)
.L_26:
        /*009c*/ 	.word	0x00000000
        /*00a0*/ 	.short	0x0004
        /*00a2*/ 	.short	0x001c
        /*00a4*/ 	.byte	0x00, 0xf0, 0x11, 0x00


	//----- nvinfo : EIATTR_KPARAM_INFO
	.align		4
.L_27:
        /*00a8*/ 	.byte	0x04, 0x17
        /*00aa*/ 	.short	(.L_29 - .L_28)
.L_28:
        /*00ac*/ 	.word	0x00000000
        /*00b0*/ 	.short	0x0003
        /*00b2*/ 	.short	0x0018
        /*00b4*/ 	.byte	0x00, 0xf0, 0x11, 0x00


	//----- nvinfo : EIATTR_KPARAM_INFO
	.align		4
.L_29:
        /*00b8*/ 	.byte	0x04, 0x17
        /*00ba*/ 	.short	(.L_31 - .L_30)
.L_30:
        /*00bc*/ 	.word	0x00000000
        /*00c0*/ 	.short	0x0002
        /*00c2*/ 	.short	0x0010
        /*00c4*/ 	.byte	0x00, 0xf4, 0x21, 0x00


	//----- nvinfo : EIATTR_KPARAM_INFO
	.align		4
.L_31:
        /*00c8*/ 	.byte	0x04, 0x17
        /*00ca*/ 	.short	(.L_33 - .L_32)
.L_32:
        /*00cc*/ 	.word	0x00000000
        /*00d0*/ 	.short	0x0001
        /*00d2*/ 	.short	0x0008
        /*00d4*/ 	.byte	0x00, 0xf4, 0x21, 0x00


	//----- nvinfo : EIATTR_KPARAM_INFO
	.align		4
.L_33:
        /*00d8*/ 	.byte	0x04, 0x17
        /*00da*/ 	.short	(.L_35 - .L_34)
.L_34:
        /*00dc*/ 	.word	0x00000000
        /*00e0*/ 	.short	0x0000
        /*00e2*/ 	.short	0x0000
        /*00e4*/ 	.byte	0x00, 0xf4, 0x21, 0x00


	//----- nvinfo : EIATTR_SPARSE_MMA_MASK
	.align		4
.L_35:
        /*00e8*/ 	.byte	0x03, 0x50
        /*00ea*/ 	.short	0x0000


	//----- nvinfo : EIATTR_MAXREG_COUNT
	.align		4
        /*00ec*/ 	.byte	0x03, 0x1b
        /*00ee*/ 	.short	0x00ff


	//----- nvinfo : EIATTR_NUM_BARRIERS
	.align		4
        /*00f0*/ 	.byte	0x02, 0x4c
        /*00f2*/ 	.byte	0x01
	.zero		1


	//----- nvinfo : EIATTR_ANNOTATIONS
	.align		4
        /*00f4*/ 	.byte	0x04, 0x55
        /*00f6*/ 	.short	(.L_37 - .L_36)


	//   ....[0]....
.L_36:
        /*00f8*/ 	.word	0x00000001
        /*00fc*/ 	.byte	0xb0, 0x00, 0x00, 0x00, 0x01, 0x00, 0x00, 0x00, 0xa0, 0x07, 0x00, 0x00, 0x01, 0x00, 0x00, 0x00
        /* <DEDUP_REMOVED lines=610> */
        /*272c*/ 	.byte	0x00, 0x52, 0x01, 0x00


	//----- nvinfo : EIATTR_MERCURY_ISA_VERSION
	.align		4
.L_37:
        /*2730*/ 	.byte	0x03, 0x5f
        /*2732*/ 	.short	0x0101


	//----- nvinfo : EIATTR_EXIT_INSTR_OFFSETS
	.align		4
        /*2734*/ 	.byte	0x04, 0x1c
        /*2736*/ 	.short	(.L_39 - .L_38)


	//   ....[0]....
.L_38:
        /*2738*/ 	.word	0x00062870


	//   ....[1]....
        /*273c*/ 	.word	0x00062890


	//----- nvinfo : EIATTR_REQNTID
	.align		4
.L_39:
        /*2740*/ 	.byte	0x04, 0x10
        /*2742*/ 	.short	(.L_41 - .L_40)
.L_40:
        /*2744*/ 	.word	0x00000080
        /*2748*/ 	.word	0x00000001
        /*274c*/ 	.word	0x00000001


	//----- nvinfo : EIATTR_CBANK_PARAM_SIZE
	.align		4
.L_41:
        /*2750*/ 	.byte	0x03, 0x19
        /*2752*/ 	.short	0x0050


	//----- nvinfo : EIATTR_PARAM_CBANK
	.align		4
        /*2754*/ 	.byte	0x04, 0x0a
        /*2756*/ 	.short	(.L_43 - .L_42)
	.align		4
.L_42:
        /*2758*/ 	.word	index@(.nv.constant0.matmul_kernel)
        /*275c*/ 	.short	0x0210
        /*275e*/ 	.short	0x0050


	//----- nvinfo : EIATTR_SW_WAR
	.align		4
.L_43:
        /*2760*/ 	.byte	0x04, 0x36
        /*2762*/ 	.short	(.L_45 - .L_44)
.L_44:
        /*2764*/ 	.word	0x00000008
.L_45:


//--------------------- .nv.callgraph             --------------------------
	.section	.nv.callgraph,"",@"SHT_CUDA_CALLGRAPH"
	.align	4
	.sectionentsize	8
	.align		4
        /*0000*/ 	.word	0x00000000
	.align		4
        /*0004*/ 	.word	0xffffffff
	.align		4
        /*0008*/ 	.word	0x00000000
	.align		4
        /*000c*/ 	.word	0xfffffffe
	.align		4
        /*0010*/ 	.word	0x00000000
	.align		4
        /*0014*/ 	.word	0xfffffffd
	.align		4
        /*0018*/ 	.word	0x00000000
	.align		4
        /*001c*/ 	.word	0xfffffffc


//--------------------- .text.matmul_kernel       --------------------------
	.section	.text.matmul_kernel,"ax",@progbits
	.align	128
        .global         matmul_kernel
        .type           matmul_kernel,@function
        .size           matmul_kernel,(.L_x_3 - matmul_kernel)
        .other          matmul_kernel,@"STO_CUDA_ENTRY STV_DEFAULT"
matmul_kernel:
.text.matmul_kernel:
[----:B------:R-:W1:Y:S08]  /*0000*/  LDC R1, c[0x0][0x28] ;  /* 0x00000a00ff017b82 */ /* 0x000e700000000800 */
[----:B------:R-:W2:Y:S01]  /*0010*/  LDC.64 R2, c[0x0][0x228] ;  /* 0x00008a00ff027b82 */ /* 0x000ea20000000a00 */
[----:B-1----:R-:W-:Y:S01]  /*0020*/  VIADD R1, R1, 0xffffde68 ;  /* 0xffffde6801017836 */ /* 0x002fe20000000000 */
[----:B------:R-:W1:Y:S01]  /*0030*/  S2R R5, SR_CTAID.X ;  /* 0x0000000000057919 */ /* 0x000e620000002500 */
[----:B------:R-:W-:Y:S01]  /*0040*/  ULDC.64 UR4, c[0x0][0x218] ;  /* 0x0000860000047ab9 */ /* 0x000fe20000000a00 */
[----:B------:R-:W-:Y:S01]  /*0050*/  UMOV UR32, 0x400 ;  /* 0x0000040000207882 */ /* 0x000fe20000000000 */
[----:B------:R-:W-:Y:S01]  /*0060*/  ULDC.64 UR6, c[0x0][0x210] ;  /* 0x0000840000067ab9 */ /* 0x000fe20000000a00 */
[----:B------:R-:W3:Y:S01]  /*0070*/  S2R R59, SR_TID.X ;  /* 0x00000000003b7919 */ /* 0x000ee20000002100 */
[----:B------:R-:W-:Y:S01]  /*0080*/  ULDC.64 UR38, c[0x0][0x208] ;  /* 0x0000820000267ab9 */ /* 0x000fe20000000a00 */
[----:B------:R-:W4:Y:S01]  /*0090*/  LDC.64 R238, c[0x0][0x238] ;  /* 0x00008e00ffee7b82 */ /* 0x000f220000000a00 */
[----:B--2---:R-:W-:Y:S01]  /*00a0*/  IMAD.MOV.U32 R61, RZ, RZ, R3 ;  /* 0x000000ffff3d7224 */ /* 0x004fe200078e0003 */
[----:B------:R2:W-:Y:S01]  /*00b0*/  STL.64 [R1+0x1458], R2 ;  /* 0x0014580201007387 */ /* 0x0005e20000100a00 */
[----:B------:R-:W-:-:S02]  /*00c0*/  IMAD.MOV.U32 R55, RZ, RZ, R2 ;  /* 0x000000ffff377224 */ /* 0x000fc400078e0002 */
[----:B------:R-:W-:Y:S01]  /*00d0*/  VIADD R0, R61, 0x1ff ;  /* 0x000001ff3d007836 */ /* 0x000fe20000000000 */
[----:B------:R-:W-:Y:S02]  /*00e0*/  LOP3.LUT R151, RZ, R61, RZ, 0x33, !PT ;  /* 0x0000003dff977212 */ /* 0x000fe400078e33ff */
[-C--:B------:R-:W-:Y:S02]  /*00f0*/  IABS R13, R55.reuse ;  /* 0x00000037000d7213 */ /* 0x080fe40000000000 */
[----:B------:R-:W-:Y:S02]  /*0100*/  LOP3.LUT R241, RZ, R55, RZ, 0x33, !PT ;  /* 0x00000037fff17212 */ /* 0x000fe400078e33ff */
[----:B-1----:R-:W-:Y:S02]  /*0110*/  IABS R8, R5 ;  /* 0x0000000500087213 */ /* 0x002fe40000000000 */
[----:B--2---:R-:W-:Y:S02]  /*0120*/  SHF.R.S32.HI R3, RZ, 0x1f, R0 ;  /* 0x0000001fff037819 */ /* 0x004fe40000011400 */
[----:B---3--:R-:W-:-:S02]  /*0130*/  LOP3.LUT R247, R59, 0x7f, RZ, 0xc0, !PT ;  /* 0x0000007f3bf77812 */ /* 0x008fc400078ec0ff */
[----:B------:R-:W-:Y:S02]  /*0140*/  LEA.HI R3, R3, R0, RZ, 0x9 ;  /* 0x0000000003037211 */ /* 0x000fe400078f48ff */
[----:B------:R-:W-:Y:S01]  /*0150*/  LOP3.LUT R14, R59, 0x60, RZ, 0xc0, !PT ;  /* 0x000000603b0e7812 */ /* 0x000fe200078ec0ff */
[----:B------:R-:W-:Y:S01]  /*0160*/  IMAD.SHL.U32 R252, R247, 0x4, RZ ;  /* 0x00000004f7fc7824 */ /* 0x000fe200078e00ff */
[----:B------:R-:W-:-:S05]  /*0170*/  SHF.R.S32.HI R3, RZ, 0x9, R3 ;  /* 0x00000009ff037819 */ /* 0x000fca0000011403 */
[----:B------:R-:W-:-:S05]  /*0180*/  IMAD.SHL.U32 R4, R3, 0x8, RZ ;  /* 0x0000000803047824 */ /* 0x000fca00078e00ff */
[-C--:B------:R-:W-:Y:S02]  /*0190*/  IABS R7, R4.reuse ;  /* 0x0000000400077213 */ /* 0x080fe40000000000 */
[----:B------:R-:W-:Y:S02]  /*01a0*/  IABS R10, R4 ;  /* 0x00000004000a7213 */ /* 0x000fe40000000000 */
[----:B------:R-:W1:Y:S08]  /*01b0*/  I2F.RP R0, R7 ;  /* 0x0000000700007306 */ /* 0x000e700000209400 */
[----:B-1----:R-:W1:Y:S02]  /*01c0*/  MUFU.RCP R0, R0 ;  /* 0x0000000000007308 */ /* 0x002e640000001000 */
[----:B-1----:R-:W-:-:S02]  /*01d0*/  VIADD R2, R0, 0xffffffe ;  /* 0x0ffffffe00027836 */ /* 0x002fc40000000000 */
[----:B------:R-:W-:-:S04]  /*01e0*/  IMAD.MOV R0, RZ, RZ, -R10 ;  /* 0x000000ffff007224 */ /* 0x000fc800078e0a0a */
[----:B------:R1:W2:Y:S02]  /*01f0*/  F2I.FTZ.U32.TRUNC.NTZ R3, R2 ;  /* 0x0000000200037305 */ /* 0x0002a4000021f000 */
[----:B-1----:R-:W-:Y:S02]  /*0200*/  IMAD.MOV.U32 R2, RZ, RZ, RZ ;  /* 0x000000ffff027224 */ /* 0x002fe400078e00ff */
[----:B--2---:R-:W-:-:S04]  /*0210*/  IMAD.MOV R6, RZ, RZ, -R3 ;  /* 0x000000ffff067224 */ /* 0x004fc800078e0a03 */
[----:B------:R-:W-:Y:S02]  /*0220*/  IMAD R9, R6, R7, RZ ;  /* 0x0000000706097224 */ /* 0x000fe400078e02ff */
[----:B------:R-:W-:Y:S02]  /*0230*/  IMAD.MOV.U32 R6, RZ, RZ, R8 ;  /* 0x000000ffff067224 */ /* 0x000fe400078e0008 */
[----:B------:R-:W-:-:S06]  /*0240*/  IMAD.HI.U32 R3, R3, R9, R2 ;  /* 0x0000000903037227 */ /* 0x000fcc00078e0002 */
[----:B------:R-:W-:-:S04]  /*0250*/  IMAD.HI.U32 R3, R3, R6, RZ ;  /* 0x0000000603037227 */ /* 0x000fc800078e00ff */
[----:B------:R-:W-:-:S05]  /*0260*/  IMAD R0, R3, R0, R6 ;  /* 0x0000000003007224 */ /* 0x000fca00078e0206 */
[----:B------:R-:W-:-:S13]  /*0270*/  ISETP.GT.U32.AND P1, PT, R7, R0, PT ;  /* 0x000000000700720c */ /* 0x000fda0003f24070 */
[----:B------:R-:W-:Y:S02]  /*0280*/  @!P1 IMAD.IADD R0, R0, 0x1, -R7 ;  /* 0x0000000100009824 */ /* 0x000fe400078e0a07 */
[----:B------:R-:W-:Y:S01]  /*0290*/  @!P1 VIADD R3, R3, 0x1 ;  /* 0x0000000103039836 */ /* 0x000fe20000000000 */
[----:B------:R-:W-:Y:S02]  /*02a0*/  ISETP.NE.AND P1, PT, R4, RZ, PT ;  /* 0x000000ff0400720c */ /* 0x000fe40003f25270 */
[----:B------:R-:W-:Y:S02]  /*02b0*/  ISETP.GE.U32.AND P0, PT, R0, R7, PT ;  /* 0x000000070000720c */ /* 0x000fe40003f06070 */
[----:B------:R-:W-:-:S04]  /*02c0*/  LOP3.LUT R0, R5, R4, RZ, 0x3c, !PT ;  /* 0x0000000405007212 */ /* 0x000fc800078e3cff */
[----:B------:R-:W-:Y:S01]  /*02d0*/  ISETP.GE.AND P2, PT, R0, RZ, PT ;  /* 0x000000ff0000720c */ /* 0x000fe20003f46270 */
[----:B------:R-:W-:-:S06]  /*02e0*/  VIADD R0, R55, 0xff ;  /* 0x000000ff37007836 */ /* 0x000fcc0000000000 */
[----:B------:R-:W-:-:S04]  /*02f0*/  @P0 VIADD R3, R3, 0x1 ;  /* 0x0000000103030836 */ /* 0x000fc80000000000 */
[----:B------:R-:W-:Y:S01]  /*0300*/  IMAD.MOV.U32 R2, RZ, RZ, R3 ;  /* 0x000000ffff027224 */ /* 0x000fe200078e0003 */
[----:B------:R-:W-:-:S03]  /*0310*/  SHF.R.S32.HI R3, RZ, 0x1f, R0 ;  /* 0x0000001fff037819 */ /* 0x000fc60000011400 */
[----:B------:R-:W-:Y:S01]  /*0320*/  @!P2 IMAD.MOV R2, RZ, RZ, -R2 ;  /* 0x000000ffff02a224 */ /* 0x000fe200078e0a02 */
[----:B------:R-:W-:Y:S02]  /*0330*/  @!P1 LOP3.LUT R2, RZ, R4, RZ, 0x33, !PT ;  /* 0x00000004ff029212 */ /* 0x000fe400078e33ff */
[----:B------:R-:W-:-:S03]  /*0340*/  LEA.HI R3, R3, R0, RZ, 0x8 ;  /* 0x0000000003037211 */ /* 0x000fc600078f40ff */
[----:B------:R-:W-:Y:S02]  /*0350*/  IMAD.SHL.U32 R10, R2, 0x8, RZ ;  /* 0x00000008020a7824 */ /* 0x000fe400078e00ff */
[----:B------:R-:W-:-:S03]  /*0360*/  IMAD.MOV R2, RZ, RZ, -R2 ;  /* 0x000000ffff027224 */ /* 0x000fc600078e0a02 */
[----:B------:R-:W-:Y:S01]  /*0370*/  LEA.HI.SX32 R3, R3, -R10, 0x18 ;  /* 0x8000000a03037211 */ /* 0x000fe200078fc2ff */
[----:B------:R-:W-:Y:S02]  /*0380*/  IMAD R12, R4, R2, R5 ;  /* 0x00000002040c7224 */ /* 0x000fe400078e0205 */
[----:B------:R-:W-:Y:S01]  /*0390*/  IMAD.MOV.U32 R2, RZ, RZ, RZ ;  /* 0x000000ffff027224 */ /* 0x000fe200078e00ff */
[----:B------:R-:W-:Y:S02]  /*03a0*/  VIMNMX R7, R3, 0x8, PT ;  /* 0x0000000803077848 */ /* 0x000fe40003fe0100 */
[----:B------:R-:W-:Y:S02]  /*03b0*/  IABS R4, R12 ;  /* 0x0000000c00047213 */ /* 0x000fe40000000000 */
[-C--:B------:R-:W-:Y:S02]  /*03c0*/  IABS R6, R7.reuse ;  /* 0x0000000700067213 */ /* 0x080fe40000000000 */
[----:B------:R-:W-:-:S02]  /*03d0*/  IABS R8, R7 ;  /* 0x0000000700087213 */ /* 0x000fc40000000000 */
[----:B------:R-:W1:Y:S08]  /*03e0*/  I2F.RP R0, R6 ;  /* 0x0000000600007306 */ /* 0x000e700000209400 */
[----:B-1----:R-:W1:Y:S02]  /*03f0*/  MUFU.RCP R0, R0 ;  /* 0x0000000000007308 */ /* 0x002e640000001000 */
[----:B-1----:R-:W-:Y:S01]  /*0400*/  VIADD R3, R0, 0xffffffe ;  /* 0x0ffffffe00037836 */ /* 0x002fe20000000000 */
[----:B------:R-:W-:-:S05]  /*0410*/  IABS R0, R61 ;  /* 0x0000003d00007213 */ /* 0x000fca0000000000 */
[----:B------:R-:W1:Y:S02]  /*0420*/  F2I.FTZ.U32.TRUNC.NTZ R3, R3 ;  /* 0x0000000300037305 */ /* 0x000e64000021f000 */
[----:B-1----:R-:W-:-:S04]  /*0430*/  IMAD.MOV R9, RZ, RZ, -R3 ;  /* 0x000000ffff097224 */ /* 0x002fc800078e0a03 */
[----:B------:R-:W-:-:S04]  /*0440*/  IMAD R5, R9, R6, RZ ;  /* 0x0000000609057224 */ /* 0x000fc800078e02ff */
[----:B------:R-:W-:Y:S02]  /*0450*/  IMAD.HI.U32 R2, R3, R5, R2 ;  /* 0x0000000503027227 */ /* 0x000fe400078e0002 */
[----:B------:R-:W1:Y:S02]  /*0460*/  I2F.RP R5, R0 ;  /* 0x0000000000057306 */ /* 0x000e640000209400 */
[----:B------:R-:W-:Y:S02]  /*0470*/  IMAD.MOV.U32 R3, RZ, RZ, R4 ;  /* 0x000000ffff037224 */ /* 0x000fe400078e0004 */
[----:B------:R-:W-:Y:S02]  /*0480*/  IMAD.MOV R4, RZ, RZ, -R8 ;  /* 0x000000ffff047224 */ /* 0x000fe400078e0a08 */
[----:B------:R-:W-:-:S04]  /*0490*/  IMAD.HI.U32 R2, R2, R3, RZ ;  /* 0x0000000302027227 */ /* 0x000fc800078e00ff */
[----:B------:R-:W-:Y:S02]  /*04a0*/  IMAD R3, R2, R4, R3 ;  /* 0x0000000402037224 */ /* 0x000fe400078e0203 */
[----:B------:R-:W2:Y:S03]  /*04b0*/  I2F.RP R4, R13 ;  /* 0x0000000d00047306 */ /* 0x000ea60000209400 */
[----:B------:R-:W-:-:S05]  /*04c0*/  ISETP.GT.U32.AND P1, PT, R6, R3, PT ;  /* 0x000000030600720c */ /* 0x000fca0003f24070 */
[----:B-1----:R-:W1:Y:S08]  /*04d0*/  MUFU.RCP R5, R5 ;  /* 0x0000000500057308 */ /* 0x002e700000001000 */
[----:B------:R-:W-:Y:S01]  /*04e0*/  @!P1 IMAD.IADD R3, R3, 0x1, -R6 ;  /* 0x0000000103039824 */ /* 0x000fe200078e0a06 */
[----:B--2---:R-:W2:Y:S01]  /*04f0*/  MUFU.RCP R4, R4 ;  /* 0x0000000400047308 */ /* 0x004ea20000001000 */
[----:B------:R-:W-:Y:S01]  /*0500*/  @!P1 VIADD R2, R2, 0x1 ;  /* 0x0000000102029836 */ /* 0x000fe20000000000 */
[----:B------:R-:W-:-:S02]  /*0510*/  ISETP.NE.AND P1, PT, R7, RZ, PT ;  /* 0x000000ff0700720c */ /* 0x000fc40003f25270 */
[----:B------:R-:W-:Y:S02]  /*0520*/  ISETP.GE.U32.AND P0, PT, R3, R6, PT ;  /* 0x000000060300720c */ /* 0x000fe40003f06070 */
[----:B------:R-:W-:Y:S01]  /*0530*/  LOP3.LUT R3, R12, R7, RZ, 0x3c, !PT ;  /* 0x000000070c037212 */ /* 0x000fe200078e3cff */
[----:B-1----:R-:W-:-:S03]  /*0540*/  VIADD R8, R5, 0xffffffe ;  /* 0x0ffffffe05087836 */ /* 0x002fc60000000000 */
[----:B------:R-:W-:Y:S01]  /*0550*/  ISETP.GE.AND P2, PT, R3, RZ, PT ;  /* 0x000000ff0300720c */ /* 0x000fe20003f46270 */
[----:B------:R1:W3:Y:S01]  /*0560*/  F2I.FTZ.U32.TRUNC.NTZ R9, R8 ;  /* 0x0000000800097305 */ /* 0x0002e2000021f000 */
[----:B------:R-:W-:Y:S02]  /*0570*/  SHF.R.U32.HI R3, RZ, 0x5, R59 ;  /* 0x00000005ff037819 */ /* 0x000fe4000001163b */
[----:B------:R-:W-:Y:S01]  /*0580*/  LOP3.LUT R59, R59, 0x1f, RZ, 0xc0, !PT ;  /* 0x0000001f3b3b7812 */ /* 0x000fe200078ec0ff */
[----:B--2---:R-:W-:Y:S01]  /*0590*/  VIADD R5, R4, 0xffffffe ;  /* 0x0ffffffe04057836 */ /* 0x004fe20000000000 */
[----:B------:R-:W-:Y:S01]  /*05a0*/  SGXT.U32 R3, R3, 0x2 ;  /* 0x000000020303781a */ /* 0x000fe20000000000 */
[----:B------:R-:W-:Y:S02]  /*05b0*/  @P0 VIADD R2, R2, 0x1 ;  /* 0x0000000102020836 */ /* 0x000fe40000000000 */
[----:B-1----:R-:W-:-:S04]  /*05c0*/  IMAD.MOV.U32 R8, RZ, RZ, RZ ;  /* 0x000000ffff087224 */ /* 0x002fc800078e00ff */
[----:B------:R-:W-:Y:S01]  /*05d0*/  @!P2 IMAD.MOV R2, RZ, RZ, -R2 ;  /* 0x000000ffff02a224 */ /* 0x000fe200078e0a02 */
[----:B------:R-:W1:Y:S01]  /*05e0*/  F2I.FTZ.U32.TRUNC.NTZ R5, R5 ;  /* 0x0000000500057305 */ /* 0x000e62000021f000 */
[----:B------:R-:W-:Y:S01]  /*05f0*/  @!P1 LOP3.LUT R2, RZ, R7, RZ, 0x33, !PT ;  /* 0x00000007ff029212 */ /* 0x000fe200078e33ff */
[----:B---3--:R-:W-:-:S04]  /*0600*/  IMAD.MOV R11, RZ, RZ, -R9 ;  /* 0x000000ffff0b7224 */ /* 0x008fc800078e0a09 */
[----:B------:R-:W-:Y:S02]  /*0610*/  IMAD.MOV R4, RZ, RZ, -R2 ;  /* 0x000000ffff047224 */ /* 0x000fe400078e0a02 */
[----:B------:R-:W-:Y:S02]  /*0620*/  IMAD.SHL.U32 R6, R2, 0x200, RZ ;  /* 0x0000020002067824 */ /* 0x000fe400078e00ff */
[----:B------:R-:W-:Y:S02]  /*0630*/  IMAD R4, R7, R4, R12 ;  /* 0x0000000407047224 */ /* 0x000fe400078e020c */
[----:B------:R-:W-:Y:S01]  /*0640*/  IMAD R7, R11, R0, RZ ;  /* 0x000000000b077224 */ /* 0x000fe200078e02ff */
[----:B------:R-:W-:Y:S01]  /*0650*/  LOP3.LUT R2, R6, R3, RZ, 0xfc, !PT ;  /* 0x0000000306027212 */ /* 0x000fe200078efcff */
[----:B-1----:R-:W-:Y:S01]  /*0660*/  IMAD.MOV R12, RZ, RZ, -R5 ;  /* 0x000000ffff0c7224 */ /* 0x002fe200078e0a05 */
[----:B------:R-:W-:Y:S01]  /*0670*/  SHF.R.U32.HI R11, RZ, 0x1, R14 ;  /* 0x00000001ff0b7819 */ /* 0x000fe2000001160e */
[----:B------:R-:W-:Y:S01]  /*0680*/  IMAD.HI.U32 R3, R9, R7, R8 ;  /* 0x0000000709037227 */ /* 0x000fe200078e0008 */
[----:B------:R-:W-:-:S02]  /*0690*/  IABS R30, R2 ;  /* 0x00000002001e7213 */ /* 0x000fc40000000000 */
[----:B------:R-:W-:Y:S01]  /*06a0*/  LOP3.LUT R252, R252, R11, RZ, 0x3c, !PT ;  /* 0x0000000bfcfc7212 */ /* 0x000fe200078e3cff */
[----:B------:R-:W-:Y:S01]  /*06b0*/  IMAD.IADD R7, R10, 0x1, R4 ;  /* 0x000000010a077824 */ /* 0x000fe200078e0204 */
[----:B------:R-:W-:Y:S01]  /*06c0*/  LOP3.LUT R10, R2, 0x1fc, RZ, 0xfc, !PT ;  /* 0x000001fc020a7812 */ /* 0x000fe200078efcff */
[----:B------:R-:W-:Y:S01]  /*06d0*/  IMAD R9, R12, R13, RZ ;  /* 0x0000000d0c097224 */ /* 0x000fe200078e02ff */
[----:B------:R-:W-:Y:S01]  /*06e0*/  LOP3.LUT R11, R2, 0xc, RZ, 0xfc, !PT ;  /* 0x0000000c020b7812 */ /* 0x000fe200078efcff */
[----:B------:R-:W-:Y:S01]  /*06f0*/  IMAD.MOV.U32 R4, RZ, RZ, RZ ;  /* 0x000000ffff047224 */ /* 0x000fe200078e00ff */
[----:B------:R-:W-:Y:S01]  /*0700*/  IABS R28, R10 ;  /* 0x0000000a001c7213 */ /* 0x000fe20000000000 */
[----:B------:R-:W-:Y:S01]  /*0710*/  IMAD R7, R7, 0x100, R247 ;  /* 0x0000010007077824 */ /* 0x000fe200078e02f7 */
[----:B------:R-:W-:Y:S01]  /*0720*/  ISETP.GE.AND P3, PT, R10, RZ, PT ;  /* 0x000000ff0a00720c */ /* 0x000fe20003f66270 */
[----:B------:R-:W-:Y:S01]  /*0730*/  IMAD.HI.U32 R4, R5, R9, R4 ;  /* 0x0000000905047227 */ /* 0x000fe200078e0004 */
[----:B------:R-:W-:-:S02]  /*0740*/  LOP3.LUT R10, R2, 0x8, RZ, 0xfc, !PT ;  /* 0x00000008020a7812 */ /* 0x000fc400078efcff */
[----:B------:R-:W-:Y:S01]  /*0750*/  IABS R240, R7 ;  /* 0x0000000700f07213 */ /* 0x000fe20000000000 */
[----:B------:R-:W-:Y:S01]  /*0760*/  VIADD R8, R7, 0x80 ;  /* 0x0000008007087836 */ /* 0x000fe20000000000 */
[----:B------:R-:W-:Y:S01]  /*0770*/  IABS R48, R10 ;  /* 0x0000000a00307213 */ /* 0x000fe20000000000 */
[----:B------:R-:W-:Y:S01]  /*0780*/  IMAD.HI.U32 R9, R3, R28, RZ ;  /* 0x0000001c03097227 */ /* 0x000fe200078e00ff */
[----:B------:R-:W-:Y:S01]  /*0790*/  IABS R56, R11 ;  /* 0x0000000b00387213 */ /* 0x000fe20000000000 */
[----:B------:R1:W-:Y:S01]  /*07a0*/  STL.64 [R1+0x1750], R6 ;  /* 0x0017500601007387 */ /* 0x0003e20000100a00 */
[----:B------:R-:W-:Y:S01]  /*07b0*/  IABS R14, R8 ;  /* 0x00000008000e7213 */ /* 0x000fe20000000000 */
[----:B------:R-:W-:Y:S01]  /*07c0*/  IMAD.HI.U32 R5, R4, R240, RZ ;  /* 0x000000f004057227 */ /* 0x000fe200078e00ff */
[C---:B------:R-:W-:Y:S01]  /*07d0*/  LOP3.LUT R12, R2.reuse, 0x2c, RZ, 0xfc, !PT ;  /* 0x0000002c020c7812 */ /* 0x040fe200078efcff */
[----:B------:R-:W-:Y:S01]  /*07e0*/  STL [R1+0x1960], R8 ;  /* 0x0019600801007387 */ /* 0x000fe20000100800 */
[----:B------:R-:W-:Y:S01]  /*07f0*/  LOP3.LUT R16, R2, 0x38, RZ, 0xfc, !PT ;  /* 0x0000003802107812 */ /* 0x000fe200078efcff */
[----:B------:R-:W-:Y:S01]  /*0800*/  IMAD.MOV R5, RZ, RZ, -R5 ;  /* 0x000000ffff057224 */ /* 0x000fe200078e0a05 */
[----:B------:R-:W-:Y:S01]  /*0810*/  IABS R80, R12 ;  /* 0x0000000c00507213 */ /* 0x000fe20000000000 */
[----:B------:R-:W-:Y:S01]  /*0820*/  IMAD.HI.U32 R4, R4, R14, RZ ;  /* 0x0000000e04047227 */ /* 0x000fe200078e00ff */
[----:B------:R-:W-:-:S02]  /*0830*/  IABS R96, R16 ;  /* 0x0000001000607213 */ /* 0x000fc40000000000 */
[C---:B------:R-:W-:Y:S01]  /*0840*/  LOP3.LUT R15, R2.reuse, 0x34, RZ, 0xfc, !PT ;  /* 0x00000034020f7812 */ /* 0x040fe200078efcff */
[----:B------:R-:W-:Y:S01]  /*0850*/  IMAD R240, R13, R5, R240 ;  /* 0x000000050df07224 */ /* 0x000fe200078e02f0 */
[C---:B------:R-:W-:Y:S01]  /*0860*/  LOP3.LUT R17, R2.reuse, 0x40, RZ, 0xfc, !PT ;  /* 0x0000004002117812 */ /* 0x040fe200078efcff */
[----:B------:R-:W-:Y:S01]  /*0870*/  IMAD.HI.U32 R5, R3, R30, RZ ;  /* 0x0000001e03057227 */ /* 0x000fe200078e00ff */
[----:B------:R-:W-:Y:S02]  /*0880*/  IABS R90, R15 ;  /* 0x0000000f005a7213 */ /* 0x000fe40000000000 */
[C---:B------:R-:W-:Y:S01]  /*0890*/  ISETP.GT.U32.AND P6, PT, R13.reuse, R240, PT ;  /* 0x000000f00d00720c */ /* 0x040fe20003fc4070 */
[----:B------:R-:W-:Y:S01]  /*08a0*/  IMAD.MOV R4, RZ, RZ, -R4 ;  /* 0x000000ffff047224 */ /* 0x000fe200078e0a04 */
[----:B------:R-:W-:Y:S01]  /*08b0*/  IABS R92, R17 ;  /* 0x00000011005c7213 */ /* 0x000fe20000000000 */
[----:B------:R-:W-:Y:S01]  /*08c0*/  IMAD.MOV R5, RZ, RZ, -R5 ;  /* 0x000000ffff057224 */ /* 0x000fe200078e0a05 */
[C---:B------:R-:W-:Y:S01]  /*08d0*/  LOP3.LUT R18, R2.reuse, 0x1a8, RZ, 0xfc, !PT ;  /* 0x000001a802127812 */ /* 0x040fe200078efcff */
[C---:B------:R-:W-:Y:S01]  /*08e0*/  IMAD R14, R13.reuse, R4, R14 ;  /* 0x000000040d0e7224 */ /* 0x040fe200078e020e */
[----:B------:R-:W-:Y:S01]  /*08f0*/  LOP3.LUT R23, R2, 0x1d0, RZ, 0xfc, !PT ;  /* 0x000001d002177812 */ /* 0x000fe200078efcff */
[----:B------:R-:W-:Y:S01]  /*0900*/  IMAD.MOV R9, RZ, RZ, -R9 ;  /* 0x000000ffff097224 */ /* 0x000fe200078e0a09 */
[----:B------:R-:W-:Y:S01]  /*0910*/  IABS R42, R18 ;  /* 0x00000012002a7213 */ /* 0x000fe20000000000 */
[C---:B------:R-:W-:Y:S01]  /*0920*/  IMAD R30, R0.reuse, R5, R30 ;  /* 0x00000005001e7224 */ /* 0x040fe200078e021e */
[----:B------:R-:W-:Y:S01]  /*0930*/  ISETP.GT.U32.AND P2, PT, R13, R14, PT ;  /* 0x0000000e0d00720c */ /* 0x000fe20003f44070 */
[----:B------:R-:W-:Y:S01]  /*0940*/  IMAD R28, R0, R9, R28 ;  /* 0x00000009001c7224 */ /* 0x000fe200078e021c */
[----:B------:R-:W-:Y:S01]  /*0950*/  LOP3.LUT R9, R2, 0x4, RZ, 0xfc, !PT ;  /* 0x0000000402097812 */ /* 0x000fe200078efcff */
[----:B------:R-:W-:Y:S01]  /*0960*/  @!P6 IMAD.IADD R240, R240, 0x1, -R13 ;  /* 0x00000001f0f0e824 */ /* 0x000fe200078e0a0d */
[C---:B------:R-:W-:Y:S01]  /*0970*/  ISETP.GT.U32.AND P4, PT, R0.reuse, R30, PT ;  /* 0x0000001e0000720c */ /* 0x040fe20003f84070 */
[----:B------:R-:W-:Y:S01]  /*0980*/  IMAD.HI.U32 R5, R3, R48, RZ ;  /* 0x0000003003057227 */ /* 0x000fe200078e00ff */
[----:B------:R-:W-:-:S02]  /*0990*/  ISETP.GT.U32.AND P0, PT, R0, R28, PT ;  /* 0x0000001c0000720c */ /* 0x000fc40003f04070 */
[----:B------:R-:W-:Y:S01]  /*09a0*/  ISETP.GT.U32.AND P6, PT, R13, R240, PT ;  /* 0x000000f00d00720c */ /* 0x000fe20003fc4070 */
[----:B------:R-:W-:Y:S01]  /*09b0*/  IMAD.MOV R5, RZ, RZ, -R5 ;  /* 0x000000ffff057224 */ /* 0x000fe200078e0a05 */
[----:B------:R-:W-:Y:S02]  /*09c0*/  IABS R46, R9 ;  /* 0x00000009002e7213 */ /* 0x000fe40000000000 */
[----:B------:R-:W-:Y:S01]  /*09d0*/  ISETP.GE.AND P5, PT, R9, RZ, PT ;  /* 0x000000ff0900720c */ /* 0x000fe20003fa6270 */
[----:B------:R-:W-:Y:S01]  /*09e0*/  @!P2 IMAD.IADD R14, R14, 0x1, -R13 ;  /* 0x000000010e0ea824 */ /* 0x000fe200078e0a0d */
[----:B------:R-:W-:Y:S01]  /*09f0*/  IABS R50, R23 ;  /* 0x0000001700327213 */ /* 0x000fe20000000000 */
[----:B------:R-:W-:Y:S01]  /*0a00*/  IMAD R48, R0, R5, R48 ;  /* 0x0000000500307224 */ /* 0x000fe200078e0230 */
[----:B------:R-:W-:Y:S01]  /*0a10*/  LOP3.LUT R21, R2, 0x1cc, RZ, 0xfc, !PT ;  /* 0x000001cc02157812 */ /* 0x000fe200078efcff */
[--C-:B------:R-:W-:Y:S01]  /*0a20*/  @!P4 IMAD.IADD R30, R30, 0x1, -R0.reuse ;  /* 0x000000011e1ec824 */ /* 0x100fe200078e0a00 */
[----:B------:R-:W-:Y:S01]  /*0a30*/  ISETP.GT.U32.AND P4, PT, R13, R14, PT ;  /* 0x0000000e0d00720c */ /* 0x000fe20003f84070 */
[----:B------:R-:W-:Y:S01]  /*0a40*/  @!P0 IMAD.IADD R28, R28, 0x1, -R0 ;  /* 0x000000011c1c8824 */ /* 0x000fe200078e0a00 */
[----:B------:R-:W-:Y:S01]  /*0a50*/  ISETP.GE.AND P0, PT, R10, RZ, PT ;  /* 0x000000ff0a00720c */ /* 0x000fe20003f06270 */
[----:B------:R-:W-:Y:S01]  /*0a60*/  IMAD.HI.U32 R4, R3, R46, RZ ;  /* 0x0000002e03047227 */ /* 0x000fe200078e00ff */
[----:B------:R-:W-:-:S02]  /*0a70*/  ISETP.GT.U32.AND P2, PT, R0, R30, PT ;  /* 0x0000001e0000720c */ /* 0x000fc40003f44070 */
[----:B------:R-:W-:Y:S01]  /*0a80*/  ISETP.GT.U32.AND P1, PT, R0, R28, PT ;  /* 0x0000001c0000720c */ /* 0x000fe20003f24070 */
[--C-:B------:R-:W-:Y:S01]  /*0a90*/  @!P6 IMAD.IADD R240, R240, 0x1, -R13.reuse ;  /* 0x00000001f0f0e824 */ /* 0x100fe200078e0a0d */
[----:B------:R-:W-:Y:S02]  /*0aa0*/  ISETP.GT.U32.AND P6, PT, R0, R48, PT ;  /* 0x000000300000720c */ /* 0x000fe40003fc4070 */
[----:B------:R-:W-:Y:S01]  /*0ab0*/  IADD3 R9, -R4, RZ, RZ ;  /* 0x000000ff04097210 */ /* 0x000fe20007ffe1ff */
[----:B------:R-:W-:Y:S01]  /*0ac0*/  IMAD.HI.U32 R4, R3, R56, RZ ;  /* 0x0000003803047227 */ /* 0x000fe200078e00ff */
[----:B------:R-:W-:Y:S02]  /*0ad0*/  LOP3.LUT R10, R2, 0x14, RZ, 0xfc, !PT ;  /* 0x00000014020a7812 */ /* 0x000fe400078efcff */
[----:B------:R-:W-:Y:S01]  /*0ae0*/  IABS R52, R21 ;  /* 0x0000001500347213 */ /* 0x000fe20000000000 */
[----:B------:R-:W-:Y:S01]  /*0af0*/  @!P4 IMAD.IADD R14, R14, 0x1, -R13 ;  /* 0x000000010e0ec824 */ /* 0x000fe200078e0a0d */
[----:B------:R-:W-:Y:S01]  /*0b00*/  ISETP.GE.AND P4, PT, R2, RZ, PT ;  /* 0x000000ff0200720c */ /* 0x000fe20003f86270 */
[----:B------:R-:W-:Y:S01]  /*0b10*/  IMAD R46, R0, R9, R46 ;  /* 0x00000009002e7224 */ /* 0x000fe200078e022e */
[----:B------:R-:W-:Y:S01]  /*0b20*/  LOP3.LUT R9, R2, 0x10, RZ, 0xfc, !PT ;  /* 0x0000001002097812 */ /* 0x000fe200078efcff */
[--C-:B------:R-:W-:Y:S01]  /*0b30*/  @!P1 IMAD.IADD R28, R28, 0x1, -R0.reuse ;  /* 0x000000011c1c9824 */ /* 0x100fe200078e0a00 */
[----:B------:R-:W-:Y:S01]  /*0b40*/  IABS R76, R10 ;  /* 0x0000000a004c7213 */ /* 0x000fe20000000000 */
[--C-:B------:R-:W-:Y:S01]  /*0b50*/  @!P6 IMAD.IADD R48, R48, 0x1, -R0.reuse ;  /* 0x000000013030e824 */ /* 0x100fe200078e0a00 */
[----:B------:R-:W-:Y:S01]  /*0b60*/  ISETP.GT.U32.AND P1, PT, R0, R46, PT ;  /* 0x0000002e0000720c */ /* 0x000fe20003f24070 */
[----:B------:R-:W-:Y:S01]  /*0b70*/  @!P2 IMAD.IADD R30, R30, 0x1, -R0 ;  /* 0x000000011e1ea824 */ /* 0x000fe200078e0a00 */
[----:B------:R-:W-:Y:S01]  /*0b80*/  IABS R72, R9 ;  /* 0x0000000900487213 */ /* 0x000fe20000000000 */
[----:B------:R-:W-:Y:S01]  /*0b90*/  @!P3 IMAD.MOV R28, RZ, RZ, -R28 ;  /* 0x000000ffff1cb224 */ /* 0x000fe200078e0a1c */
[----:B------:R-:W-:Y:S01]  /*0ba0*/  ISETP.GT.U32.AND P3, PT, R0, R48, PT ;  /* 0x000000300000720c */ /* 0x000fe20003f64070 */
[----:B------:R-:W-:Y:S01]  /*0bb0*/  IMAD.MOV R5, RZ, RZ, -R4 ;  /* 0x000000ffff057224 */ /* 0x000fe200078e0a04 */
[----:B------:R-:W-:Y:S01]  /*0bc0*/  ISETP.GE.AND P6, PT, R11, RZ, PT ;  /* 0x000000ff0b00720c */ /* 0x000fe20003fc6270 */
[----:B------:R-:W-:Y:S01]  /*0bd0*/  IMAD.HI.U32 R4, R3, R72, RZ ;  /* 0x0000004803047227 */ /* 0x000fe200078e00ff */
[----:B------:R-:W-:-:S02]  /*0be0*/  LOP3.LUT R11, R2, 0x24, RZ, 0xfc, !PT ;  /* 0x00000024020b7812 */ /* 0x000fc400078efcff */
[C---:B------:R-:W-:Y:S01]  /*0bf0*/  LOP3.LUT R13, R2.reuse, 0x30, RZ, 0xfc, !PT ;  /* 0x00000030020d7812 */ /* 0x040fe200078efcff */
[----:B------:R-:W-:Y:S01]  /*0c00*/  @!P4 IMAD.MOV R30, RZ, RZ, -R30 ;  /* 0x000000ffff1ec224 */ /* 0x000fe200078e0a1e */
[----:B------:R-:W-:Y:S01]  /*0c10*/  ISETP.GE.AND P4, PT, R9, RZ, PT ;  /* 0x000000ff0900720c */ /* 0x000fe20003f86270 */
[----:B------:R-:W-:Y:S01]  /*0c20*/  IMAD.MOV R9, RZ, RZ, -R4 ;  /* 0x000000ffff097224 */ /* 0x000fe200078e0a04 */
[----:B------:R-:W-:Y:S01]  /*0c30*/  LOP3.LUT R4, R2, 0x18, RZ, 0xfc, !PT ;  /* 0x0000001802047812 */ /* 0x000fe200078efcff */
[----:B------:R-:W-:Y:S01]  /*0c40*/  IMAD R56, R0, R5, R56 ;  /* 0x0000000500387224 */ /* 0x000fe200078e0238 */
[----:B------:R-:W-:Y:S01]  /*0c50*/  IABS R88, R11 ;  /* 0x0000000b00587213 */ /* 0x000fe20000000000 */
[----:B------:R-:W-:Y:S01]  /*0c60*/  @!P1 IMAD.IADD R46, R46, 0x1, -R0 ;  /* 0x000000012e2e9824 */ /* 0x000fe200078e0a00 */
[----:B------:R-:W-:Y:S01]  /*0c70*/  IABS R78, R4 ;  /* 0x00000004004e7213 */ /* 0x000fe20000000000 */
[C---:B------:R-:W-:Y:S01]  /*0c80*/  IMAD R72, R0.reuse, R9, R72 ;  /* 0x0000000900487224 */ /* 0x040fe200078e0248 */
[----:B------:R-:W-:Y:S01]  /*0c90*/  ISETP.GT.U32.AND P1, PT, R0, R56, PT ;  /* 0x000000380000720c */ /* 0x000fe20003f24070 */
[----:B------:R-:W-:Y:S01]  /*0ca0*/  @!P3 IMAD.IADD R48, R48, 0x1, -R0 ;  /* 0x000000013030b824 */ /* 0x000fe200078e0a00 */
[C---:B------:R-:W-:Y:S01]  /*0cb0*/  ISETP.GT.U32.AND P2, PT, R0.reuse, R46, PT ;  /* 0x0000002e0000720c */ /* 0x040fe20003f44070 */
[----:B------:R-:W-:Y:S01]  /*0cc0*/  IMAD.HI.U32 R5, R3, R76, RZ ;  /* 0x0000004c03057227 */ /* 0x000fe200078e00ff */
[----:B------:R-:W-:-:S02]  /*0cd0*/  ISETP.GT.U32.AND P3, PT, R0, R72, PT ;  /* 0x000000480000720c */ /* 0x000fc40003f64070 */
[----:B------:R-:W-:Y:S01]  /*0ce0*/  IABS R82, R13 ;  /* 0x0000000d00527213 */ /* 0x000fe20000000000 */
[----:B------:R-:W-:Y:S01]  /*0cf0*/  IMAD.MOV R5, RZ, RZ, -R5 ;  /* 0x000000ffff057224 */ /* 0x000fe200078e0a05 */
[C---:B------:R-:W-:Y:S01]  /*0d00*/  LOP3.LUT R37, R2.reuse, 0x1d8, RZ, 0xfc, !PT ;  /* 0x000001d802257812 */ /* 0x040fe200078efcff */
[----:B------:R-:W-:Y:S01]  /*0d10*/  @!P0 IMAD.MOV R48, RZ, RZ, -R48 ;  /* 0x000000ffff308224 */ /* 0x000fe200078e0a30 */
[----:B------:R-:W-:Y:S01]  /*0d20*/  LOP3.LUT R39, R2, 0x1dc, RZ, 0xfc, !PT ;  /* 0x000001dc02277812 */ /* 0x000fe200078efcff */
[----:B------:R-:W-:Y:S01]  /*0d30*/  IMAD R76, R0, R5, R76 ;  /* 0x00000005004c7224 */ /* 0x000fe200078e024c */
[----:B------:R-:W-:Y:S01]  /*0d40*/  LOP3.LUT R5, R2, 0x1c, RZ, 0xfc, !PT ;  /* 0x0000001c02057812 */ /* 0x000fe200078efcff */
[--C-:B------:R-:W-:Y:S01]  /*0d50*/  @!P1 IMAD.IADD R56, R56, 0x1, -R0.reuse ;  /* 0x0000000138389824 */ /* 0x100fe200078e0a00 */
[----:B------:R-:W-:Y:S01]  /*0d60*/  IABS R24, R37 ;  /* 0x0000002500187213 */ /* 0x000fe20000000000 */
[--C-:B------:R-:W-:Y:S01]  /*0d70*/  @!P2 IMAD.IADD R46, R46, 0x1, -R0.reuse ;  /* 0x000000012e2ea824 */ /* 0x100fe200078e0a00 */
[----:B------:R-:W-:Y:S01]  /*0d80*/  IABS R74, R5 ;  /* 0x00000005004a7213 */ /* 0x000fe20000000000 */
[----:B------:R-:W-:Y:S01]  /*0d90*/  @!P3 IMAD.IADD R72, R72, 0x1, -R0 ;  /* 0x000000014848b824 */ /* 0x000fe200078e0a00 */
[----:B------:R-:W-:Y:S01]  /*0da0*/  ISETP.GT.U32.AND P1, PT, R0, R56, PT ;  /* 0x000000380000720c */ /* 0x000fe20003f24070 */
[----:B------:R-:W-:Y:S01]  /*0db0*/  @!P5 IMAD.MOV R46, RZ, RZ, -R46 ;  /* 0x000000ffff2ed224 */ /* 0x000fe200078e0a2e */
[----:B------:R-:W-:Y:S01]  /*0dc0*/  ISETP.GE.AND P5, PT, R4, RZ, PT ;  /* 0x000000ff0400720c */ /* 0x000fe20003fa6270 */
[----:B------:R-:W-:Y:S01]  /*0dd0*/  IMAD.HI.U32 R4, R3, R78, RZ ;  /* 0x0000004e03047227 */ /* 0x000fe200078e00ff */
[----:B------:R-:W-:-:S02]  /*0de0*/  ISETP.GT.U32.AND P3, PT, R0, R72, PT ;  /* 0x000000480000720c */ /* 0x000fc40003f64070 */
[----:B------:R-:W-:Y:S01]  /*0df0*/  ISETP.GE.AND P0, PT, R5, RZ, PT ;  /* 0x000000ff0500720c */ /* 0x000fe20003f06270 */
[C---:B------:R-:W-:Y:S01]  /*0e00*/  IMAD.HI.U32 R5, R3.reuse, R74, RZ ;  /* 0x0000004a03057227 */ /* 0x040fe200078e00ff */
[----:B------:R-:W-:Y:S02]  /*0e10*/  ISETP.GE.AND P2, PT, R10, RZ, PT ;  /* 0x000000ff0a00720c */ /* 0x000fe40003f46270 */
[C---:B------:R-:W-:Y:S01]  /*0e20*/  LOP3.LUT R10, R2.reuse, 0x20, RZ, 0xfc, !PT ;  /* 0x00000020020a7812 */ /* 0x040fe200078efcff */
[----:B------:R-:W-:Y:S01]  /*0e30*/  IMAD.MOV R9, RZ, RZ, -R4 ;  /* 0x000000ffff097224 */ /* 0x000fe200078e0a04 */
[----:B------:R-:W-:Y:S01]  /*0e40*/  LOP3.LUT R35, R2, 0x1d4, RZ, 0xfc, !PT ;  /* 0x000001d402237812 */ /* 0x000fe200078efcff */
[----:B------:R-:W-:Y:S01]  /*0e50*/  IMAD.MOV R5, RZ, RZ, -R5 ;  /* 0x000000ffff057224 */ /* 0x000fe200078e0a05 */
[----:B------:R-:W-:Y:S01]  /*0e60*/  IABS R86, R10 ;  /* 0x0000000a00567213 */ /* 0x000fe20000000000 */
[----:B------:R-:W-:Y:S01]  /*0e70*/  IMAD R78, R0, R9, R78 ;  /* 0x00000009004e7224 */ /* 0x000fe200078e024e */
[----:B------:R-:W-:Y:S01]  /*0e80*/  IABS R22, R39 ;  /* 0x0000002700167213 */ /* 0x000fe20000000000 */
[----:B------:R-:W-:Y:S01]  /*0e90*/  @!P1 IMAD.IADD R56, R56, 0x1, -R0 ;  /* 0x0000000138389824 */ /* 0x000fe200078e0a00 */
[C---:B------:R-:W-:Y:S01]  /*0ea0*/  ISETP.GT.U32.AND P1, PT, R0.reuse, R76, PT ;  /* 0x0000004c0000720c */ /* 0x040fe20003f24070 */
[----:B------:R-:W-:Y:S01]  /*0eb0*/  IMAD R74, R0, R5, R74 ;  /* 0x00000005004a7224 */ /* 0x000fe200078e024a */
[----:B------:R-:W-:Y:S01]  /*0ec0*/  IABS R26, R35 ;  /* 0x00000023001a7213 */ /* 0x000fe20000000000 */
[----:B------:R-:W-:Y:S01]  /*0ed0*/  @!P3 IMAD.IADD R72, R72, 0x1, -R0 ;  /* 0x000000014848b824 */ /* 0x000fe200078e0a00 */
[C---:B------:R-:W-:Y:S01]  /*0ee0*/  ISETP.GT.U32.AND P3, PT, R0.reuse, R78, PT ;  /* 0x0000004e0000720c */ /* 0x040fe20003f64070 */
[----:B------:R-:W-:Y:S01]  /*0ef0*/  @!P6 IMAD.MOV R56, RZ, RZ, -R56 ;  /* 0x000000ffff38e224 */ /* 0x000fe200078e0a38 */
[----:B------:R-:W-:Y:S01]  /*0f00*/  ISETP.GT.U32.AND P6, PT, R0, R74, PT ;  /* 0x0000004a0000720c */ /* 0x000fe20003fc4070 */
[----:B------:R-:W-:Y:S01]  /*0f10*/  IMAD.HI.U32 R4, R3, R86, RZ ;  /* 0x0000005603047227 */ /* 0x000fe200078e00ff */
[----:B------:R-:W-:-:S02]  /*0f20*/  LOP3.LUT R41, R2, 0x1e0, RZ, 0xfc, !PT ;  /* 0x000001e002297812 */ /* 0x000fc400078efcff */
[----:B------:R-:W-:Y:S01]  /*0f30*/  LOP3.LUT R43, R2, 0x1e4, RZ, 0xfc, !PT ;  /* 0x000001e4022b7812 */ /* 0x000fe200078efcff */
[----:B------:R-:W-:Y:S01]  /*0f40*/  @!P4 IMAD.MOV R72, RZ, RZ, -R72 ;  /* 0x000000ffff48c224 */ /* 0x000fe200078e0a48 */
[----:B------:R-:W-:Y:S01]  /*0f50*/  ISETP.GE.AND P4, PT, R10, RZ, PT ;  /* 0x000000ff0a00720c */ /* 0x000fe20003f86270 */
[--C-:B------:R-:W-:Y:S01]  /*0f60*/  @!P1 IMAD.IADD R76, R76, 0x1, -R0.reuse ;  /* 0x000000014c4c9824 */ /* 0x100fe200078e0a00 */
[----:B------:R-:W-:Y:S01]  /*0f70*/  LOP3.LUT R10, R2, 0x28, RZ, 0xfc, !PT ;  /* 0x00000028020a7812 */ /* 0x000fe200078efcff */
[C---:B------:R-:W-:Y:S01]  /*0f80*/  IMAD.HI.U32 R5, R3.reuse, R88, RZ ;  /* 0x0000005803057227 */ /* 0x040fe200078e00ff */
[----:B------:R-:W-:Y:S02]  /*0f90*/  IABS R20, R41 ;  /* 0x0000002900147213 */ /* 0x000fe40000000000 */
[----:B------:R-:W-:Y:S01]  /*0fa0*/  ISETP.GT.U32.AND P1, PT, R0, R76, PT ;  /* 0x0000004c0000720c */ /* 0x000fe20003f24070 */
[--C-:B------:R-:W-:Y:S01]  /*0fb0*/  @!P3 IMAD.IADD R78, R78, 0x1, -R0.reuse ;  /* 0x000000014e4eb824 */ /* 0x100fe200078e0a00 */
[----:B------:R-:W-:Y:S01]  /*0fc0*/  IABS R84, R10 ;  /* 0x0000000a00547213 */ /* 0x000fe20000000000 */
[----:B------:R-:W-:Y:S01]  /*0fd0*/  @!P6 IMAD.IADD R74, R74, 0x1, -R0 ;  /* 0x000000014a4ae824 */ /* 0x000fe200078e0a00 */
[----:B------:R-:W-:Y:S01]  /*0fe0*/  IABS R244, R43 ;  /* 0x0000002b00f47213 */ /* 0x000fe20000000000 */
[----:B------:R-:W-:Y:S01]  /*0ff0*/  IMAD.MOV R9, RZ, RZ, -R4 ;  /* 0x000000ffff097224 */ /* 0x000fe200078e0a04 */
[C---:B------:R-:W-:Y:S01]  /*1000*/  ISETP.GT.U32.AND P3, PT, R0.reuse, R78, PT ;  /* 0x0000004e0000720c */ /* 0x040fe20003f64070 */
[----:B------:R-:W-:Y:S01]  /*1010*/  IMAD.MOV R5, RZ, RZ, -R5 ;  /* 0x000000ffff057224 */ /* 0x000fe200078e0a05 */
[C---:B------:R-:W-:Y:S01]  /*1020*/  ISETP.GT.U32.AND P6, PT, R0.reuse, R74, PT ;  /* 0x0000004a0000720c */ /* 0x040fe20003fc4070 */
[----:B------:R-:W-:Y:S01]  /*1030*/  IMAD R86, R0, R9, R86 ;  /* 0x0000000900567224 */ /* 0x000fe200078e0256 */
[----:B------:R-:W-:Y:S01]  /*1040*/  LOP3.LUT R45, R2, 0x1e8, RZ, 0xfc, !PT ;  /* 0x000001e8022d7812 */ /* 0x000fe200078efcff */
[----:B------:R-:W-:Y:S01]  /*1050*/  IMAD R88, R0, R5, R88 ;  /* 0x0000000500587224 */ /* 0x000fe200078e0258 */
[C---:B------:R-:W-:Y:S01]  /*1060*/  LOP3.LUT R47, R2.reuse, 0x1ec, RZ, 0xfc, !PT ;  /* 0x000001ec022f7812 */ /* 0x040fe200078efcff */
[----:B------:R-:W-:Y:S01]  /*1070*/  IMAD.HI.U32 R4, R3, R84, RZ ;  /* 0x0000005403047227 */ /* 0x000fe200078e00ff */
[----:B------:R-:W-:-:S02]  /*1080*/  LOP3.LUT R51, R2, 0x1f0, RZ, 0xfc, !PT ;  /* 0x000001f002337812 */ /* 0x000fc400078efcff */
[----:B------:R-:W-:Y:S01]  /*1090*/  LOP3.LUT R19, R2, 0x1f8, RZ, 0xfc, !PT ;  /* 0x000001f802137812 */ /* 0x000fe200078efcff */
[----:B------:R-:W-:Y:S01]  /*10a0*/  IMAD.MOV R9, RZ, RZ, -R4 ;  /* 0x000000ffff097224 */ /* 0x000fe200078e0a04 */
[----:B------:R-:W-:Y:S01]  /*10b0*/  IABS R242, R51 ;  /* 0x0000003300f27213 */ /* 0x000fe20000000000 */
[--C-:B------:R-:W-:Y:S01]  /*10c0*/  @!P3 IMAD.IADD R78, R78, 0x1, -R0.reuse ;  /* 0x000000014e4eb824 */ /* 0x100fe200078e0a00 */
[----:B------:R-:W-:Y:S01]  /*10d0*/  ISETP.GT.U32.AND P3, PT, R0, R86, PT ;  /* 0x000000560000720c */ /* 0x000fe20003f64070 */
[----:B------:R-:W-:Y:S01]  /*10e0*/  @!P6 IMAD.IADD R74, R74, 0x1, -R0 ;  /* 0x000000014a4ae824 */ /* 0x000fe200078e0a00 */
[----:B------:R-:W-:Y:S01]  /*10f0*/  ISETP.GT.U32.AND P6, PT, R0, R88, PT ;  /* 0x000000580000720c */ /* 0x000fe20003fc4070 */
[----:B------:R-:W-:Y:S01]  /*1100*/  IMAD.HI.U32 R4, R3, R80, RZ ;  /* 0x0000005003047227 */ /* 0x000fe200078e00ff */
[----:B------:R-:W-:-:S03]  /*1110*/  LOP3.LUT R53, R2, 0x1f4, RZ, 0xfc, !PT ;  /* 0x000001f402357812 */ /* 0x000fc600078efcff */
[----:B------:R-:W-:Y:S01]  /*1120*/  @!P1 IMAD.IADD R76, R76, 0x1, -R0 ;  /* 0x000000014c4c9824 */ /* 0x000fe200078e0a00 */
[----:B------:R-:W-:Y:S01]  /*1130*/  ISETP.GE.AND P1, PT, R11, RZ, PT ;  /* 0x000000ff0b00720c */ /* 0x000fe20003f26270 */
[----:B------:R-:W-:Y:S02]  /*1140*/  IMAD R84, R0, R9, R84 ;  /* 0x0000000900547224 */ /* 0x000fe400078e0254 */
[----:B------:R-:W-:Y:S01]  /*1150*/  IMAD.MOV R11, RZ, RZ, -R4 ;  /* 0x000000ffff0b7224 */ /* 0x000fe200078e0a04 */
[----:B------:R-:W-:Y:S01]  /*1160*/  @!P2 IADD3 R76, -R76, RZ, RZ ;  /* 0x000000ff4c4ca210 */ /* 0x000fe20007ffe1ff */
[----:B------:R-:W-:Y:S01]  /*1170*/  @!P3 IMAD.IADD R86, R86, 0x1, -R0 ;  /* 0x000000015656b824 */ /* 0x000fe200078e0a00 */
[C---:B------:R-:W-:Y:S01]  /*1180*/  ISETP.GT.U32.AND P3, PT, R0.reuse, R84, PT ;  /* 0x000000540000720c */ /* 0x040fe20003f64070 */
[----:B------:R-:W-:Y:S01]  /*1190*/  IMAD R80, R0, R11, R80 ;  /* 0x0000000b00507224 */ /* 0x000fe200078e0250 */
[----:B------:R-:W-:Y:S01]  /*11a0*/  LOP3.LUT R11, R2, 0x3c, RZ, 0xfc, !PT ;  /* 0x0000003c020b7812 */ /* 0x000fe200078efcff */
[----:B------:R-:W-:-:S02]  /*11b0*/  @!P6 IMAD.IADD R88, R88, 0x1, -R0 ;  /* 0x000000015858e824 */ /* 0x000fc400078e0a00 */
[C---:B------:R-:W-:Y:S01]  /*11c0*/  IMAD.HI.U32 R5, R3.reuse, R82, RZ ;  /* 0x0000005203057227 */ /* 0x040fe200078e00ff */
[C---:B------:R-:W-:Y:S02]  /*11d0*/  ISETP.GT.U32.AND P6, PT, R0.reuse, R80, PT ;  /* 0x000000500000720c */ /* 0x040fe40003fc4070 */
[----:B------:R-:W-:Y:S01]  /*11e0*/  ISETP.GT.U32.AND P2, PT, R0, R88, PT ;  /* 0x000000580000720c */ /* 0x000fe20003f44070 */
[----:B------:R-:W-:Y:S01]  /*11f0*/  IMAD.MOV R5, RZ, RZ, -R5 ;  /* 0x000000ffff057224 */ /* 0x000fe200078e0a05 */
[----:B------:R-:W-:Y:S01]  /*1200*/  IABS R94, R11 ;  /* 0x0000000b005e7213 */ /* 0x000fe20000000000 */
[----:B------:R-:W-:-:S04]  /*1210*/  IMAD.HI.U32 R4, R3, R96, RZ ;  /* 0x0000006003047227 */ /* 0x000fc800078e00ff */
[----:B------:R-:W-:Y:S01]  /*1220*/  @!P3 IMAD.IADD R84, R84, 0x1, -R0 ;  /* 0x000000015454b824 */ /* 0x000fe200078e0a00 */
[C---:B------:R-:W-:Y:S01]  /*1230*/  ISETP.GT.U32.AND P3, PT, R0.reuse, R86, PT ;  /* 0x000000560000720c */ /* 0x040fe20003f64070 */
[----:B------:R-:W-:Y:S02]  /*1240*/  IMAD R82, R0, R5, R82 ;  /* 0x0000000500527224 */ /* 0x000fe400078e0252 */
[----:B------:R-:W-:Y:S01]  /*1250*/  @!P6 IMAD.IADD R80, R80, 0x1, -R0 ;  /* 0x000000015050e824 */ /* 0x000fe200078e0a00 */
[C---:B------:R-:W-:Y:S01]  /*1260*/  ISETP.GT.U32.AND P6, PT, R0.reuse, R84, PT ;  /* 0x000000540000720c */ /* 0x040fe20003fc4070 */
[----:B------:R-:W-:Y:S02]  /*1270*/  IMAD.MOV R5, RZ, RZ, -R4 ;  /* 0x000000ffff057224 */ /* 0x000fe400078e0a04 */
[----:B------:R-:W-:Y:S01]  /*1280*/  @!P5 IMAD.MOV R78, RZ, RZ, -R78 ;  /* 0x000000ffff4ed224 */ /* 0x000fe200078e0a4e */
[C---:B------:R-:W-:Y:S01]  /*1290*/  ISETP.GT.U32.AND P5, PT, R0.reuse, R80, PT ;  /* 0x000000500000720c */ /* 0x040fe20003fa4070 */
[----:B------:R-:W-:-:S02]  /*12a0*/  IMAD R96, R0, R5, R96 ;  /* 0x0000000500607224 */ /* 0x000fc400078e0260 */
[----:B------:R-:W-:-:S04]  /*12b0*/  IMAD.HI.U32 R9, R3, R90, RZ ;  /* 0x0000005a03097227 */ /* 0x000fc800078e00ff */
[----:B------:R-:W-:Y:S01]  /*12c0*/  @!P0 IMAD.MOV R74, RZ, RZ, -R74 ;  /* 0x000000ffff4a8224 */ /* 0x000fe200078e0a4a */
[----:B------:R-:W-:Y:S01]  /*12d0*/  ISETP.GT.U32.AND P0, PT, R0, R82, PT ;  /* 0x000000520000720c */ /* 0x000fe20003f04070 */
[----:B------:R-:W-:Y:S01]  /*12e0*/  @!P6 IMAD.IADD R84, R84, 0x1, -R0 ;  /* 0x000000015454e824 */ /* 0x000fe200078e0a00 */
[----:B------:R-:W-:Y:S01]  /*12f0*/  ISETP.GT.U32.AND P6, PT, R0, R96, PT ;  /* 0x000000600000720c */ /* 0x000fe20003fc4070 */
[----:B------:R-:W-:Y:S02]  /*1300*/  IMAD.MOV R9, RZ, RZ, -R9 ;  /* 0x000000ffff097224 */ /* 0x000fe400078e0a09 */
[----:B------:R-:W-:-:S04]  /*1310*/  IMAD.HI.U32 R5, R3, R92, RZ ;  /* 0x0000005c03057227 */ /* 0x000fc800078e00ff */
[----:B------:R-:W-:Y:S01]  /*1320*/  @!P5 IMAD.IADD R80, R80, 0x1, -R0 ;  /* 0x000000015050d824 */ /* 0x000fe200078e0a00 */
[----:B------:R-:W-:Y:S01]  /*1330*/  ISETP.GE.AND P5, PT, R12, RZ, PT ;  /* 0x000000ff0c00720c */ /* 0x000fe20003fa6270 */
[----:B------:R-:W-:Y:S01]  /*1340*/  IMAD R90, R0, R9, R90 ;  /* 0x00000009005a7224 */ /* 0x000fe200078e025a */
[----:B------:R-:W-:Y:S01]  /*1350*/  LOP3.LUT R12, R2, 0x5c, RZ, 0xfc, !PT ;  /* 0x0000005c020c7812 */ /* 0x000fe200078efcff */
[--C-:B------:R-:W-:Y:S01]  /*1360*/  @!P2 IMAD.IADD R88, R88, 0x1, -R0.reuse ;  /* 0x000000015858a824 */ /* 0x100fe200078e0a00 */
[----:B------:R-:W-:Y:S01]  /*1370*/  ISETP.GE.AND P2, PT, R10, RZ, PT ;  /* 0x000000ff0a00720c */ /* 0x000fe20003f46270 */
[----:B------:R-:W-:Y:S01]  /*1380*/  IMAD.MOV R5, RZ, RZ, -R5 ;  /* 0x000000ffff057224 */ /* 0x000fe200078e0a05 */
[----:B------:R-:W-:Y:S01]  /*1390*/  LOP3.LUT R10, R2, 0x48, RZ, 0xfc, !PT ;  /* 0x00000048020a7812 */ /* 0x000fe200078efcff */
[----:B------:R-:W-:Y:S01]  /*13a0*/  IMAD.HI.U32 R4, R3, R94, RZ ;  /* 0x0000005e03047227 */ /* 0x000fe200078e00ff */
[----:B------:R-:W-:Y:S02]  /*13b0*/  IABS R110, R12 ;  /* 0x0000000c006e7213 */ /* 0x000fe40000000000 */
[----:B------:R-:W-:Y:S01]  /*13c0*/  IABS R100, R10 ;  /* 0x0000000a00647213 */ /* 0x000fe20000000000 */
[----:B------:R-:W-:Y:S01]  /*13d0*/  @!P3 IMAD.IADD R86, R86, 0x1, -R0 ;  /* 0x000000015656b824 */ /* 0x000fe200078e0a00 */
[C---:B------:R-:W-:Y:S01]  /*13e0*/  ISETP.GT.U32.AND P3, PT, R0.reuse, R90, PT ;  /* 0x0000005a0000720c */ /* 0x040fe20003f64070 */
[----:B------:R-:W-:Y:S01]  /*13f0*/  IMAD R92, R0, R5, R92 ;  /* 0x00000005005c7224 */ /* 0x000fe200078e025c */
[----:B------:R-:W-:Y:S01]  /*1400*/  LOP3.LUT R5, R2, 0x44, RZ, 0xfc, !PT ;  /* 0x0000004402057812 */ /* 0x000fe200078efcff */
[----:B------:R-:W-:-:S02]  /*1410*/  @!P6 IMAD.IADD R96, R96, 0x1, -R0 ;  /* 0x000000016060e824 */ /* 0x000fc400078e0a00 */
[----:B------:R-:W-:Y:S01]  /*1420*/  IMAD.MOV R9, RZ, RZ, -R4 ;  /* 0x000000ffff097224 */ /* 0x000fe200078e0a04 */
[----:B------:R-:W-:Y:S01]  /*1430*/  IABS R98, R5 ;  /* 0x0000000500627213 */ /* 0x000fe20000000000 */
[----:B------:R-:W-:Y:S01]  /*1440*/  @!P0 IMAD.IADD R82, R82, 0x1, -R0 ;  /* 0x0000000152528824 */ /* 0x000fe200078e0a00 */
[C---:B------:R-:W-:Y:S01]  /*1450*/  ISETP.GT.U32.AND P6, PT, R0.reuse, R96, PT ;  /* 0x000000600000720c */ /* 0x040fe20003fc4070 */
[C---:B------:R-:W-:Y:S01]  /*1460*/  IMAD R94, R0.reuse, R9, R94 ;  /* 0x00000009005e7224 */ /* 0x040fe200078e025e */
[----:B------:R-:W-:Y:S01]  /*1470*/  ISETP.GE.AND P0, PT, R13, RZ, PT ;  /* 0x000000ff0d00720c */ /* 0x000fe20003f06270 */
[----:B------:R-:W-:Y:S01]  /*1480*/  @!P4 IMAD.MOV R86, RZ, RZ, -R86 ;  /* 0x000000ffff56c224 */ /* 0x000fe200078e0a56 */
[----:B------:R-:W-:Y:S01]  /*1490*/  ISETP.GT.U32.AND P4, PT, R0, R82, PT ;  /* 0x000000520000720c */ /* 0x000fe20003f84070 */
[----:B------:R-:W-:Y:S01]  /*14a0*/  @!P5 IMAD.MOV R80, RZ, RZ, -R80 ;  /* 0x000000ffff50d224 */ /* 0x000fe200078e0a50 */
[----:B------:R-:W-:Y:S01]  /*14b0*/  ISETP.GE.AND P5, PT, R16, RZ, PT ;  /* 0x000000ff1000720c */ /* 0x000fe20003fa6270 */
[----:B------:R-:W-:Y:S01]  /*14c0*/  @!P2 IMAD.MOV R84, RZ, RZ, -R84 ;  /* 0x000000ffff54a224 */ /* 0x000fe200078e0a54 */
[----:B------:R-:W-:Y:S01]  /*14d0*/  ISETP.GT.U32.AND P2, PT, R0, R94, PT ;  /* 0x0000005e0000720c */ /* 0x000fe20003f44070 */
[----:B------:R-:W-:Y:S01]  /*14e0*/  IMAD.HI.U32 R4, R3, R98, RZ ;  /* 0x0000006203047227 */ /* 0x000fe200078e00ff */
[----:B------:R-:W-:-:S02]  /*14f0*/  LOP3.LUT R13, R2, 0x60, RZ, 0xfc, !PT ;  /* 0x00000060020d7812 */ /* 0x000fc400078efcff */
[----:B------:R-:W-:Y:S01]  /*1500*/  LOP3.LUT R16, R2, 0x11c, RZ, 0xfc, !PT ;  /* 0x0000011c02107812 */ /* 0x000fe200078efcff */
[----:B------:R-:W-:Y:S01]  /*1510*/  @!P3 IMAD.IADD R90, R90, 0x1, -R0 ;  /* 0x000000015a5ab824 */ /* 0x000fe200078e0a00 */
[----:B------:R-:W-:Y:S01]  /*1520*/  ISETP.GE.AND P3, PT, R15, RZ, PT ;  /* 0x000000ff0f00720c */ /* 0x000fe20003f66270 */
[----:B------:R-:W-:Y:S01]  /*1530*/  IMAD.MOV R9, RZ, RZ, -R4 ;  /* 0x000000ffff097224 */ /* 0x000fe200078e0a04 */
[----:B------:R-:W-:Y:S01]  /*1540*/  LOP3.LUT R4, R2, 0x4c, RZ, 0xfc, !PT ;  /* 0x0000004c02047812 */ /* 0x000fe200078efcff */
[----:B------:R-:W-:Y:S01]  /*1550*/  @!P1 IMAD.MOV R88, RZ, RZ, -R88 ;  /* 0x000000ffff589224 */ /* 0x000fe200078e0a58 */
[----:B------:R-:W-:Y:S01]  /*1560*/  ISETP.GT.U32.AND P1, PT, R0, R90, PT ;  /* 0x0000005a0000720c */ /* 0x000fe20003f24070 */
[----:B------:R-:W-:Y:S01]  /*1570*/  @!P6 IMAD.IADD R96, R96, 0x1, -R0 ;  /* 0x000000016060e824 */ /* 0x000fe200078e0a00 */
[----:B------:R-:W-:Y:S01]  /*1580*/  IABS R102, R4 ;  /* 0x0000000400667213 */ /* 0x000fe20000000000 */
[----:B------:R-:W-:Y:S01]  /*1590*/  IMAD R98, R0, R9, R98 ;  /* 0x0000000900627224 */ /* 0x000fe200078e0262 */
[----:B------:R-:W-:Y:S01]  /*15a0*/  ISETP.GE.AND P6, PT, R17, RZ, PT ;  /* 0x000000ff1100720c */ /* 0x000fe20003fc6270 */
[----:B------:R-:W-:Y:S01]  /*15b0*/  @!P4 IMAD.IADD R82, R82, 0x1, -R0 ;  /* 0x000000015252c824 */ /* 0x000fe200078e0a00 */
[C---:B------:R-:W-:Y:S01]  /*15c0*/  ISETP.GT.U32.AND P4, PT, R0.reuse, R92, PT ;  /* 0x0000005c0000720c */ /* 0x040fe20003f84070 */
[----:B------:R-:W-:Y:S01]  /*15d0*/  @!P5 IMAD.MOV R96, RZ, RZ, -R96 ;  /* 0x000000ffff60d224 */ /* 0x000fe200078e0a60 */
[----:B------:R-:W-:Y:S01]  /*15e0*/  ISETP.GT.U32.AND P5, PT, R0, R98, PT ;  /* 0x000000620000720c */ /* 0x000fe20003fa4070 */
[----:B------:R-:W-:Y:S01]  /*15f0*/  @!P2 IMAD.IADD R94, R94, 0x1, -R0 ;  /* 0x000000015e5ea824 */ /* 0x000fe200078e0a00 */
[----:B------:R-:W-:Y:S01]  /*1600*/  ISETP.GE.AND P2, PT, R5, RZ, PT ;  /* 0x000000ff0500720c */ /* 0x000fe20003f46270 */
[----:B------:R-:W-:Y:S01]  /*1610*/  @!P0 IMAD.MOV R82, RZ, RZ, -R82 ;  /* 0x000000ffff528224 */ /* 0x000fe200078e0a52 */
[----:B------:R-:W-:Y:S01]  /*1620*/  LOP3.LUT R15, R2, 0x64, RZ, 0xfc, !PT ;  /* 0x00000064020f7812 */ /* 0x000fe200078efcff */
[----:B------:R-:W-:Y:S01]  /*1630*/  @!P1 IMAD.IADD R90, R90, 0x1, -R0 ;  /* 0x000000015a5a9824 */ /* 0x000fe200078e0a00 */
[----:B------:R-:W-:Y:S01]  /*1640*/  ISETP.GT.U32.AND P0, PT, R0, R94, PT ;  /* 0x0000005e0000720c */ /* 0x000fe20003f04070 */
[----:B------:R-:W-:Y:S01]  /*1650*/  IMAD.HI.U32 R5, R3, R100, RZ ;  /* 0x0000006403057227 */ /* 0x000fe200078e00ff */
[----:B------:R-:W-:-:S02]  /*1660*/  ISETP.GE.AND P1, PT, R11, RZ, PT ;  /* 0x000000ff0b00720c */ /* 0x000fc40003f26270 */
[----:B------:R-:W-:Y:S01]  /*1670*/  IABS R112, R13 ;  /* 0x0000000d00707213 */ /* 0x000fe20000000000 */
[----:B------:R-:W-:Y:S01]  /*1680*/  @!P4 IMAD.IADD R92, R92, 0x1, -R0 ;  /* 0x000000015c5cc824 */ /* 0x000fe200078e0a00 */
[----:B------:R-:W-:Y:S01]  /*1690*/  IABS R116, R15 ;  /* 0x0000000f00747213 */ /* 0x000fe20000000000 */
[----:B------:R-:W-:Y:S01]  /*16a0*/  @!P3 IMAD.MOV R90, RZ, RZ, -R90 ;  /* 0x000000ffff5ab224 */ /* 0x000fe200078e0a5a */
[----:B------:R-:W-:Y:S01]  /*16b0*/  ISETP.GE.AND P3, PT, R10, RZ, PT ;  /* 0x000000ff0a00720c */ /* 0x000fe20003f66270 */
[--C-:B------:R-:W-:Y:S01]  /*16c0*/  @!P5 IMAD.IADD R98, R98, 0x1, -R0.reuse ;  /* 0x000000016262d824 */ /* 0x100fe200078e0a00 */
[----:B------:R-:W-:Y:S01]  /*16d0*/  LOP3.LUT R10, R2, 0x54, RZ, 0xfc, !PT ;  /* 0x00000054020a7812 */ /* 0x000fe200078efcff */
[----:B------:R-:W-:Y:S01]  /*16e0*/  IMAD.MOV R5, RZ, RZ, -R5 ;  /* 0x000000ffff057224 */ /* 0x000fe200078e0a05 */
[----:B------:R-:W-:Y:S01]  /*16f0*/  ISETP.GT.U32.AND P4, PT, R0, R92, PT ;  /* 0x0000005c0000720c */ /* 0x000fe20003f84070 */
[----:B------:R-:W-:Y:S01]  /*1700*/  @!P0 IMAD.IADD R94, R94, 0x1, -R0 ;  /* 0x000000015e5e8824 */ /* 0x000fe200078e0a00 */
[----:B------:R-:W-:Y:S01]  /*1710*/  IABS R106, R10 ;  /* 0x0000000a006a7213 */ /* 0x000fe20000000000 */
[C---:B------:R-:W-:Y:S01]  /*1720*/  IMAD R100, R0.reuse, R5, R100 ;  /* 0x0000000500647224 */ /* 0x040fe200078e0264 */
[----:B------:R-:W-:Y:S01]  /*1730*/  ISETP.GT.U32.AND P5, PT, R0, R98, PT ;  /* 0x000000620000720c */ /* 0x000fe20003fa4070 */
[----:B------:R-:W-:Y:S01]  /*1740*/  @!P1 IMAD.MOV R94, RZ, RZ, -R94 ;  /* 0x000000ffff5e9224 */ /* 0x000fe200078e0a5e */
[----:B------:R-:W-:Y:S01]  /*1750*/  ISETP.GE.AND P0, PT, R4, RZ, PT ;  /* 0x000000ff0400720c */ /* 0x000fe20003f06270 */
[----:B------:R-:W-:Y:S01]  /*1760*/  IMAD.HI.U32 R4, R3, R102, RZ ;  /* 0x0000006603047227 */ /* 0x000fe200078e00ff */
[----:B------:R-:W-:-:S02]  /*1770*/  LOP3.LUT R5, R2, 0x50, RZ, 0xfc, !PT ;  /* 0x0000005002057812 */ /* 0x000fc400078efcff */
[----:B------:R-:W-:Y:S01]  /*1780*/  IABS R208, R16 ;  /* 0x0000001000d07213 */ /* 0x000fe20000000000 */
[----:B------:R-:W-:Y:S01]  /*1790*/  IMAD.HI.U32 R9, R3, R106, RZ ;  /* 0x0000006a03097227 */ /* 0x000fe200078e00ff */
[----:B------:R-:W-:Y:S02]  /*17a0*/  IABS R104, R5 ;  /* 0x0000000500687213 */ /* 0x000fe40000000000 */
[----:B------:R-:W-:Y:S01]  /*17b0*/  ISETP.GE.AND P1, PT, R5, RZ, PT ;  /* 0x000000ff0500720c */ /* 0x000fe20003f26270 */
[----:B------:R-:W-:Y:S01]  /*17c0*/  IMAD.MOV R11, RZ, RZ, -R4 ;  /* 0x000000ffff0b7224 */ /* 0x000fe200078e0a04 */
[----:B------:R-:W-:Y:S01]  /*17d0*/  LOP3.LUT R17, R2, 0x15c, RZ, 0xfc, !PT ;  /* 0x0000015c02117812 */ /* 0x000fe200078efcff */
[----:B------:R-:W-:Y:S02]  /*17e0*/  IMAD.MOV R9, RZ, RZ, -R9 ;  /* 0x000000ffff097224 */ /* 0x000fe400078e0a09 */
[----:B------:R-:W-:Y:S01]  /*17f0*/  IMAD R102, R0, R11, R102 ;  /* 0x0000000b00667224 */ /* 0x000fe200078e0266 */
[----:B------:R-:W-:Y:S01]  /*1800*/  IABS R248, R17 ;  /* 0x0000001100f87213 */ /* 0x000fe20000000000 */
[--C-:B------:R-:W-:Y:S01]  /*1810*/  @!P4 IMAD.IADD R92, R92, 0x1, -R0.reuse ;  /* 0x000000015c5cc824 */ /* 0x100fe200078e0a00 */
[----:B------:R-:W-:Y:S01]  /*1820*/  ISETP.GT.U32.AND P4, PT, R0, R100, PT ;  /* 0x000000640000720c */ /* 0x000fe20003f84070 */
[----:B------:R-:W-:Y:S01]  /*1830*/  @!P5 IMAD.IADD R98, R98, 0x1, -R0 ;  /* 0x000000016262d824 */ /* 0x000fe200078e0a00 */
[C---:B------:R-:W-:Y:S01]  /*1840*/  ISETP.GT.U32.AND P5, PT, R0.reuse, R102, PT ;  /* 0x000000660000720c */ /* 0x040fe20003fa4070 */
[----:B------:R-:W-:-:S02]  /*1850*/  IMAD R106, R0, R9, R106 ;  /* 0x00000009006a7224 */ /* 0x000fc400078e026a */
[----:B------:R-:W-:Y:S01]  /*1860*/  @!P6 IMAD.MOV R92, RZ, RZ, -R92 ;  /* 0x000000ffff5ce224 */ /* 0x000fe200078e0a5c */
[----:B------:R-:W-:Y:S01]  /*1870*/  ISETP.GE.AND P6, PT, R10, RZ, PT ;  /* 0x000000ff0a00720c */ /* 0x000fe20003fc6270 */
[----:B------:R-:W-:Y:S01]  /*1880*/  @!P2 IMAD.MOV R98, RZ, RZ, -R98 ;  /* 0x000000ffff62a224 */ /* 0x000fe200078e0a62 */
[----:B------:R-:W-:Y:S01]  /*1890*/  LOP3.LUT R10, R2, 0x58, RZ, 0xfc, !PT ;  /* 0x00000058020a7812 */ /* 0x000fe200078efcff */
[----:B------:R-:W-:Y:S01]  /*18a0*/  IMAD.HI.U32 R5, R3, R104, RZ ;  /* 0x0000006803057227 */ /* 0x000fe200078e00ff */
[----:B------:R-:W-:Y:S02]  /*18b0*/  ISETP.GT.U32.AND P2, PT, R0, R106, PT ;  /* 0x0000006a0000720c */ /* 0x000fe40003f44070 */
[----:B------:R-:W-:Y:S01]  /*18c0*/  IABS R108, R10 ;  /* 0x0000000a006c7213 */ /* 0x000fe20000000000 */
[----:B------:R-:W-:Y:S02]  /*18d0*/  IMAD.MOV R5, RZ, RZ, -R5 ;  /* 0x000000ffff057224 */ /* 0x000fe400078e0a05 */
[----:B------:R-:W-:-:S02]  /*18e0*/  @!P5 IMAD.IADD R102, R102, 0x1, -R0 ;  /* 0x000000016666d824 */ /* 0x000fc400078e0a00 */
[----:B------:R-:W-:-:S03]  /*18f0*/  IMAD.HI.U32 R4, R3, R108, RZ ;  /* 0x0000006c03047227 */ /* 0x000fc600078e00ff */
[C---:B------:R-:W-:Y:S01]  /*1900*/  ISETP.GT.U32.AND P5, PT, R0.reuse, R102, PT ;  /* 0x000000660000720c */ /* 0x040fe20003fa4070 */
[----:B------:R-:W-:Y:S02]  /*1910*/  IMAD R104, R0, R5, R104 ;  /* 0x0000000500687224 */ /* 0x000fe400078e0268 */
[----:B------:R-:W-:Y:S01]  /*1920*/  IMAD.MOV R5, RZ, RZ, -R4 ;  /* 0x000000ffff057224 */ /* 0x000fe200078e0a04 */
[----:B------:R-:W-:Y:S01]  /*1930*/  @!P2 IADD3 R106, R106, -R0, RZ ;  /* 0x800000006a6aa210 */ /* 0x000fe20007ffe0ff */
[----:B------:R-:W-:Y:S02]  /*1940*/  @!P4 IMAD.IADD R100, R100, 0x1, -R0 ;  /* 0x000000016464c824 */ /* 0x000fe400078e0a00 */
[C---:B------:R-:W-:Y:S01]  /*1950*/  IMAD R108, R0.reuse, R5, R108 ;  /* 0x00000005006c7224 */ /* 0x040fe200078e026c */
[C---:B------:R-:W-:Y:S01]  /*1960*/  ISETP.GT.U32.AND P2, PT, R0.reuse, R106, PT ;  /* 0x0000006a0000720c */ /* 0x040fe20003f44070 */
[----:B------:R-:W-:Y:S01]  /*1970*/  IMAD.HI.U32 R5, R3, R112, RZ ;  /* 0x0000007003057227 */ /* 0x000fe200078e00ff */
[----:B------:R-:W-:-:S03]  /*1980*/  ISETP.GT.U32.AND P4, PT, R0, R100, PT ;  /* 0x000000640000720c */ /* 0x000fc60003f84070 */
[----:B------:R-:W-:-:S04]  /*1990*/  IMAD.HI.U32 R4, R3, R110, RZ ;  /* 0x0000006e03047227 */ /* 0x000fc800078e00ff */
[----:B------:R-:W-:-:S04]  /*19a0*/  IMAD.HI.U32 R9, R3, R116, RZ ;  /* 0x0000007403097227 */ /* 0x000fc800078e00ff */
[----:B------:R-:W-:Y:S02]  /*19b0*/  IMAD.MOV R5, RZ, RZ, -R5 ;  /* 0x000000ffff057224 */ /* 0x000fe400078e0a05 */
[----:B------:R-:W-:Y:S02]  /*19c0*/  IMAD.MOV R11, RZ, RZ, -R4 ;  /* 0x000000ffff0b7224 */ /* 0x000fe400078e0a04 */
[----:B------:R-:W-:Y:S02]  /*19d0*/  IMAD.MOV R9, RZ, RZ, -R9 ;  /* 0x000000ffff097224 */ /* 0x000fe400078e0a09 */
[----:B------:R-:W-:Y:S01]  /*19e0*/  IMAD R112, R0, R5, R112 ;  /* 0x0000000500707224 */ /* 0x000fe200078e0270 */
[----:B------:R-:W-:Y:S01]  /*19f0*/  LOP3.LUT R5, R2, 0x68, RZ, 0xfc, !PT ;  /* 0x0000006802057812 */ /* 0x000fe200078efcff */
[----:B------:R-:W-:Y:S01]  /*1a00*/  @!P5 IMAD.IADD R102, R102, 0x1, -R0 ;  /* 0x000000016666d824 */ /* 0x000fe200078e0a00 */
[C---:B------:R-:W-:Y:S01]  /*1a10*/  ISETP.GT.U32.AND P5, PT, R0.reuse, R108, PT ;  /* 0x0000006c0000720c */ /* 0x040fe20003fa4070 */
[C---:B------:R-:W-:Y:S01]  /*1a20*/  IMAD R110, R0.reuse, R11, R110 ;  /* 0x0000000b006e7224 */ /* 0x040fe200078e026e */
[----:B------:R-:W-:Y:S01]  /*1a30*/  IABS R114, R5 ;  /* 0x0000000500727213 */ /* 0x000fe20000000000 */
[----:B------:R-:W-:Y:S01]  /*1a40*/  IMAD R116, R0, R9, R116 ;  /* 0x0000000900747224 */ /* 0x000fe200078e0274 */
[----:B------:R-:W-:Y:S01]  /*1a50*/  LOP3.LUT R9, R2, 0x6c, RZ, 0xfc, !PT ;  /* 0x0000006c02097812 */ /* 0x000fe200078efcff */
[----:B------:R-:W-:Y:S01]  /*1a60*/  @!P2 IMAD.IADD R106, R106, 0x1, -R0 ;  /* 0x000000016a6aa824 */ /* 0x000fe200078e0a00 */
[C---:B------:R-:W-:Y:S01]  /*1a70*/  ISETP.GT.U32.AND P2, PT, R0.reuse, R112, PT ;  /* 0x000000700000720c */ /* 0x040fe20003f44070 */
[----:B------:R-:W-:Y:S01]  /*1a80*/  @!P0 IMAD.MOV R102, RZ, RZ, -R102 ;  /* 0x000000ffff668224 */ /* 0x000fe200078e0a66 */
[C---:B------:R-:W-:Y:S01]  /*1a90*/  ISETP.GT.U32.AND P0, PT, R0.reuse, R110, PT ;  /* 0x0000006e0000720c */ /* 0x040fe20003f04070 */
[----:B------:R-:W-:Y:S01]  /*1aa0*/  @!P6 IMAD.MOV R106, RZ, RZ, -R106 ;  /* 0x000000ffff6ae224 */ /* 0x000fe200078e0a6a */
[----:B------:R-:W-:Y:S01]  /*1ab0*/  ISETP.GT.U32.AND P6, PT, R0, R116, PT ;  /* 0x000000740000720c */ /* 0x000fe20003fc4070 */
[--C-:B------:R-:W-:Y:S01]  /*1ac0*/  @!P4 IMAD.IADD R100, R100, 0x1, -R0.reuse ;  /* 0x000000016464c824 */ /* 0x100fe200078e0a00 */
[----:B------:R-:W-:Y:S01]  /*1ad0*/  ISETP.GT.U32.AND P4, PT, R0, R104, PT ;  /* 0x000000680000720c */ /* 0x000fe20003f84070 */
[----:B------:R-:W-:Y:S01]  /*1ae0*/  @!P5 IMAD.IADD R108, R108, 0x1, -R0 ;  /* 0x000000016c6cd824 */ /* 0x000fe200078e0a00 */
[----:B------:R-:W-:Y:S01]  /*1af0*/  IABS R118, R9 ;  /* 0x0000000900767213 */ /* 0x000fe20000000000 */
[----:B------:R-:W-:-:S03]  /*1b00*/  IMAD.HI.U32 R4, R3, R114, RZ ;  /* 0x0000007203047227 */ /* 0x000fc600078e00ff */
[----:B------:R-:W-:Y:S01]  /*1b10*/  ISETP.GT.U32.AND P5, PT, R0, R108, PT ;  /* 0x0000006c0000720c */ /* 0x000fe20003fa4070 */
[--C-:B------:R-:W-:Y:S02]  /*1b20*/  @!P2 IMAD.IADD R112, R112, 0x1, -R0.reuse ;  /* 0x000000017070a824 */ /* 0x100fe400078e0a00 */
[--C-:B------:R-:W-:Y:S01]  /*1b30*/  @!P0 IMAD.IADD R110, R110, 0x1, -R0.reuse ;  /* 0x000000016e6e8824 */ /* 0x100fe200078e0a00 */
[----:B------:R-:W-:Y:S01]  /*1b40*/  ISETP.GE.AND P0, PT, R5, RZ, PT ;  /* 0x000000ff0500720c */ /* 0x000fe20003f06270 */
[--C-:B------:R-:W-:Y:S01]  /*1b50*/  @!P6 IMAD.IADD R116, R116, 0x1, -R0.reuse ;  /* 0x000000017474e824 */ /* 0x100fe200078e0a00 */
[----:B------:R-:W-:Y:S01]  /*1b60*/  ISETP.GT.U32.AND P6, PT, R0, R112, PT ;  /* 0x000000700000720c */ /* 0x000fe20003fc4070 */
[----:B------:R-:W-:Y:S01]  /*1b70*/  @!P4 IMAD.IADD R104, R104, 0x1, -R0 ;  /* 0x000000016868c824 */ /* 0x000fe200078e0a00 */
[C---:B------:R-:W-:Y:S01]  /*1b80*/  ISETP.GT.U32.AND P2, PT, R0.reuse, R110, PT ;  /* 0x0000006e0000720c */ /* 0x040fe20003f44070 */
[----:B------:R-:W-:Y:S02]  /*1b90*/  IMAD.MOV R5, RZ, RZ, -R4 ;  /* 0x000000ffff057224 */ /* 0x000fe400078e0a04 */
[----:B------:R-:W-:Y:S01]  /*1ba0*/  IMAD.HI.U32 R4, R3, R118, RZ ;  /* 0x0000007603047227 */ /* 0x000fe200078e00ff */
[----:B------:R-:W-:-:S03]  /*1bb0*/  ISETP.GT.U32.AND P4, PT, R0, R104, PT ;  /* 0x000000680000720c */ /* 0x000fc60003f84070 */
[----:B------:R-:W-:Y:S01]  /*1bc0*/  @!P3 IMAD.MOV R100, RZ, RZ, -R100 ;  /* 0x000000ffff64b224 */ /* 0x000fe200078e0a64 */
[----:B------:R-:W-:Y:S01]  /*1bd0*/  ISETP.GE.AND P3, PT, R10, RZ, PT ;  /* 0x000000ff0a00720c */ /* 0x000fe20003f66270 */
[----:B------:R-:W-:Y:S01]  /*1be0*/  IMAD R114, R0, R5, R114 ;  /* 0x0000000500727224 */ /* 0x000fe200078e0272 */
[----:B------:R-:W-:Y:S01]  /*1bf0*/  LOP3.LUT R10, R2, 0x70, RZ, 0xfc, !PT ;  /* 0x00000070020a7812 */ /* 0x000fe200078efcff */
[----:B------:R-:W-:Y:S02]  /*1c00*/  IMAD.MOV R5, RZ, RZ, -R4 ;  /* 0x000000ffff057224 */ /* 0x000fe400078e0a04 */
[----:B------:R-:W-:Y:S01]  /*1c10*/  @!P5 IMAD.IADD R108, R108, 0x1, -R0 ;  /* 0x000000016c6cd824 */ /* 0x000fe200078e0a00 */
[----:B------:R-:W-:Y:S01]  /*1c20*/  IABS R120, R10 ;  /* 0x0000000a00787213 */ /* 0x000fe20000000000 */
[----:B------:R-:W-:Y:S01]  /*1c30*/  IMAD R118, R0, R5, R118 ;  /* 0x0000000500767224 */ /* 0x000fe200078e0276 */
[----:B------:R-:W-:Y:S01]  /*1c40*/  ISETP.GE.AND P5, PT, R15, RZ, PT ;  /* 0x000000ff0f00720c */ /* 0x000fe20003fa6270 */
[--C-:B------:R-:W-:Y:S01]  /*1c50*/  @!P6 IMAD.IADD R112, R112, 0x1, -R0.reuse ;  /* 0x000000017070e824 */ /* 0x100fe200078e0a00 */
[----:B------:R-:W-:Y:S01]  /*1c60*/  LOP3.LUT R15, R2, 0xac, RZ, 0xfc, !PT ;  /* 0x000000ac020f7812 */ /* 0x000fe200078efcff */
[----:B------:R-:W-:Y:S01]  /*1c70*/  @!P4 IMAD.IADD R104, R104, 0x1, -R0 ;  /* 0x000000016868c824 */ /* 0x000fe200078e0a00 */
[C---:B------:R-:W-:Y:S01]  /*1c80*/  ISETP.GT.U32.AND P6, PT, R0.reuse, R118, PT ;  /* 0x000000760000720c */ /* 0x040fe20003fc4070 */
[----:B------:R-:W-:Y:S01]  /*1c90*/  @!P3 IMAD.MOV R108, RZ, RZ, -R108 ;  /* 0x000000ffff6cb224 */ /* 0x000fe200078e0a6c */
[----:B------:R-:W-:Y:S01]  /*1ca0*/  ISETP.GT.U32.AND P3, PT, R0, R116, PT ;  /* 0x000000740000720c */ /* 0x000fe20003f64070 */
[----:B------:R-:W-:Y:S01]  /*1cb0*/  @!P1 IMAD.MOV R104, RZ, RZ, -R104 ;  /* 0x000000ffff689224 */ /* 0x000fe200078e0a68 */
[----:B------:R-:W-:Y:S01]  /*1cc0*/  ISETP.GE.AND P4, PT, R12, RZ, PT ;  /* 0x000000ff0c00720c */ /* 0x000fe20003f86270 */
[----:B------:R-:W-:Y:S01]  /*1cd0*/  IMAD.HI.U32 R4, R3, R120, RZ ;  /* 0x0000007803047227 */ /* 0x000fe200078e00ff */
[----:B------:R-:W-:-:S02]  /*1ce0*/  LOP3.LUT R12, R2, 0x74, RZ, 0xfc, !PT ;  /* 0x00000074020c7812 */ /* 0x000fc400078efcff */
[----:B------:R-:W-:Y:S01]  /*1cf0*/  ISETP.GE.AND P1, PT, R13, RZ, PT ;  /* 0x000000ff0d00720c */ /* 0x000fe20003f26270 */
[----:B------:R-:W-:Y:S01]  /*1d00*/  IMAD.MOV R11, RZ, RZ, -R4 ;  /* 0x000000ffff0b7224 */ /* 0x000fe200078e0a04 */
[----:B------:R-:W-:Y:S01]  /*1d10*/  LOP3.LUT R13, R2, 0x78, RZ, 0xfc, !PT ;  /* 0x00000078020d7812 */ /* 0x000fe200078efcff */
[--C-:B------:R-:W-:Y:S01]  /*1d20*/  @!P2 IMAD.IADD R110, R110, 0x1, -R0.reuse ;  /* 0x000000016e6ea824 */ /* 0x100fe200078e0a00 */
[----:B------:R-:W-:Y:S01]  /*1d30*/  IABS R122, R12 ;  /* 0x0000000c007a7213 */ /* 0x000fe20000000000 */
[--C-:B------:R-:W-:Y:S01]  /*1d40*/  @!P6 IMAD.IADD R118, R118, 0x1, -R0.reuse ;  /* 0x000000017676e824 */ /* 0x100fe200078e0a00 */
[----:B------:R-:W-:Y:S01]  /*1d50*/  IABS R124, R13 ;  /* 0x0000000d007c7213 */ /* 0x000fe20000000000 */
[----:B------:R-:W-:Y:S01]  /*1d60*/  @!P3 IMAD.IADD R116, R116, 0x1, -R0 ;  /* 0x000000017474b824 */ /* 0x000fe200078e0a00 */
[----:B------:R-:W-:Y:S01]  /*1d70*/  ISETP.GE.AND P3, PT, R9, RZ, PT ;  /* 0x000000ff0900720c */ /* 0x000fe20003f66270 */
[----:B------:R-:W-:Y:S01]  /*1d80*/  IMAD.HI.U32 R5, R3, R122, RZ ;  /* 0x0000007a03057227 */ /* 0x000fe200078e00ff */
[----:B------:R-:W-:-:S02]  /*1d90*/  ISETP.GT.U32.AND P6, PT, R0, R118, PT ;  /* 0x000000760000720c */ /* 0x000fc40003fc4070 */
[----:B------:R-:W-:Y:S01]  /*1da0*/  ISETP.GT.U32.AND P2, PT, R0, R114, PT ;  /* 0x000000720000720c */ /* 0x000fe20003f44070 */
[----:B------:R-:W-:Y:S01]  /*1db0*/  IMAD.HI.U32 R9, R3, R124, RZ ;  /* 0x0000007c03097227 */ /* 0x000fe200078e00ff */
[----:B------:R-:W-:-:S03]  /*1dc0*/  IABS R152, R15 ;  /* 0x0000000f00987213 */ /* 0x000fc60000000000 */
[----:B------:R-:W-:Y:S02]  /*1dd0*/  IMAD.MOV R5, RZ, RZ, -R5 ;  /* 0x000000ffff057224 */ /* 0x000fe400078e0a05 */
[----:B------:R-:W-:Y:S01]  /*1de0*/  IMAD R120, R0, R11, R120 ;  /* 0x0000000b00787224 */ /* 0x000fe200078e0278 */
[----:B------:R-:W-:Y:S01]  /*1df0*/  LOP3.LUT R11, R2, 0x84, RZ, 0xfc, !PT ;  /* 0x00000084020b7812 */ /* 0x000fe200078efcff */
[----:B------:R-:W-:Y:S02]  /*1e00*/  IMAD.MOV R9, RZ, RZ, -R9 ;  /* 0x000000ffff097224 */ /* 0x000fe400078e0a09 */
[C---:B------:R-:W-:Y:S01]  /*1e10*/  IMAD R122, R0.reuse, R5, R122 ;  /* 0x00000005007a7224 */ /* 0x040fe200078e027a */
[----:B------:R-:W-:Y:S01]  /*1e20*/  IABS R130, R11 ;  /* 0x0000000b00827213 */ /* 0x000fe20000000000 */
[----:B------:R-:W-:Y:S01]  /*1e30*/  @!P1 IMAD.MOV R112, RZ, RZ, -R112 ;  /* 0x000000ffff709224 */ /* 0x000fe200078e0a70 */
[C---:B------:R-:W-:Y:S01]  /*1e40*/  ISETP.GT.U32.AND P1, PT, R0.reuse, R120, PT ;  /* 0x000000780000720c */ /* 0x040fe20003f24070 */
[----:B------:R-:W-:Y:S01]  /*1e50*/  IMAD R124, R0, R9, R124 ;  /* 0x00000009007c7224 */ /* 0x000fe200078e027c */
[----:B------:R-:W-:Y:S01]  /*1e60*/  LOP3.LUT R9, R2, 0x7c, RZ, 0xfc, !PT ;  /* 0x0000007c02097812 */ /* 0x000fe200078efcff */
[----:B------:R-:W-:Y:S01]  /*1e70*/  @!P5 IMAD.MOV R116, RZ, RZ, -R116 ;  /* 0x000000ffff74d224 */ /* 0x000fe200078e0a74 */
[----:B------:R-:W-:Y:S01]  /*1e80*/  ISETP.GT.U32.AND P5, PT, R0, R122, PT ;  /* 0x0000007a0000720c */ /* 0x000fe20003fa4070 */
[--C-:B------:R-:W-:Y:S01]  /*1e90*/  @!P6 IMAD.IADD R118, R118, 0x1, -R0.reuse ;  /* 0x000000017676e824 */ /* 0x100fe200078e0a00 */
[----:B------:R-:W-:Y:S01]  /*1ea0*/  ISETP.GT.U32.AND P6, PT, R0, R124, PT ;  /* 0x0000007c0000720c */ /* 0x000fe20003fc4070 */
[----:B------:R-:W-:Y:S01]  /*1eb0*/  @!P2 IMAD.IADD R114, R114, 0x1, -R0 ;  /* 0x000000017272a824 */ /* 0x000fe200078e0a00 */
[----:B------:R-:W-:Y:S01]  /*1ec0*/  ISETP.GE.AND P2, PT, R10, RZ, PT ;  /* 0x000000ff0a00720c */ /* 0x000fe20003f46270 */
[----:B------:R-:W-:Y:S01]  /*1ed0*/  @!P4 IMAD.MOV R110, RZ, RZ, -R110 ;  /* 0x000000ffff6ec224 */ /* 0x000fe200078e0a6e */
[----:B------:R-:W-:Y:S01]  /*1ee0*/  IABS R126, R9 ;  /* 0x00000009007e7213 */ /* 0x000fe20000000000 */
[----:B------:R-:W-:Y:S01]  /*1ef0*/  @!P3 IMAD.MOV R118, RZ, RZ, -R118 ;  /* 0x000000ffff76b224 */ /* 0x000fe200078e0a76 */
[----:B------:R-:W-:Y:S01]  /*1f00*/  LOP3.LUT R10, R2, 0x80, RZ, 0xfc, !PT ;  /* 0x00000080020a7812 */ /* 0x000fe200078efcff */
[----:B------:R-:W-:Y:S01]  /*1f10*/  @!P1 IMAD.IADD R120, R120, 0x1, -R0 ;  /* 0x0000000178789824 */ /* 0x000fe200078e0a00 */
[----:B------:R-:W-:Y:S01]  /*1f20*/  ISETP.GT.U32.AND P4, PT, R0, R114, PT ;  /* 0x000000720000720c */ /* 0x000fe20003f84070 */
[----:B------:R-:W-:Y:S01]  /*1f30*/  IMAD.HI.U32 R4, R3, R126, RZ ;  /* 0x0000007e03047227 */ /* 0x000fe200078e00ff */
[----:B------:R-:W-:-:S02]  /*1f40*/  IABS R128, R10 ;  /* 0x0000000a00807213 */ /* 0x000fc40000000000 */
[----:B------:R-:W-:Y:S01]  /*1f50*/  ISETP.GE.AND P1, PT, R13, RZ, PT ;  /* 0x000000ff0d00720c */ /* 0x000fe20003f26270 */
[--C-:B------:R-:W-:Y:S01]  /*1f60*/  @!P5 IMAD.IADD R122, R122, 0x1, -R0.reuse ;  /* 0x000000017a7ad824 */ /* 0x100fe200078e0a00 */
[----:B------:R-:W-:Y:S01]  /*1f70*/  ISETP.GT.U32.AND P5, PT, R0, R120, PT ;  /* 0x000000780000720c */ /* 0x000fe20003fa4070 */
[----:B------:R-:W-:Y:S01]  /*1f80*/  @!P6 IMAD.IADD R124, R124, 0x1, -R0 ;  /* 0x000000017c7ce824 */ /* 0x000fe200078e0a00 */
[----:B------:R-:W-:Y:S01]  /*1f90*/  LOP3.LUT R13, R2, 0x8c, RZ, 0xfc, !PT ;  /* 0x0000008c020d7812 */ /* 0x000fe200078efcff */
[----:B------:R-:W-:Y:S01]  /*1fa0*/  IMAD.MOV R5, RZ, RZ, -R4 ;  /* 0x000000ffff057224 */ /* 0x000fe200078e0a04 */
[----:B------:R-:W-:Y:S01]  /*1fb0*/  ISETP.GT.U32.AND P6, PT, R0, R122, PT ;  /* 0x0000007a0000720c */ /* 0x000fe20003fc4070 */
[----:B------:R-:W-:Y:S01]  /*1fc0*/  IMAD.HI.U32 R4, R3, R128, RZ ;  /* 0x0000008003047227 */ /* 0x000fe200078e00ff */
[----:B------:R-:W-:-:S03]  /*1fd0*/  IABS R134, R13 ;  /* 0x0000000d00867213 */ /* 0x000fc60000000000 */
[----:B------:R-:W-:Y:S02]  /*1fe0*/  IMAD R126, R0, R5, R126 ;  /* 0x00000005007e7224 */ /* 0x000fe400078e027e */
[----:B------:R-:W-:Y:S02]  /*1ff0*/  IMAD.MOV R5, RZ, RZ, -R4 ;  /* 0x000000ffff057224 */ /* 0x000fe400078e0a04 */
[----:B------:R-:W-:Y:S01]  /*2000*/  @!P5 IMAD.IADD R120, R120, 0x1, -R0 ;  /* 0x000000017878d824 */ /* 0x000fe200078e0a00 */
[C---:B------:R-:W-:Y:S01]  /*2010*/  ISETP.GT.U32.AND P5, PT, R0.reuse, R126, PT ;  /* 0x0000007e0000720c */ /* 0x040fe20003fa4070 */
[----:B------:R-:W-:Y:S02]  /*2020*/  IMAD R128, R0, R5, R128 ;  /* 0x0000000500807224 */ /* 0x000fe400078e0280 */
[--C-:B------:R-:W-:Y:S01]  /*2030*/  @!P6 IMAD.IADD R122, R122, 0x1, -R0.reuse ;  /* 0x000000017a7ae824 */ /* 0x100fe200078e0a00 */
[----:B------:R-:W-:Y:S01]  /*2040*/  @!P2 IADD3 R120, -R120, RZ, RZ ;  /* 0x000000ff7878a210 */ /* 0x000fe20007ffe1ff */
[----:B------:R-:W-:Y:S01]  /*2050*/  @!P4 IMAD.IADD R114, R114, 0x1, -R0 ;  /* 0x000000017272c824 */ /* 0x000fe200078e0a00 */
[----:B------:R-:W-:Y:S01]  /*2060*/  ISETP.GT.U32.AND P6, PT, R0, R128, PT ;  /* 0x000000800000720c */ /* 0x000fe20003fc4070 */
[----:B------:R-:W-:Y:S01]  /*2070*/  IMAD.HI.U32 R4, R3, R130, RZ ;  /* 0x0000008203047227 */ /* 0x000fe200078e00ff */
[----:B------:R-:W-:-:S02]  /*2080*/  ISETP.GE.AND P4, PT, R12, RZ, PT ;  /* 0x000000ff0c00720c */ /* 0x000fc40003f86270 */
[----:B------:R-:W-:Y:S01]  /*2090*/  LOP3.LUT R12, R2, 0x88, RZ, 0xfc, !PT ;  /* 0x00000088020c7812 */ /* 0x000fe200078efcff */
[----:B------:R-:W-:Y:S02]  /*20a0*/  IMAD.MOV R5, RZ, RZ, -R4 ;  /* 0x000000ffff057224 */ /* 0x000fe400078e0a04 */
[----:B------:R-:W-:Y:S01]  /*20b0*/  @!P5 IMAD.IADD R126, R126, 0x1, -R0 ;  /* 0x000000017e7ed824 */ /* 0x000fe200078e0a00 */
[----:B------:R-:W-:Y:S01]  /*20c0*/  IABS R132, R12 ;  /* 0x0000000c00847213 */ /* 0x000fe20000000000 */
[----:B------:R-:W-:Y:S01]  /*20d0*/  @!P0 IMAD.MOV R114, RZ, RZ, -R114 ;  /* 0x000000ffff728224 */ /* 0x000fe200078e0a72 */
[C---:B------:R-:W-:Y:S01]  /*20e0*/  ISETP.GT.U32.AND P0, PT, R0.reuse, R124, PT ;  /* 0x0000007c0000720c */ /* 0x040fe20003f04070 */
[----:B------:R-:W-:Y:S01]  /*20f0*/  IMAD R130, R0, R5, R130 ;  /* 0x0000000500827224 */ /* 0x000fe200078e0282 */
[----:B------:R-:W-:Y:S01]  /*2100*/  ISETP.GE.AND P5, PT, R10, RZ, PT ;  /* 0x000000ff0a00720c */ /* 0x000fe20003fa6270 */
[----:B------:R-:W-:Y:S01]  /*2110*/  @!P6 IMAD.IADD R128, R128, 0x1, -R0 ;  /* 0x000000018080e824 */ /* 0x000fe200078e0a00 */
[C---:B------:R-:W-:Y:S01]  /*2120*/  ISETP.GT.U32.AND P6, PT, R0.reuse, R126, PT ;  /* 0x0000007e0000720c */ /* 0x040fe20003fc4070 */
[----:B------:R-:W-:Y:S01]  /*2130*/  IMAD.HI.U32 R4, R3, R132, RZ ;  /* 0x0000008403047227 */ /* 0x000fe200078e00ff */
[----:B------:R-:W-:-:S02]  /*2140*/  ISETP.GT.U32.AND P3, PT, R0, R130, PT ;  /* 0x000000820000720c */ /* 0x000fc40003f64070 */
[----:B------:R-:W-:Y:S01]  /*2150*/  ISETP.GT.U32.AND P2, PT, R0, R128, PT ;  /* 0x000000800000720c */ /* 0x000fe20003f44070 */
[----:B------:R-:W-:Y:S01]  /*2160*/  IMAD.MOV R5, RZ, RZ, -R4 ;  /* 0x000000ffff057224 */ /* 0x000fe200078e0a04 */
[----:B------:R-:W-:Y:S01]  /*2170*/  LOP3.LUT R10, R2, 0x98, RZ, 0xfc, !PT ;  /* 0x00000098020a7812 */ /* 0x000fe200078efcff */
[----:B------:R-:W-:-:S03]  /*2180*/  IMAD.HI.U32 R4, R3, R134, RZ ;  /* 0x0000008603047227 */ /* 0x000fc600078e00ff */
[----:B------:R-:W-:Y:S01]  /*2190*/  IABS R140, R10 ;  /* 0x0000000a008c7213 */ /* 0x000fe20000000000 */
[----:B------:R-:W-:Y:S02]  /*21a0*/  IMAD R132, R0, R5, R132 ;  /* 0x0000000500847224 */ /* 0x000fe400078e0284 */
[--C-:B------:R-:W-:Y:S02]  /*21b0*/  @!P6 IMAD.IADD R126, R126, 0x1, -R0.reuse ;  /* 0x000000017e7ee824 */ /* 0x100fe400078e0a00 */
[--C-:B------:R-:W-:Y:S01]  /*21c0*/  @!P0 IMAD.IADD R124, R124, 0x1, -R0.reuse ;  /* 0x000000017c7c8824 */ /* 0x100fe200078e0a00 */
[----:B------:R-:W-:Y:S01]  /*21d0*/  ISETP.GT.U32.AND P6, PT, R0, R132, PT ;  /* 0x000000840000720c */ /* 0x000fe20003fc4070 */
[----:B------:R-:W-:Y:S01]  /*21e0*/  @!P3 IMAD.IADD R130, R130, 0x1, -R0 ;  /* 0x000000018282b824 */ /* 0x000fe200078e0a00 */
[----:B------:R-:W-:Y:S01]  /*21f0*/  ISETP.GE.AND P0, PT, R9, RZ, PT ;  /* 0x000000ff0900720c */ /* 0x000fe20003f06270 */
[----:B------:R-:W-:Y:S01]  /*2200*/  IMAD.MOV R5, RZ, RZ, -R4 ;  /* 0x000000ffff057224 */ /* 0x000fe200078e0a04 */
[----:B------:R-:W-:Y:S01]  /*2210*/  LOP3.LUT R9, R2, 0x90, RZ, 0xfc, !PT ;  /* 0x0000009002097812 */ /* 0x000fe200078efcff */
[----:B------:R-:W-:Y:S01]  /*2220*/  @!P2 IMAD.IADD R128, R128, 0x1, -R0 ;  /* 0x000000018080a824 */ /* 0x000fe200078e0a00 */
[----:B------:R-:W-:Y:S01]  /*2230*/  ISETP.GE.AND P2, PT, R13, RZ, PT ;  /* 0x000000ff0d00720c */ /* 0x000fe20003f46270 */
[C---:B------:R-:W-:Y:S01]  /*2240*/  IMAD R134, R0.reuse, R5, R134 ;  /* 0x0000000500867224 */ /* 0x040fe200078e0286 */
[----:B------:R-:W-:Y:S01]  /*2250*/  IABS R136, R9 ;  /* 0x0000000900887213 */ /* 0x000fe20000000000 */
[----:B------:R-:W-:Y:S01]  /*2260*/  @!P5 IMAD.MOV R128, RZ, RZ, -R128 ;  /* 0x000000ffff80d224 */ /* 0x000fe200078e0a80 */
[----:B------:R-:W-:Y:S01]  /*2270*/  ISETP.GE.AND P3, PT, R9, RZ, PT ;  /* 0x000000ff0900720c */ /* 0x000fe20003f66270 */
[----:B------:R-:W-:Y:S01]  /*2280*/  @!P4 IMAD.MOV R122, RZ, RZ, -R122 ;  /* 0x000000ffff7ac224 */ /* 0x000fe200078e0a7a */
[----:B------:R-:W-:Y:S01]  /*2290*/  ISETP.GT.U32.AND P5, PT, R0, R134, PT ;  /* 0x000000860000720c */ /* 0x000fe20003fa4070 */
[----:B------:R-:W-:Y:S01]  /*22a0*/  @!P6 IMAD.IADD R132, R132, 0x1, -R0 ;  /* 0x000000018484e824 */ /* 0x000fe200078e0a00 */
[----:B------:R-:W-:Y:S01]  /*22b0*/  ISETP.GT.U32.AND P6, PT, R0, R130, PT ;  /* 0x000000820000720c */ /* 0x000fe20003fc4070 */
[----:B------:R-:W-:Y:S01]  /*22c0*/  IMAD.HI.U32 R4, R3, R136, RZ ;  /* 0x0000008803047227 */ /* 0x000fe200078e00ff */
[----:B------:R-:W-:-:S02]  /*22d0*/  ISETP.GE.AND P4, PT, R11, RZ, PT ;  /* 0x000000ff0b00720c */ /* 0x000fc40003f86270 */
[C---:B------:R-:W-:Y:S01]  /*22e0*/  LOP3.LUT R9, R2.reuse, 0x94, RZ, 0xfc, !PT ;  /* 0x0000009402097812 */ /* 0x040fe200078efcff */
[----:B------:R-:W-:Y:S01]  /*22f0*/  IMAD.MOV R5, RZ, RZ, -R4 ;  /* 0x000000ffff057224 */ /* 0x000fe200078e0a04 */
[----:B------:R-:W-:Y:S01]  /*2300*/  LOP3.LUT R11, R2, 0x9c, RZ, 0xfc, !PT ;  /* 0x0000009c020b7812 */ /* 0x000fe200078efcff */
[----:B------:R-:W-:Y:S01]  /*2310*/  @!P0 IMAD.MOV R126, RZ, RZ, -R126 ;  /* 0x000000ffff7e8224 */ /* 0x000fe200078e0a7e */
[C---:B------:R-:W-:Y:S01]  /*2320*/  ISETP.GT.U32.AND P0, PT, R0.reuse, R132, PT ;  /* 0x000000840000720c */ /* 0x040fe20003f04070 */
[----:B------:R-:W-:Y:S01]  /*2330*/  IMAD R136, R0, R5, R136 ;  /* 0x0000000500887224 */ /* 0x000fe200078e0288 */
[----:B------:R-:W-:Y:S01]  /*2340*/  IABS R138, R9 ;  /* 0x00000009008a7213 */ /* 0x000fe20000000000 */
[--C-:B------:R-:W-:Y:S01]  /*2350*/  @!P5 IMAD.IADD R134, R134, 0x1, -R0.reuse ;  /* 0x000000018686d824 */ /* 0x100fe200078e0a00 */
[----:B------:R-:W-:Y:S01]  /*2360*/  IABS R142, R11 ;  /* 0x0000000b008e7213 */ /* 0x000fe20000000000 */
[----:B------:R-:W-:Y:S01]  /*2370*/  @!P6 IMAD.IADD R130, R130, 0x1, -R0 ;  /* 0x000000018282e824 */ /* 0x000fe200078e0a00 */
[----:B------:R-:W-:Y:S01]  /*2380*/  ISETP.GT.U32.AND P6, PT, R0, R136, PT ;  /* 0x000000880000720c */ /* 0x000fe20003fc4070 */
[----:B------:R-:W-:Y:S01]  /*2390*/  IMAD.HI.U32 R4, R3, R138, RZ ;  /* 0x0000008a03047227 */ /* 0x000fe200078e00ff */
[----:B------:R-:W-:-:S02]  /*23a0*/  ISETP.GE.AND P5, PT, R10, RZ, PT ;  /* 0x000000ff0a00720c */ /* 0x000fc40003fa6270 */
[C---:B------:R-:W-:Y:S01]  /*23b0*/  LOP3.LUT R10, R2.reuse, 0xa0, RZ, 0xfc, !PT ;  /* 0x000000a0020a7812 */ /* 0x040fe200078efcff */
[----:B------:R-:W-:Y:S01]  /*23c0*/  IMAD.HI.U32 R5, R3, R140, RZ ;  /* 0x0000008c03057227 */ /* 0x000fe200078e00ff */
[----:B------:R-:W-:Y:S02]  /*23d0*/  LOP3.LUT R13, R2, 0xa8, RZ, 0xfc, !PT ;  /* 0x000000a8020d7812 */ /* 0x000fe400078efcff */
[----:B------:R-:W-:Y:S01]  /*23e0*/  IABS R144, R10 ;  /* 0x0000000a00907213 */ /* 0x000fe20000000000 */
[----:B------:R-:W-:Y:S01]  /*23f0*/  @!P0 IMAD.IADD R132, R132, 0x1, -R0 ;  /* 0x0000000184848824 */ /* 0x000fe200078e0a00 */
[----:B------:R-:W-:Y:S01]  /*2400*/  ISETP.GE.AND P0, PT, R9, RZ, PT ;  /* 0x000000ff0900720c */ /* 0x000fe20003f06270 */
[----:B------:R-:W-:Y:S01]  /*2410*/  @!P1 IMAD.MOV R124, RZ, RZ, -R124 ;  /* 0x000000ffff7c9224 */ /* 0x000fe200078e0a7c */
[----:B------:R-:W-:Y:S01]  /*2420*/  ISETP.GE.AND P1, PT, R12, RZ, PT ;  /* 0x000000ff0c00720c */ /* 0x000fe20003f26270 */
[----:B------:R-:W-:Y:S01]  /*2430*/  @!P6 IMAD.IADD R136, R136, 0x1, -R0 ;  /* 0x000000018888e824 */ /* 0x000fe200078e0a00 */
[----:B------:R-:W-:Y:S01]  /*2440*/  ISETP.GT.U32.AND P6, PT, R0, R134, PT ;  /* 0x000000860000720c */ /* 0x000fe20003fc4070 */
[----:B------:R-:W-:Y:S01]  /*2450*/  @!P4 IMAD.MOV R130, RZ, RZ, -R130 ;  /* 0x000000ffff82c224 */ /* 0x000fe200078e0a82 */
[----:B------:R-:W-:Y:S01]  /*2460*/  LOP3.LUT R12, R2, 0xa4, RZ, 0xfc, !PT ;  /* 0x000000a4020c7812 */ /* 0x000fe200078efcff */
[----:B------:R-:W-:Y:S01]  /*2470*/  IMAD.MOV R9, RZ, RZ, -R4 ;  /* 0x000000ffff097224 */ /* 0x000fe200078e0a04 */
[----:B------:R-:W-:Y:S01]  /*2480*/  ISETP.GT.U32.AND P4, PT, R0, R136, PT ;  /* 0x000000880000720c */ /* 0x000fe20003f84070 */
[----:B------:R-:W-:Y:S01]  /*2490*/  IMAD.HI.U32 R4, R3, R142, RZ ;  /* 0x0000008e03047227 */ /* 0x000fe200078e00ff */
[----:B------:R-:W-:-:S02]  /*24a0*/  IABS R146, R12 ;  /* 0x0000000c00927213 */ /* 0x000fc40000000000 */
[----:B------:R-:W-:Y:S01]  /*24b0*/  IABS R148, R13 ;  /* 0x0000000d00947213 */ /* 0x000fe20000000000 */
[----:B------:R-:W-:Y:S02]  /*24c0*/  IMAD.MOV R5, RZ, RZ, -R5 ;  /* 0x000000ffff057224 */ /* 0x000fe400078e0a05 */
[C---:B------:R-:W-:Y:S02]  /*24d0*/  IMAD R138, R0.reuse, R9, R138 ;  /* 0x00000009008a7224 */ /* 0x040fe400078e028a */
[----:B------:R-:W-:Y:S02]  /*24e0*/  IMAD.MOV R9, RZ, RZ, -R4 ;  /* 0x000000ffff097224 */ /* 0x000fe400078e0a04 */
[C---:B------:R-:W-:Y:S02]  /*24f0*/  IMAD R140, R0.reuse, R5, R140 ;  /* 0x00000005008c7224 */ /* 0x040fe400078e028c */
[----:B------:R-:W-:Y:S02]  /*2500*/  IMAD R142, R0, R9, R142 ;  /* 0x00000009008e7224 */ /* 0x000fe400078e028e */
[----:B------:R-:W-:Y:S01]  /*2510*/  @!P6 IMAD.IADD R134, R134, 0x1, -R0 ;  /* 0x000000018686e824 */ /* 0x000fe200078e0a00 */
[C---:B------:R-:W-:Y:S01]  /*2520*/  ISETP.GT.U32.AND P6, PT, R0.reuse, R140, PT ;  /* 0x0000008c0000720c */ /* 0x040fe20003fc4070 */
[----:B------:R-:W-:Y:S01]  /*2530*/  @!P1 IMAD.MOV R132, RZ, RZ, -R132 ;  /* 0x000000ffff849224 */ /* 0x000fe200078e0a84 */
[----:B------:R-:W-:Y:S01]  /*2540*/  ISETP.GT.U32.AND P1, PT, R0, R138, PT ;  /* 0x0000008a0000720c */ /* 0x000fe20003f24070 */
[----:B------:R-:W-:Y:S01]  /*2550*/  @!P4 IMAD.IADD R136, R136, 0x1, -R0 ;  /* 0x000000018888c824 */ /* 0x000fe200078e0a00 */
[----:B------:R-:W-:Y:S01]  /*2560*/  ISETP.GT.U32.AND P4, PT, R0, R142, PT ;  /* 0x0000008e0000720c */ /* 0x000fe20003f84070 */
[----:B------:R-:W-:-:S04]  /*2570*/  IMAD.HI.U32 R5, R3, R146, RZ ;  /* 0x0000009203057227 */ /* 0x000fc800078e00ff */
[----:B------:R-:W-:-:S04]  /*2580*/  IMAD.HI.U32 R4, R3, R144, RZ ;  /* 0x0000009003047227 */ /* 0x000fc800078e00ff */
[--C-:B------:R-:W-:Y:S02]  /*2590*/  @!P6 IMAD.IADD R140, R140, 0x1, -R0.reuse ;  /* 0x000000018c8ce824 */ /* 0x100fe400078e0a00 */
[--C-:B------:R-:W-:Y:S01]  /*25a0*/  @!P1 IMAD.IADD R138, R138, 0x1, -R0.reuse ;  /* 0x000000018a8a9824 */ /* 0x100fe200078e0a00 */
[----:B------:R-:W-:Y:S01]  /*25b0*/  ISETP.GE.AND P1, PT, R11, RZ, PT ;  /* 0x000000ff0b00720c */ /* 0x000fe20003f26270 */
[----:B------:R-:W-:Y:S01]  /*25c0*/  @!P4 IMAD.IADD R142, R142, 0x1, -R0 ;  /* 0x000000018e8ec824 */ /* 0x000fe200078e0a00 */
[C---:B------:R-:W-:Y:S01]  /*25d0*/  ISETP.GT.U32.AND P4, PT, R0.reuse, R140, PT ;  /* 0x0000008c0000720c */ /* 0x040fe20003f84070 */
[----:B------:R-:W-:Y:S01]  /*25e0*/  IMAD.MOV R5, RZ, RZ, -R5 ;  /* 0x000000ffff057224 */ /* 0x000fe200078e0a05 */
[----:B------:R-:W-:Y:S01]  /*25f0*/  ISETP.GT.U32.AND P6, PT, R0, R138, PT ;  /* 0x0000008a0000720c */ /* 0x000fe20003fc4070 */
[----:B------:R-:W-:Y:S01]  /*2600*/  IMAD.MOV R9, RZ, RZ, -R4 ;  /* 0x000000ffff097224 */ /* 0x000fe200078e0a04 */
[----:B------:R-:W-:Y:S01]  /*2610*/  LOP3.LUT R11, R2, 0xcc, RZ, 0xfc, !PT ;  /* 0x000000cc020b7812 */ /* 0x000fe200078efcff */
[----:B------:R-:W-:-:S02]  /*2620*/  IMAD R146, R0, R5, R146 ;  /* 0x0000000500927224 */ /* 0x000fc400078e0292 */
[----:B------:R-:W-:Y:S01]  /*2630*/  IMAD R144, R0, R9, R144 ;  /* 0x0000000900907224 */ /* 0x000fe200078e0290 */
[----:B------:R-:W-:Y:S01]  /*2640*/  IABS R168, R11 ;  /* 0x0000000b00a87213 */ /* 0x000fe20000000000 */
[----:B------:R-:W-:Y:S01]  /*2650*/  @!P3 IMAD.MOV R136, RZ, RZ, -R136 ;  /* 0x000000ffff88b224 */ /* 0x000fe200078e0a88 */
[----:B------:R-:W-:Y:S01]  /*2660*/  ISETP.GE.AND P3, PT, R10, RZ, PT ;  /* 0x000000ff0a00720c */ /* 0x000fe20003f66270 */
[----:B------:R-:W-:Y:S01]  /*2670*/  IMAD.HI.U32 R4, R3, R148, RZ ;  /* 0x0000009403047227 */ /* 0x000fe200078e00ff */
[----:B------:R-:W-:-:S03]  /*2680*/  LOP3.LUT R10, R2, 0xb0, RZ, 0xfc, !PT ;  /* 0x000000b0020a7812 */ /* 0x000fc600078efcff */
[--C-:B------:R-:W-:Y:S01]  /*2690*/  @!P4 IMAD.IADD R140, R140, 0x1, -R0.reuse ;  /* 0x000000018c8cc824 */ /* 0x100fe200078e0a00 */
[----:B------:R-:W-:Y:S01]  /*26a0*/  ISETP.GT.U32.AND P4, PT, R0, R146, PT ;  /* 0x000000920000720c */ /* 0x000fe20003f84070 */
[----:B------:R-:W-:Y:S01]  /*26b0*/  @!P6 IMAD.IADD R138, R138, 0x1, -R0 ;  /* 0x000000018a8ae824 */ /* 0x000fe200078e0a00 */
[----:B------:R-:W-:Y:S01]  /*26c0*/  ISETP.GT.U32.AND P6, PT, R0, R144, PT ;  /* 0x000000900000720c */ /* 0x000fe20003fc4070 */
[----:B------:R-:W-:Y:S01]  /*26d0*/  IMAD.HI.U32 R5, R3, R152, RZ ;  /* 0x0000009803057227 */ /* 0x000fe200078e00ff */
[----:B------:R-:W-:-:S03]  /*26e0*/  IABS R154, R10 ;  /* 0x0000000a009a7213 */ /* 0x000fc60000000000 */
[----:B------:R-:W-:Y:S02]  /*26f0*/  IMAD.MOV R9, RZ, RZ, -R4 ;  /* 0x000000ffff097224 */ /* 0x000fe400078e0a04 */
[----:B------:R-:W-:Y:S02]  /*2700*/  IMAD.MOV R5, RZ, RZ, -R5 ;  /* 0x000000ffff057224 */ /* 0x000fe400078e0a05 */
[----:B------:R-:W-:Y:S01]  /*2710*/  IMAD R148, R0, R9, R148 ;  /* 0x0000000900947224 */ /* 0x000fe200078e0294 */
[----:B------:R-:W-:Y:S01]  /*2720*/  LOP3.LUT R9, R2, 0xb4, RZ, 0xfc, !PT ;  /* 0x000000b402097812 */ /* 0x000fe200078efcff */
[----:B------:R-:W-:Y:S02]  /*2730*/  @!P4 IMAD.IADD R146, R146, 0x1, -R0 ;  /* 0x000000019292c824 */ /* 0x000fe400078e0a00 */
[----:B------:R-:W-:Y:S01]  /*2740*/  IMAD R152, R0, R5, R152 ;  /* 0x0000000500987224 */ /* 0x000fe200078e0298 */
[----:B------:R-:W-:Y:S01]  /*2750*/  IABS R156, R9 ;  /* 0x00000009009c7213 */ /* 0x000fe20000000000 */
[----:B------:R-:W-:Y:S01]  /*2760*/  @!P6 IMAD.IADD R144, R144, 0x1, -R0 ;  /* 0x000000019090e824 */ /* 0x000fe200078e0a00 */
[C---:B------:R-:W-:Y:S01]  /*2770*/  ISETP.GT.U32.AND P4, PT, R0.reuse, R146, PT ;  /* 0x000000920000720c */ /* 0x040fe20003f84070 */
[----:B------:R-:W-:Y:S01]  /*2780*/  IMAD.HI.U32 R4, R3, R154, RZ ;  /* 0x0000009a03047227 */ /* 0x000fe200078e00ff */
[----:B------:R-:W-:-:S03]  /*2790*/  ISETP.GT.U32.AND P6, PT, R0, R148, PT ;  /* 0x000000940000720c */ /* 0x000fc60003fc4070 */
[----:B------:R-:W-:Y:S01]  /*27a0*/  @!P0 IMAD.MOV R138, RZ, RZ, -R138 ;  /* 0x000000ffff8a8224 */ /* 0x000fe200078e0a8a */
[C---:B------:R-:W-:Y:S01]  /*27b0*/  ISETP.GT.U32.AND P0, PT, R0.reuse, R144, PT ;  /* 0x000000900000720c */ /* 0x040fe20003f04070 */
[----:B------:R-:W-:Y:S01]  /*27c0*/  @!P5 IMAD.MOV R140, RZ, RZ, -R140 ;  /* 0x000000ffff8cd224 */ /* 0x000fe200078e0a8c */
[C---:B------:R-:W-:Y:S01]  /*27d0*/  ISETP.GT.U32.AND P5, PT, R0.reuse, R152, PT ;  /* 0x000000980000720c */ /* 0x040fe20003fa4070 */
[----:B------:R-:W-:Y:S02]  /*27e0*/  IMAD.MOV R5, RZ, RZ, -R4 ;  /* 0x000000ffff057224 */ /* 0x000fe400078e0a04 */
[----:B------:R-:W-:Y:S01]  /*27f0*/  @!P2 IMAD.MOV R134, RZ, RZ, -R134 ;  /* 0x000000ffff86a224 */ /* 0x000fe200078e0a86 */
[C---:B------:R-:W-:Y:S01]  /*2800*/  ISETP.GT.U32.AND P2, PT, R0.reuse, R142, PT ;  /* 0x0000008e0000720c */ /* 0x040fe20003f44070 */
[----:B------:R-:W-:Y:S02]  /*2810*/  IMAD R154, R0, R5, R154 ;  /* 0x00000005009a7224 */ /* 0x000fe400078e029a */
[----:B------:R-:W-:-:S02]  /*2820*/  @!P4 IMAD.IADD R146, R146, 0x1, -R0 ;  /* 0x000000019292c824 */ /* 0x000fc400078e0a00 */
[--C-:B------:R-:W-:Y:S01]  /*2830*/  @!P6 IMAD.IADD R148, R148, 0x1, -R0.reuse ;  /* 0x000000019494e824 */ /* 0x100fe200078e0a00 */
[----:B------:R-:W-:Y:S01]  /*2840*/  ISETP.GT.U32.AND P4, PT, R0, R154, PT ;  /* 0x0000009a0000720c */ /* 0x000fe20003f84070 */
[--C-:B------:R-:W-:Y:S01]  /*2850*/  @!P0 IMAD.IADD R144, R144, 0x1, -R0.reuse ;  /* 0x0000000190908824 */ /* 0x100fe200078e0a00 */
[----:B------:R-:W-:Y:S01]  /*2860*/  ISETP.GE.AND P0, PT, R15, RZ, PT ;  /* 0x000000ff0f00720c */ /* 0x000fe20003f06270 */
[----:B------:R-:W-:Y:S01]  /*2870*/  @!P5 IMAD.IADD R152, R152, 0x1, -R0 ;  /* 0x000000019898d824 */ /* 0x000fe200078e0a00 */
[----:B------:R-:W-:Y:S01]  /*2880*/  ISETP.GT.U32.AND P6, PT, R0, R148, PT ;  /* 0x000000940000720c */ /* 0x000fe20003fc4070 */
[----:B------:R-:W-:Y:S01]  /*2890*/  @!P3 IMAD.MOV R144, RZ, RZ, -R144 ;  /* 0x000000ffff90b224 */ /* 0x000fe200078e0a90 */
[----:B------:R-:W-:Y:S01]  /*28a0*/  ISETP.GE.AND P5, PT, R10, RZ, PT ;  /* 0x000000ff0a00720c */ /* 0x000fe20003fa6270 */
[----:B------:R-:W-:Y:S01]  /*28b0*/  @!P2 IMAD.IADD R142, R142, 0x1, -R0 ;  /* 0x000000018e8ea824 */ /* 0x000fe200078e0a00 */
[----:B------:R-:W-:Y:S01]  /*28c0*/  ISETP.GE.AND P2, PT, R12, RZ, PT ;  /* 0x000000ff0c00720c */ /* 0x000fe20003f46270 */
[----:B------:R-:W-:Y:S01]  /*28d0*/  IMAD.HI.U32 R4, R3, R156, RZ ;  /* 0x0000009c03047227 */ /* 0x000fe200078e00ff */
[----:B------:R-:W-:-:S02]  /*28e0*/  ISETP.GT.U32.AND P3, PT, R0, R152, PT ;  /* 0x000000980000720c */ /* 0x000fc40003f64070 */
[----:B------:R-:W-:Y:S01]  /*28f0*/  LOP3.LUT R10, R2, 0xc4, RZ, 0xfc, !PT ;  /* 0x000000c4020a7812 */ /* 0x000fe200078efcff */
[----:B------:R-:W-:Y:S01]  /*2900*/  @!P4 IMAD.IADD R154, R154, 0x1, -R0 ;  /* 0x000000019a9ac824 */ /* 0x000fe200078e0a00 */
[----:B------:R-:W-:Y:S01]  /*2910*/  IADD3 R5, -R4, RZ, RZ ;  /* 0x000000ff04057210 */ /* 0x000fe20007ffe1ff */
[----:B------:R-:W-:Y:S01]  /*2920*/  @!P1 IMAD.MOV R142, RZ, RZ, -R142 ;  /* 0x000000ffff8e9224 */ /* 0x000fe200078e0a8e */
[----:B------:R-:W-:Y:S01]  /*2930*/  LOP3.LUT R4, R2, 0xb8, RZ, 0xfc, !PT ;  /* 0x000000b802047812 */ /* 0x000fe200078efcff */
[----:B------:R-:W-:Y:S01]  /*2940*/  @!P6 IMAD.IADD R148, R148, 0x1, -R0 ;  /* 0x000000019494e824 */ /* 0x000fe200078e0a00 */
[C---:B------:R-:W-:Y:S01]  /*2950*/  ISETP.GT.U32.AND P4, PT, R0.reuse, R154, PT ;  /* 0x0000009a0000720c */ /* 0x040fe20003f84070 */
[----:B------:R-:W-:Y:S01]  /*2960*/  IMAD R156, R0, R5, R156 ;  /* 0x00000005009c7224 */ /* 0x000fe200078e029c */
[----:B------:R-:W-:Y:S01]  /*2970*/  IABS R158, R4 ;  /* 0x00000004009e7213 */ /* 0x000fe20000000000 */
[----:B------:R-:W-:Y:S01]  /*2980*/  @!P2 IMAD.MOV R146, RZ, RZ, -R146 ;  /* 0x000000ffff92a224 */ /* 0x000fe200078e0a92 */
[----:B------:R-:W-:Y:S01]  /*2990*/  ISETP.GE.AND P6, PT, R9, RZ, PT ;  /* 0x000000ff0900720c */ /* 0x000fe20003fc6270 */
[----:B------:R-:W-:Y:S01]  /*29a0*/  @!P3 IMAD.IADD R152, R152, 0x1, -R0 ;  /* 0x000000019898b824 */ /* 0x000fe200078e0a00 */
[----:B------:R-:W-:-:S02]  /*29b0*/  LOP3.LUT R9, R2, 0xc0, RZ, 0xfc, !PT ;  /* 0x000000c002097812 */ /* 0x000fc400078efcff */
[----:B------:R-:W-:Y:S01]  /*29c0*/  ISETP.GE.AND P2, PT, R4, RZ, PT ;  /* 0x000000ff0400720c */ /* 0x000fe20003f46270 */
[----:B------:R-:W-:Y:S01]  /*29d0*/  IMAD.HI.U32 R4, R3, R158, RZ ;  /* 0x0000009e03047227 */ /* 0x000fe200078e00ff */
[----:B------:R-:W-:Y:S02]  /*29e0*/  ISETP.GT.U32.AND P3, PT, R0, R156, PT ;  /* 0x0000009c0000720c */ /* 0x000fe40003f64070 */
[----:B------:R-:W-:Y:S01]  /*29f0*/  IABS R162, R9 ;  /* 0x0000000900a27213 */ /* 0x000fe20000000000 */
[----:B------:R-:W-:Y:S01]  /*2a00*/  @!P0 IMAD.MOV R152, RZ, RZ, -R152 ;  /* 0x000000ffff988224 */ /* 0x000fe200078e0a98 */
[----:B------:R-:W-:Y:S01]  /*2a10*/  ISETP.GE.AND P0, PT, R9, RZ, PT ;  /* 0x000000ff0900720c */ /* 0x000fe20003f06270 */
[----:B------:R-:W-:Y:S01]  /*2a20*/  IMAD.MOV R9, RZ, RZ, -R4 ;  /* 0x000000ffff097224 */ /* 0x000fe200078e0a04 */
[----:B------:R-:W-:Y:S01]  /*2a30*/  ISETP.GE.AND P1, PT, R13, RZ, PT ;  /* 0x000000ff0d00720c */ /* 0x000fe20003f26270 */
[----:B------:R-:W-:Y:S01]  /*2a40*/  @!P4 IMAD.IADD R154, R154, 0x1, -R0 ;  /* 0x000000019a9ac824 */ /* 0x000fe200078e0a00 */
[----:B------:R-:W-:Y:S01]  /*2a50*/  LOP3.LUT R5, R2, 0xbc, RZ, 0xfc, !PT ;  /* 0x000000bc02057812 */ /* 0x000fe200078efcff */
[----:B------:R-:W-:Y:S01]  /*2a60*/  IMAD R158, R0, R9, R158 ;  /* 0x00000009009e7224 */ /* 0x000fe200078e029e */
[----:B------:R-:W-:Y:S01]  /*2a70*/  IABS R166, R10 ;  /* 0x0000000a00a67213 */ /* 0x000fe20000000000 */
[----:B------:R-:W-:Y:S01]  /*2a80*/  @!P5 IMAD.MOV R154, RZ, RZ, -R154 ;  /* 0x000000ffff9ad224 */ /* 0x000fe200078e0a9a */
[----:B------:R-:W-:Y:S01]  /*2a90*/  IABS R160, R5 ;  /* 0x0000000500a07213 */ /* 0x000fe20000000000 */
[----:B------:R-:W-:Y:S01]  /*2aa0*/  @!P3 IMAD.IADD R156, R156, 0x1, -R0 ;  /* 0x000000019c9cb824 */ /* 0x000fe200078e0a00 */
[----:B------:R-:W-:-:S02]  /*2ab0*/  ISETP.GT.U32.AND P5, PT, R0, R158, PT ;  /* 0x0000009e0000720c */ /* 0x000fc40003fa4070 */
[----:B------:R-:W-:Y:S01]  /*2ac0*/  ISETP.GE.AND P4, PT, R10, RZ, PT ;  /* 0x000000ff0a00720c */ /* 0x000fe20003f86270 */
[----:B------:R-:W-:Y:S01]  /*2ad0*/  IMAD.HI.U32 R4, R3, R160, RZ ;  /* 0x000000a003047227 */ /* 0x000fe200078e00ff */
[----:B------:R-:W-:Y:S02]  /*2ae0*/  ISETP.GT.U32.AND P3, PT, R0, R156, PT ;  /* 0x0000009c0000720c */ /* 0x000fe40003f64070 */
[C---:B------:R-:W-:Y:S01]  /*2af0*/  LOP3.LUT R10, R2.reuse, 0xc8, RZ, 0xfc, !PT ;  /* 0x000000c8020a7812 */ /* 0x040fe200078efcff */
[----:B------:R-:W-:Y:S01]  /*2b00*/  @!P1 IMAD.MOV R148, RZ, RZ, -R148 ;  /* 0x000000ffff949224 */ /* 0x000fe200078e0a94 */
[----:B------:R-:W-:Y:S01]  /*2b10*/  ISETP.GE.AND P1, PT, R5, RZ, PT ;  /* 0x000000ff0500720c */ /* 0x000fe20003f26270 */
[C---:B------:R-:W-:Y:S01]  /*2b20*/  IMAD.HI.U32 R5, R3.reuse, R162, RZ ;  /* 0x000000a203057227 */ /* 0x040fe200078e00ff */
[----:B------:R-:W-:Y:S02]  /*2b30*/  IABS R164, R10 ;  /* 0x0000000a00a47213 */ /* 0x000fe40000000000 */
[----:B------:R-:W-:Y:S01]  /*2b40*/  LOP3.LUT R12, R2, 0xd0, RZ, 0xfc, !PT ;  /* 0x000000d0020c7812 */ /* 0x000fe200078efcff */
[----:B------:R-:W-:Y:S01]  /*2b50*/  @!P5 IMAD.IADD R158, R158, 0x1, -R0 ;  /* 0x000000019e9ed824 */ /* 0x000fe200078e0a00 */
[----:B------:R-:W-:Y:S01]  /*2b60*/  LOP3.LUT R13, R2, 0xd4, RZ, 0xfc, !PT ;  /* 0x000000d4020d7812 */ /* 0x000fe200078efcff */
[----:B------:R-:W-:Y:S01]  /*2b70*/  IMAD.MOV R5, RZ, RZ, -R5 ;  /* 0x000000ffff057224 */ /* 0x000fe200078e0a05 */
[----:B------:R-:W-:Y:S01]  /*2b80*/  IABS R170, R12 ;  /* 0x0000000c00aa7213 */ /* 0x000fe20000000000 */
[----:B------:R-:W-:Y:S01]  /*2b90*/  IMAD.MOV R9, RZ, RZ, -R4 ;  /* 0x000000ffff097224 */ /* 0x000fe200078e0a04 */
[----:B------:R-:W-:Y:S01]  /*2ba0*/  ISETP.GT.U32.AND P5, PT, R0, R158, PT ;  /* 0x0000009e0000720c */ /* 0x000fe20003fa4070 */
[----:B------:R-:W-:Y:S01]  /*2bb0*/  IMAD.HI.U32 R4, R3, R166, RZ ;  /* 0x000000a603047227 */ /* 0x000fe200078e00ff */
[----:B------:R-:W-:-:S02]  /*2bc0*/  IABS R172, R13 ;  /* 0x0000000d00ac7213 */ /* 0x000fc40000000000 */
[----:B------:R-:W-:Y:S01]  /*2bd0*/  LOP3.LUT R15, R2, 0xd8, RZ, 0xfc, !PT ;  /* 0x000000d8020f7812 */ /* 0x000fe200078efcff */
[----:B------:R-:W-:Y:S02]  /*2be0*/  @!P3 IMAD.IADD R156, R156, 0x1, -R0 ;  /* 0x000000019c9cb824 */ /* 0x000fe400078e0a00 */
[C---:B------:R-:W-:Y:S01]  /*2bf0*/  IMAD R162, R0.reuse, R5, R162 ;  /* 0x0000000500a27224 */ /* 0x040fe200078e02a2 */
[----:B------:R-:W-:Y:S01]  /*2c00*/  IABS R174, R15 ;  /* 0x0000000f00ae7213 */ /* 0x000fe20000000000 */
[C---:B------:R-:W-:Y:S02]  /*2c10*/  IMAD R160, R0.reuse, R9, R160 ;  /* 0x0000000900a07224 */ /* 0x040fe400078e02a0 */
[----:B------:R-:W-:Y:S02]  /*2c20*/  IMAD.MOV R9, RZ, RZ, -R4 ;  /* 0x000000ffff097224 */ /* 0x000fe400078e0a04 */
[----:B------:R-:W-:Y:S01]  /*2c30*/  @!P6 IMAD.MOV R156, RZ, RZ, -R156 ;  /* 0x000000ffff9ce224 */ /* 0x000fe200078e0a9c */
[C---:B------:R-:W-:Y:S01]  /*2c40*/  ISETP.GT.U32.AND P6, PT, R0.reuse, R162, PT ;  /* 0x000000a20000720c */ /* 0x040fe20003fc4070 */
[C---:B------:R-:W-:Y:S01]  /*2c50*/  IMAD R166, R0.reuse, R9, R166 ;  /* 0x0000000900a67224 */ /* 0x040fe200078e02a6 */
[----:B------:R-:W-:Y:S01]  /*2c60*/  ISETP.GT.U32.AND P3, PT, R0, R160, PT ;  /* 0x000000a00000720c */ /* 0x000fe20003f64070 */
[----:B------:R-:W-:-:S02]  /*2c70*/  @!P5 IMAD.IADD R158, R158, 0x1, -R0 ;  /* 0x000000019e9ed824 */ /* 0x000fc400078e0a00 */
[----:B------:R-:W-:Y:S01]  /*2c80*/  IMAD.HI.U32 R5, R3, R168, RZ ;  /* 0x000000a803057227 */ /* 0x000fe200078e00ff */
[----:B------:R-:W-:-:S03]  /*2c90*/  ISETP.GT.U32.AND P5, PT, R0, R166, PT ;  /* 0x000000a60000720c */ /* 0x000fc60003fa4070 */
[----:B------:R-:W-:-:S04]  /*2ca0*/  IMAD.HI.U32 R4, R3, R164, RZ ;  /* 0x000000a403047227 */ /* 0x000fc800078e00ff */
[----:B------:R-:W-:Y:S02]  /*2cb0*/  @!P6 IMAD.IADD R162, R162, 0x1, -R0 ;  /* 0x00000001a2a2e824 */ /* 0x000fe400078e0a00 */
[----:B------:R-:W-:Y:S02]  /*2cc0*/  IMAD.MOV R5, RZ, RZ, -R5 ;  /* 0x000000ffff057224 */ /* 0x000fe400078e0a05 */
[----:B------:R-:W-:Y:S01]  /*2cd0*/  @!P2 IMAD.MOV R158, RZ, RZ, -R158 ;  /* 0x000000ffff9ea224 */ /* 0x000fe200078e0a9e */
[----:B------:R-:W-:Y:S01]  /*2ce0*/  ISETP.GT.U32.AND P6, PT, R0, R162, PT ;  /* 0x000000a20000720c */ /* 0x000fe20003fc4070 */
[----:B------:R-:W-:Y:S01]  /*2cf0*/  @!P5 IMAD.IADD R166, R166, 0x1, -R0 ;  /* 0x00000001a6a6d824 */ /* 0x000fe200078e0a00 */
[----:B------:R-:W-:Y:S01]  /*2d00*/  ISETP.GE.AND P5, PT, R10, RZ, PT ;  /* 0x000000ff0a00720c */ /* 0x000fe20003fa6270 */
[----:B------:R-:W-:Y:S01]  /*2d10*/  IMAD.MOV R9, RZ, RZ, -R4 ;  /* 0x000000ffff097224 */ /* 0x000fe200078e0a04 */
[----:B------:R-:W-:Y:S01]  /*2d20*/  LOP3.LUT R10, R2, 0xe0, RZ, 0xfc, !PT ;  /* 0x000000e0020a7812 */ /* 0x000fe200078efcff */
[----:B------:R-:W-:Y:S01]  /*2d30*/  @!P3 IMAD.IADD R160, R160, 0x1, -R0 ;  /* 0x00000001a0a0b824 */ /* 0x000fe200078e0a00 */
[C---:B------:R-:W-:Y:S01]  /*2d40*/  ISETP.GT.U32.AND P2, PT, R0.reuse, R166, PT ;  /* 0x000000a60000720c */ /* 0x040fe20003f44070 */
[C---:B------:R-:W-:Y:S01]  /*2d50*/  IMAD R168, R0.reuse, R5, R168 ;  /* 0x0000000500a87224 */ /* 0x040fe200078e02a8 */
[----:B------:R-:W-:Y:S01]  /*2d60*/  IABS R176, R10 ;  /* 0x0000000a00b07213 */ /* 0x000fe20000000000 */
[----:B------:R-:W-:Y:S01]  /*2d70*/  IMAD.HI.U32 R4, R3, R170, RZ ;  /* 0x000000aa03047227 */ /* 0x000fe200078e00ff */
[----:B------:R-:W-:-:S03]  /*2d80*/  ISETP.GT.U32.AND P3, PT, R0, R160, PT ;  /* 0x000000a00000720c */ /* 0x000fc60003f64070 */
[----:B------:R-:W-:Y:S02]  /*2d90*/  IMAD R164, R0, R9, R164 ;  /* 0x0000000900a47224 */ /* 0x000fe400078e02a4 */
[----:B------:R-:W-:-:S04]  /*2da0*/  IMAD.HI.U32 R5, R3, R172, RZ ;  /* 0x000000ac03057227 */ /* 0x000fc800078e00ff */
[----:B------:R-:W-:Y:S01]  /*2db0*/  @!P6 IMAD.IADD R162, R162, 0x1, -R0 ;  /* 0x00000001a2a2e824 */ /* 0x000fe200078e0a00 */
[C---:B------:R-:W-:Y:S01]  /*2dc0*/  ISETP.GT.U32.AND P6, PT, R0.reuse, R168, PT ;  /* 0x000000a80000720c */ /* 0x040fe20003fc4070 */
[----:B------:R-:W-:Y:S02]  /*2dd0*/  IMAD.MOV R9, RZ, RZ, -R4 ;  /* 0x000000ffff097224 */ /* 0x000fe400078e0a04 */
[----:B------:R-:W-:Y:S02]  /*2de0*/  IMAD.MOV R5, RZ, RZ, -R5 ;  /* 0x000000ffff057224 */ /* 0x000fe400078e0a05 */
[----:B------:R-:W-:Y:S01]  /*2df0*/  IMAD R170, R0, R9, R170 ;  /* 0x0000000900aa7224 */ /* 0x000fe200078e02aa */
[----:B------:R-:W-:Y:S01]  /*2e00*/  LOP3.LUT R9, R2, 0xdc, RZ, 0xfc, !PT ;  /* 0x000000dc02097812 */ /* 0x000fe200078efcff */
[----:B------:R-:W-:Y:S02]  /*2e10*/  IMAD R172, R0, R5, R172 ;  /* 0x0000000500ac7224 */ /* 0x000fe400078e02ac */
[--C-:B------:R-:W-:Y:S01]  /*2e20*/  @!P2 IMAD.IADD R166, R166, 0x1, -R0.reuse ;  /* 0x00000001a6a6a824 */ /* 0x100fe200078e0a00 */
[----:B------:R-:W-:Y:S01]  /*2e30*/  ISETP.GT.U32.AND P2, PT, R0, R170, PT ;  /* 0x000000aa0000720c */ /* 0x000fe20003f44070 */
[----:B------:R-:W-:Y:S01]  /*2e40*/  @!P3 IMAD.IADD R160, R160, 0x1, -R0 ;  /* 0x00000001a0a0b824 */ /* 0x000fe200078e0a00 */
[C---:B------:R-:W-:Y:S01]  /*2e50*/  ISETP.GT.U32.AND P3, PT, R0.reuse, R164, PT ;  /* 0x000000a40000720c */ /* 0x040fe20003f64070 */
[----:B------:R-:W-:Y:S01]  /*2e60*/  @!P4 IMAD.MOV R166, RZ, RZ, -R166 ;  /* 0x000000ffffa6c224 */ /* 0x000fe200078e0aa6 */
[----:B------:R-:W-:Y:S01]  /*2e70*/  ISETP.GT.U32.AND P4, PT, R0, R172, PT ;  /* 0x000000ac0000720c */ /* 0x000fe20003f84070 */
[----:B------:R-:W-:Y:S01]  /*2e80*/  @!P6 IMAD.IADD R168, R168, 0x1, -R0 ;  /* 0x00000001a8a8e824 */ /* 0x000fe200078e0a00 */
[----:B------:R-:W-:Y:S01]  /*2e90*/  IABS R178, R9 ;  /* 0x0000000900b27213 */ /* 0x000fe20000000000 */
[----:B------:R-:W-:-:S03]  /*2ea0*/  IMAD.HI.U32 R4, R3, R174, RZ ;  /* 0x000000ae03047227 */ /* 0x000fc600078e00ff */
[----:B------:R-:W-:Y:S01]  /*2eb0*/  ISETP.GT.U32.AND P6, PT, R0, R168, PT ;  /* 0x000000a80000720c */ /* 0x000fe20003fc4070 */
[----:B------:R-:W-:Y:S02]  /*2ec0*/  IMAD.MOV R5, RZ, RZ, -R4 ;  /* 0x000000ffff057224 */ /* 0x000fe400078e0a04 */
[--C-:B------:R-:W-:Y:S01]  /*2ed0*/  @!P2 IMAD.IADD R170, R170, 0x1, -R0.reuse ;  /* 0x00000001aaaaa824 */ /* 0x100fe200078e0a00 */
[----:B------:R-:W-:Y:S01]  /*2ee0*/  ISETP.GE.AND P2, PT, R15, RZ, PT ;  /* 0x000000ff0f00720c */ /* 0x000fe20003f46270 */
[--C-:B------:R-:W-:Y:S01]  /*2ef0*/  @!P3 IMAD.IADD R164, R164, 0x1, -R0.reuse ;  /* 0x00000001a4a4b824 */ /* 0x100fe200078e0a00 */
[----:B------:R-:W-:Y:S01]  /*2f00*/  ISETP.GE.AND P3, PT, R11, RZ, PT ;  /* 0x000000ff0b00720c */ /* 0x000fe20003f66270 */
[----:B------:R-:W-:Y:S01]  /*2f10*/  @!P4 IMAD.IADD R172, R172, 0x1, -R0 ;  /* 0x00000001acacc824 */ /* 0x000fe200078e0a00 */
[C---:B------:R-:W-:Y:S01]  /*2f20*/  ISETP.GT.U32.AND P4, PT, R0.reuse, R170, PT ;  /* 0x000000aa0000720c */ /* 0x040fe20003f84070 */
[----:B------:R-:W-:Y:S01]  /*2f30*/  IMAD R174, R0, R5, R174 ;  /* 0x0000000500ae7224 */ /* 0x000fe200078e02ae */
[C---:B------:R-:W-:Y:S01]  /*2f40*/  LOP3.LUT R11, R2.reuse, 0xe4, RZ, 0xfc, !PT ;  /* 0x000000e4020b7812 */ /* 0x040fe200078efcff */
[----:B------:R-:W-:Y:S01]  /*2f50*/  IMAD.HI.U32 R4, R3, R178, RZ ;  /* 0x000000b203047227 */ /* 0x000fe200078e00ff */
[----:B------:R-:W-:-:S02]  /*2f60*/  LOP3.LUT R15, R2, 0x10c, RZ, 0xfc, !PT ;  /* 0x0000010c020f7812 */ /* 0x000fc400078efcff */
[----:B------:R-:W-:Y:S01]  /*2f70*/  IABS R180, R11 ;  /* 0x0000000b00b47213 */ /* 0x000fe20000000000 */
[----:B------:R-:W-:Y:S01]  /*2f80*/  @!P1 IMAD.MOV R160, RZ, RZ, -R160 ;  /* 0x000000ffffa09224 */ /* 0x000fe200078e0aa0 */
[----:B------:R-:W-:Y:S01]  /*2f90*/  ISETP.GT.U32.AND P1, PT, R0, R164, PT ;  /* 0x000000a40000720c */ /* 0x000fe20003f24070 */
[----:B------:R-:W-:Y:S01]  /*2fa0*/  @!P6 IMAD.IADD R168, R168, 0x1, -R0 ;  /* 0x00000001a8a8e824 */ /* 0x000fe200078e0a00 */
[----:B------:R-:W-:Y:S01]  /*2fb0*/  ISETP.GT.U32.AND P6, PT, R0, R174, PT ;  /* 0x000000ae0000720c */ /* 0x000fe20003fc4070 */
[----:B------:R-:W-:Y:S01]  /*2fc0*/  IMAD.MOV R5, RZ, RZ, -R4 ;  /* 0x000000ffff057224 */ /* 0x000fe200078e0a04 */
[----:B------:R-:W-:Y:S01]  /*2fd0*/  IABS R200, R15 ;  /* 0x0000000f00c87213 */ /* 0x000fe20000000000 */
[----:B------:R-:W-:Y:S01]  /*2fe0*/  IMAD.HI.U32 R4, R3, R176, RZ ;  /* 0x000000b003047227 */ /* 0x000fe200078e00ff */
[----:B------:R-:W-:-:S03]  /*2ff0*/  @!P4 IADD3 R170, R170, -R0, RZ ;  /* 0x80000000aaaac210 */ /* 0x000fc60007ffe0ff */
[----:B------:R-:W-:Y:S02]  /*3000*/  IMAD R178, R0, R5, R178 ;  /* 0x0000000500b27224 */ /* 0x000fe400078e02b2 */
[----:B------:R-:W-:Y:S02]  /*3010*/  IMAD.MOV R5, RZ, RZ, -R4 ;  /* 0x000000ffff057224 */ /* 0x000fe400078e0a04 */
[--C-:B------:R-:W-:Y:S01]  /*3020*/  @!P1 IMAD.IADD R164, R164, 0x1, -R0.reuse ;  /* 0x00000001a4a49824 */ /* 0x100fe200078e0a00 */
[----:B------:R-:W-:Y:S01]  /*3030*/  ISETP.GT.U32.AND P4, PT, R0, R178, PT ;  /* 0x000000b20000720c */ /* 0x000fe20003f84070 */
[----:B------:R-:W-:Y:S01]  /*3040*/  @!P6 IMAD.IADD R174, R174, 0x1, -R0 ;  /* 0x00000001aeaee824 */ /* 0x000fe200078e0a00 */
[C---:B------:R-:W-:Y:S01]  /*3050*/  ISETP.GT.U32.AND P6, PT, R0.reuse, R172, PT ;  /* 0x000000ac0000720c */ /* 0x040fe20003fc4070 */
[----:B------:R-:W-:Y:S01]  /*3060*/  @!P5 IMAD.MOV R164, RZ, RZ, -R164 ;  /* 0x000000ffffa4d224 */ /* 0x000fe200078e0aa4 */
[----:B------:R-:W-:Y:S01]  /*3070*/  ISETP.GE.AND P1, PT, R13, RZ, PT ;  /* 0x000000ff0d00720c */ /* 0x000fe20003f26270 */
[----:B------:R-:W-:Y:S01]  /*3080*/  @!P0 IMAD.MOV R162, RZ, RZ, -R162 ;  /* 0x000000ffffa28224 */ /* 0x000fe200078e0aa2 */
[----:B------:R-:W-:Y:S01]  /*3090*/  ISETP.GT.U32.AND P5, PT, R0, R174, PT ;  /* 0x000000ae0000720c */ /* 0x000fe20003fa4070 */
[----:B------:R-:W-:Y:S01]  /*30a0*/  @!P3 IMAD.MOV R168, RZ, RZ, -R168 ;  /* 0x000000ffffa8b224 */ /* 0x000fe200078e0aa8 */
[----:B------:R-:W-:Y:S01]  /*30b0*/  LOP3.LUT R13, R2, 0xec, RZ, 0xfc, !PT ;  /* 0x000000ec020d7812 */ /* 0x000fe200078efcff */
[----:B------:R-:W-:Y:S01]  /*30c0*/  IMAD.HI.U32 R4, R3, R180, RZ ;  /* 0x000000b403047227 */ /* 0x000fe200078e00ff */
[----:B------:R-:W-:-:S02]  /*30d0*/  ISETP.GE.AND P0, PT, R12, RZ, PT ;  /* 0x000000ff0c00720c */ /* 0x000fc40003f06270 */
[----:B------:R-:W-:Y:S01]  /*30e0*/  IABS R184, R13 ;  /* 0x0000000d00b87213 */ /* 0x000fe20000000000 */
[----:B------:R-:W-:Y:S01]  /*30f0*/  @!P4 IMAD.IADD R178, R178, 0x1, -R0 ;  /* 0x00000001b2b2c824 */ /* 0x000fe200078e0a00 */
[----:B------:R-:W-:Y:S01]  /*3100*/  LOP3.LUT R12, R2, 0xe8, RZ, 0xfc, !PT ;  /* 0x000000e8020c7812 */ /* 0x000fe200078efcff */
[----:B------:R-:W-:Y:S01]  /*3110*/  IMAD R176, R0, R5, R176 ;  /* 0x0000000500b07224 */ /* 0x000fe200078e02b0 */
[----:B------:R-:W-:Y:S01]  /*3120*/  ISETP.GE.AND P4, PT, R10, RZ, PT ;  /* 0x000000ff0a00720c */ /* 0x000fe20003f86270 */
[--C-:B------:R-:W-:Y:S01]  /*3130*/  @!P6 IMAD.IADD R172, R172, 0x1, -R0.reuse ;  /* 0x00000001acace824 */ /* 0x100fe200078e0a00 */
[----:B------:R-:W-:Y:S01]  /*3140*/  ISETP.GT.U32.AND P3, PT, R0, R178, PT ;  /* 0x000000b20000720c */ /* 0x000fe20003f64070 */
[----:B------:R-:W-:Y:S01]  /*3150*/  @!P5 IMAD.IADD R174, R174, 0x1, -R0 ;  /* 0x00000001aeaed824 */ /* 0x000fe200078e0a00 */
[----:B------:R-:W-:Y:S01]  /*3160*/  ISETP.GE.AND P6, PT, R9, RZ, PT ;  /* 0x000000ff0900720c */ /* 0x000fe20003fc6270 */
[----:B------:R-:W-:Y:S01]  /*3170*/  IMAD.MOV R9, RZ, RZ, -R4 ;  /* 0x000000ffff097224 */ /* 0x000fe200078e0a04 */
[----:B------:R-:W-:Y:S01]  /*3180*/  IABS R182, R12 ;  /* 0x0000000c00b67213 */ /* 0x000fe20000000000 */
[----:B------:R-:W-:Y:S01]  /*3190*/  IMAD.HI.U32 R4, R3, R184, RZ ;  /* 0x000000b803047227 */ /* 0x000fe200078e00ff */
[----:B------:R-:W-:-:S02]  /*31a0*/  ISETP.GT.U32.AND P5, PT, R0, R176, PT ;  /* 0x000000b00000720c */ /* 0x000fc40003fa4070 */
[----:B------:R-:W-:Y:S01]  /*31b0*/  LOP3.LUT R10, R2, 0xf0, RZ, 0xfc, !PT ;  /* 0x000000f0020a7812 */ /* 0x000fe200078efcff */
[----:B------:R-:W-:Y:S02]  /*31c0*/  IMAD R180, R0, R9, R180 ;  /* 0x0000000900b47224 */ /* 0x000fe400078e02b4 */
[----:B------:R-:W-:Y:S01]  /*31d0*/  IMAD.MOV R9, RZ, RZ, -R4 ;  /* 0x000000ffff097224 */ /* 0x000fe200078e0a04 */
[----:B------:R-:W-:Y:S01]  /*31e0*/  IABS R186, R10 ;  /* 0x0000000a00ba7213 */ /* 0x000fe20000000000 */
[----:B------:R-:W-:-:S04]  /*31f0*/  IMAD.HI.U32 R5, R3, R182, RZ ;  /* 0x000000b603057227 */ /* 0x000fc800078e00ff */
[----:B------:R-:W-:Y:S01]  /*3200*/  @!P3 IMAD.IADD R178, R178, 0x1, -R0 ;  /* 0x00000001b2b2b824 */ /* 0x000fe200078e0a00 */
[----:B------:R-:W-:Y:S01]  /*3210*/  ISETP.GE.AND P3, PT, R12, RZ, PT ;  /* 0x000000ff0c00720c */ /* 0x000fe20003f66270 */
[----:B------:R-:W-:Y:S01]  /*3220*/  IMAD R184, R0, R9, R184 ;  /* 0x0000000900b87224 */ /* 0x000fe200078e02b8 */
[----:B------:R-:W-:Y:S01]  /*3230*/  LOP3.LUT R12, R2, 0x104, RZ, 0xfc, !PT ;  /* 0x00000104020c7812 */ /* 0x000fe200078efcff */
[----:B------:R-:W-:Y:S02]  /*3240*/  IMAD.MOV R5, RZ, RZ, -R5 ;  /* 0x000000ffff057224 */ /* 0x000fe400078e0a05 */
[----:B------:R-:W-:Y:S01]  /*3250*/  @!P6 IMAD.MOV R178, RZ, RZ, -R178 ;  /* 0x000000ffffb2e224 */ /* 0x000fe200078e0ab2 */
[C---:B------:R-:W-:Y:S01]  /*3260*/  ISETP.GT.U32.AND P6, PT, R0.reuse, R184, PT ;  /* 0x000000b80000720c */ /* 0x040fe20003fc4070 */
[----:B------:R-:W-:Y:S01]  /*3270*/  IMAD R182, R0, R5, R182 ;  /* 0x0000000500b67224 */ /* 0x000fe200078e02b6 */
[----:B------:R-:W-:Y:S01]  /*3280*/  IABS R196, R12 ;  /* 0x0000000c00c47213 */ /* 0x000fe20000000000 */
[----:B------:R-:W-:-:S02]  /*3290*/  @!P5 IMAD.IADD R176, R176, 0x1, -R0 ;  /* 0x00000001b0b0d824 */ /* 0x000fc400078e0a00 */
[----:B------:R-:W-:-:S03]  /*32a0*/  IMAD.HI.U32 R5, R3, R186, RZ ;  /* 0x000000ba03057227 */ /* 0x000fc600078e00ff */
[C---:B------:R-:W-:Y:S01]  /*32b0*/  ISETP.GT.U32.AND P5, PT, R0.reuse, R176, PT ;  /* 0x000000b00000720c */ /* 0x040fe20003fa4070 */
[----:B------:R-:W-:Y:S01]  /*32c0*/  @!P0 IMAD.MOV R170, RZ, RZ, -R170 ;  /* 0x000000ffffaa8224 */ /* 0x000fe200078e0aaa */
[C---:B------:R-:W-:Y:S01]  /*32d0*/  ISETP.GT.U32.AND P0, PT, R0.reuse, R180, PT ;  /* 0x000000b40000720c */ /* 0x040fe20003f04070 */
[----:B------:R-:W-:Y:S02]  /*32e0*/  IMAD.MOV R5, RZ, RZ, -R5 ;  /* 0x000000ffff057224 */ /* 0x000fe400078e0a05 */
[----:B------:R-:W-:Y:S01]  /*32f0*/  @!P1 IMAD.MOV R172, RZ, RZ, -R172 ;  /* 0x000000ffffac9224 */ /* 0x000fe200078e0aac */
[C---:B------:R-:W-:Y:S01]  /*3300*/  ISETP.GT.U32.AND P1, PT, R0.reuse, R182, PT ;  /* 0x000000b60000720c */ /* 0x040fe20003f24070 */
[----:B------:R-:W-:Y:S01]  /*3310*/  IMAD R186, R0, R5, R186 ;  /* 0x0000000500ba7224 */ /* 0x000fe200078e02ba */
[----:B------:R-:W-:Y:S01]  /*3320*/  LOP3.LUT R5, R2, 0xf4, RZ, 0xfc, !PT ;  /* 0x000000f402057812 */ /* 0x000fe200078efcff */
[----:B------:R-:W-:Y:S02]  /*3330*/  @!P6 IMAD.IADD R184, R184, 0x1, -R0 ;  /* 0x00000001b8b8e824 */ /* 0x000fe400078e0a00 */
[----:B------:R-:W-:Y:S01]  /*3340*/  @!P2 IMAD.MOV R174, RZ, RZ, -R174 ;  /* 0x000000ffffaea224 */ /* 0x000fe200078e0aae */
[----:B------:R-:W-:Y:S01]  /*3350*/  IABS R188, R5 ;  /* 0x0000000500bc7213 */ /* 0x000fe20000000000 */
[--C-:B------:R-:W-:Y:S01]  /*3360*/  @!P5 IMAD.IADD R176, R176, 0x1, -R0.reuse ;  /* 0x00000001b0b0d824 */ /* 0x100fe200078e0a00 */
[----:B------:R-:W-:Y:S01]  /*3370*/  ISETP.GT.U32.AND P6, PT, R0, R184, PT ;  /* 0x000000b80000720c */ /* 0x000fe20003fc4070 */
[----:B------:R-:W-:Y:S01]  /*3380*/  @!P0 IMAD.IADD R180, R180, 0x1, -R0 ;  /* 0x00000001b4b48824 */ /* 0x000fe200078e0a00 */
[----:B------:R-:W-:Y:S01]  /*3390*/  ISETP.GE.AND P2, PT, R11, RZ, PT ;  /* 0x000000ff0b00720c */ /* 0x000fe20003f46270 */
[----:B------:R-:W-:Y:S01]  /*33a0*/  IMAD.HI.U32 R4, R3, R188, RZ ;  /* 0x000000bc03047227 */ /* 0x000fe200078e00ff */
[----:B------:R-:W-:-:S02]  /*33b0*/  LOP3.LUT R11, R2, 0xf8, RZ, 0xfc, !PT ;  /* 0x000000f8020b7812 */ /* 0x000fc400078efcff */
[----:B------:R-:W-:Y:S01]  /*33c0*/  ISETP.GT.U32.AND P0, PT, R0, R180, PT ;  /* 0x000000b40000720c */ /* 0x000fe20003f04070 */
[----:B------:R-:W-:Y:S01]  /*33d0*/  @!P1 IMAD.IADD R182, R182, 0x1, -R0 ;  /* 0x00000001b6b69824 */ /* 0x000fe200078e0a00 */
[----:B------:R-:W-:Y:S01]  /*33e0*/  IABS R190, R11 ;  /* 0x0000000b00be7213 */ /* 0x000fe20000000000 */
[----:B------:R-:W-:Y:S01]  /*33f0*/  @!P4 IMAD.MOV R176, RZ, RZ, -R176 ;  /* 0x000000ffffb0c224 */ /* 0x000fe200078e0ab0 */
[C---:B------:R-:W-:Y:S01]  /*3400*/  ISETP.GT.U32.AND P4, PT, R0.reuse, R186, PT ;  /* 0x000000ba0000720c */ /* 0x040fe20003f84070 */
[----:B------:R-:W-:Y:S01]  /*3410*/  IMAD.MOV R9, RZ, RZ, -R4 ;  /* 0x000000ffff097224 */ /* 0x000fe200078e0a04 */
[----:B------:R-:W-:Y:S01]  /*3420*/  ISETP.GT.U32.AND P1, PT, R0, R182, PT ;  /* 0x000000b60000720c */ /* 0x000fe20003f24070 */
[----:B------:R-:W-:Y:S01]  /*3430*/  @!P6 IMAD.IADD R184, R184, 0x1, -R0 ;  /* 0x00000001b8b8e824 */ /* 0x000fe200078e0a00 */
[----:B------:R-:W-:Y:S01]  /*3440*/  ISETP.GE.AND P5, PT, R13, RZ, PT ;  /* 0x000000ff0d00720c */ /* 0x000fe20003fa6270 */
[----:B------:R-:W-:Y:S01]  /*3450*/  IMAD R188, R0, R9, R188 ;  /* 0x0000000900bc7224 */ /* 0x000fe200078e02bc */
[----:B------:R-:W-:-:S03]  /*3460*/  LOP3.LUT R13, R2, 0x108, RZ, 0xfc, !PT ;  /* 0x00000108020d7812 */ /* 0x000fc600078efcff */
[--C-:B------:R-:W-:Y:S01]  /*3470*/  @!P0 IMAD.IADD R180, R180, 0x1, -R0.reuse ;  /* 0x00000001b4b48824 */ /* 0x100fe200078e0a00 */
[----:B------:R-:W-:Y:S02]  /*3480*/  ISETP.GT.U32.AND P6, PT, R0, R188, PT ;  /* 0x000000bc0000720c */ /* 0x000fe40003fc4070 */
[----:B------:R-:W-:Y:S01]  /*3490*/  ISETP.GE.AND P0, PT, R10, RZ, PT ;  /* 0x000000ff0a00720c */ /* 0x000fe20003f06270 */
[--C-:B------:R-:W-:Y:S01]  /*34a0*/  @!P4 IMAD.IADD R186, R186, 0x1, -R0.reuse ;  /* 0x00000001babac824 */ /* 0x100fe200078e0a00 */
[----:B------:R-:W-:Y:S01]  /*34b0*/  LOP3.LUT R10, R2, 0xfc, RZ, 0xfc, !PT ;  /* 0x000000fc020a7812 */ /* 0x000fe200078efcff */
[----:B------:R-:W-:Y:S01]  /*34c0*/  @!P1 IMAD.IADD R182, R182, 0x1, -R0 ;  /* 0x00000001b6b69824 */ /* 0x000fe200078e0a00 */
[----:B------:R-:W-:Y:S01]  /*34d0*/  ISETP.GE.AND P1, PT, R5, RZ, PT ;  /* 0x000000ff0500720c */ /* 0x000fe20003f26270 */
[----:B------:R-:W-:Y:S01]  /*34e0*/  @!P2 IMAD.MOV R180, RZ, RZ, -R180 ;  /* 0x000000ffffb4a224 */ /* 0x000fe200078e0ab4 */
[----:B------:R-:W-:Y:S01]  /*34f0*/  IABS R192, R10 ;  /* 0x0000000a00c07213 */ /* 0x000fe20000000000 */
[----:B------:R-:W-:Y:S01]  /*3500*/  IMAD.HI.U32 R5, R3, R190, RZ ;  /* 0x000000be03057227 */ /* 0x000fe200078e00ff */
[----:B------:R-:W-:-:S02]  /*3510*/  ISETP.GE.AND P2, PT, R11, RZ, PT ;  /* 0x000000ff0b00720c */ /* 0x000fc40003f46270 */
[----:B------:R-:W-:Y:S01]  /*3520*/  ISETP.GT.U32.AND P4, PT, R0, R186, PT ;  /* 0x000000ba0000720c */ /* 0x000fe20003f84070 */
[----:B------:R-:W-:Y:S01]  /*3530*/  IMAD.MOV R5, RZ, RZ, -R5 ;  /* 0x000000ffff057224 */ /* 0x000fe200078e0a05 */
[----:B------:R-:W-:Y:S01]  /*3540*/  LOP3.LUT R11, R2, 0x100, RZ, 0xfc, !PT ;  /* 0x00000100020b7812 */ /* 0x000fe200078efcff */
[----:B------:R-:W-:Y:S01]  /*3550*/  @!P6 IMAD.IADD R188, R188, 0x1, -R0 ;  /* 0x00000001bcbce824 */ /* 0x000fe200078e0a00 */
[----:B------:R-:W-:Y:S01]  /*3560*/  IABS R198, R13 ;  /* 0x0000000d00c67213 */ /* 0x000fe20000000000 */
[----:B------:R-:W-:Y:S01]  /*3570*/  IMAD.HI.U32 R4, R3, R192, RZ ;  /* 0x000000c003047227 */ /* 0x000fe200078e00ff */
[----:B------:R-:W-:-:S03]  /*3580*/  IABS R194, R11 ;  /* 0x0000000b00c27213 */ /* 0x000fc60000000000 */
[C---:B------:R-:W-:Y:S02]  /*3590*/  IMAD R190, R0.reuse, R5, R190 ;  /* 0x0000000500be7224 */ /* 0x040fe400078e02be */
[----:B------:R-:W-:Y:S01]  /*35a0*/  @!P3 IMAD.MOV R182, RZ, RZ, -R182 ;  /* 0x000000ffffb6b224 */ /* 0x000fe200078e0ab6 */
[----:B------:R-:W-:Y:S01]  /*35b0*/  ISETP.GT.U32.AND P3, PT, R0, R188, PT ;  /* 0x000000bc0000720c */ /* 0x000fe20003f64070 */
[----:B------:R-:W-:Y:S02]  /*35c0*/  IMAD.MOV R5, RZ, RZ, -R4 ;  /* 0x000000ffff057224 */ /* 0x000fe400078e0a04 */
[----:B------:R-:W-:-:S04]  /*35d0*/  IMAD.HI.U32 R4, R3, R194, RZ ;  /* 0x000000c203047227 */ /* 0x000fc800078e00ff */
[----:B------:R-:W-:Y:S01]  /*35e0*/  @!P4 IMAD.IADD R186, R186, 0x1, -R0 ;  /* 0x00000001babac824 */ /* 0x000fe200078e0a00 */
[C---:B------:R-:W-:Y:S01]  /*35f0*/  ISETP.GT.U32.AND P4, PT, R0.reuse, R190, PT ;  /* 0x000000be0000720c */ /* 0x040fe20003f84070 */
[----:B------:R-:W-:Y:S02]  /*3600*/  IMAD R192, R0, R5, R192 ;  /* 0x0000000500c07224 */ /* 0x000fe400078e02c0 */
[----:B------:R-:W-:Y:S02]  /*3610*/  IMAD.MOV R9, RZ, RZ, -R4 ;  /* 0x000000ffff097224 */ /* 0x000fe400078e0a04 */
[----:B------:R-:W-:Y:S01]  /*3620*/  @!P3 IMAD.IADD R188, R188, 0x1, -R0 ;  /* 0x00000001bcbcb824 */ /* 0x000fe200078e0a00 */
[C---:B------:R-:W-:Y:S01]  /*3630*/  ISETP.GT.U32.AND P6, PT, R0.reuse, R192, PT ;  /* 0x000000c00000720c */ /* 0x040fe20003fc4070 */
[----:B------:R-:W-:Y:S02]  /*3640*/  IMAD R194, R0, R9, R194 ;  /* 0x0000000900c27224 */ /* 0x000fe400078e02c2 */
[----:B------:R-:W-:-:S03]  /*3650*/  IMAD.HI.U32 R4, R3, R198, RZ ;  /* 0x000000c603047227 */ /* 0x000fc600078e00ff */
[----:B------:R-:W-:Y:S01]  /*3660*/  ISETP.GT.U32.AND P3, PT, R0, R194, PT ;  /* 0x000000c20000720c */ /* 0x000fe20003f64070 */
[----:B------:R-:W-:Y:S01]  /*3670*/  @!P4 IMAD.IADD R190, R190, 0x1, -R0 ;  /* 0x00000001bebec824 */ /* 0x000fe200078e0a00 */
[----:B------:R-:W-:Y:S01]  /*3680*/  ISETP.GE.AND P4, PT, R10, RZ, PT ;  /* 0x000000ff0a00720c */ /* 0x000fe20003f86270 */
[----:B------:R-:W-:Y:S01]  /*3690*/  IMAD.MOV R9, RZ, RZ, -R4 ;  /* 0x000000ffff097224 */ /* 0x000fe200078e0a04 */
[----:B------:R-:W-:Y:S01]  /*36a0*/  LOP3.LUT R10, R2, 0x110, RZ, 0xfc, !PT ;  /* 0x00000110020a7812 */ /* 0x000fe200078efcff */
[----:B------:R-:W-:-:S03]  /*36b0*/  IMAD.HI.U32 R5, R3, R196, RZ ;  /* 0x000000c403057227 */ /* 0x000fc600078e00ff */
[----:B------:R-:W-:Y:S01]  /*36c0*/  IABS R202, R10 ;  /* 0x0000000a00ca7213 */ /* 0x000fe20000000000 */
[----:B------:R-:W-:Y:S01]  /*36d0*/  @!P6 IMAD.IADD R192, R192, 0x1, -R0 ;  /* 0x00000001c0c0e824 */ /* 0x000fe200078e0a00 */
[C---:B------:R-:W-:Y:S01]  /*36e0*/  ISETP.GT.U32.AND P6, PT, R0.reuse, R190, PT ;  /* 0x000000be0000720c */ /* 0x040fe20003fc4070 */
[----:B------:R-:W-:Y:S02]  /*36f0*/  IMAD R198, R0, R9, R198 ;  /* 0x0000000900c67224 */ /* 0x000fe400078e02c6 */
[----:B------:R-:W-:Y:S02]  /*3700*/  @!P3 IMAD.IADD R194, R194, 0x1, -R0 ;  /* 0x00000001c2c2b824 */ /* 0x000fe400078e0a00 */
[----:B------:R-:W-:Y:S01]  /*3710*/  IMAD.MOV R5, RZ, RZ, -R5 ;  /* 0x000000ffff057224 */ /* 0x000fe200078e0a05 */
[C---:B------:R-:W-:Y:S01]  /*3720*/  ISETP.GT.U32.AND P3, PT, R0.reuse, R198, PT ;  /* 0x000000c60000720c */ /* 0x040fe20003f64070 */
[----:B------:R-:W-:Y:S01]  /*3730*/  @!P5 IMAD.MOV R184, RZ, RZ, -R184 ;  /* 0x000000ffffb8d224 */ /* 0x000fe200078e0ab8 */
[C---:B------:R-:W-:Y:S01]  /*3740*/  ISETP.GT.U32.AND P5, PT, R0.reuse, R192, PT ;  /* 0x000000c00000720c */ /* 0x040fe20003fa4070 */
[----:B------:R-:W-:-:S02]  /*3750*/  IMAD R196, R0, R5, R196 ;  /* 0x0000000500c47224 */ /* 0x000fc400078e02c4 */
[----:B------:R-:W-:Y:S02]  /*3760*/  @!P1 IMAD.MOV R188, RZ, RZ, -R188 ;  /* 0x000000ffffbc9224 */ /* 0x000fe400078e0abc */
[----:B------:R-:W-:Y:S01]  /*3770*/  @!P6 IMAD.IADD R190, R190, 0x1, -R0 ;  /* 0x00000001bebee824 */ /* 0x000fe200078e0a00 */
[----:B------:R-:W-:Y:S01]  /*3780*/  ISETP.GT.U32.AND P1, PT, R0, R196, PT ;  /* 0x000000c40000720c */ /* 0x000fe20003f24070 */
[----:B------:R-:W-:Y:S01]  /*3790*/  IMAD.HI.U32 R5, R3, R200, RZ ;  /* 0x000000c803057227 */ /* 0x000fe200078e00ff */
[----:B------:R-:W-:Y:S02]  /*37a0*/  ISETP.GE.AND P6, PT, R12, RZ, PT ;  /* 0x000000ff0c00720c */ /* 0x000fe40003fc6270 */
[----:B------:R-:W-:Y:S01]  /*37b0*/  LOP3.LUT R12, R2, 0x114, RZ, 0xfc, !PT ;  /* 0x00000114020c7812 */ /* 0x000fe200078efcff */
[----:B------:R-:W-:Y:S01]  /*37c0*/  @!P2 IMAD.MOV R190, RZ, RZ, -R190 ;  /* 0x000000ffffbea224 */ /* 0x000fe200078e0abe */
[----:B------:R-:W-:Y:S01]  /*37d0*/  ISETP.GT.U32.AND P2, PT, R0, R194, PT ;  /* 0x000000c20000720c */ /* 0x000fe20003f44070 */
[----:B------:R-:W-:Y:S01]  /*37e0*/  @!P3 IMAD.IADD R198, R198, 0x1, -R0 ;  /* 0x00000001c6c6b824 */ /* 0x000fe200078e0a00 */
[----:B------:R-:W-:Y:S01]  /*37f0*/  IABS R204, R12 ;  /* 0x0000000c00cc7213 */ /* 0x000fe20000000000 */
[----:B------:R-:W-:-:S02]  /*3800*/  IMAD.MOV R5, RZ, RZ, -R5 ;  /* 0x000000ffff057224 */ /* 0x000fc400078e0a05 */
[----:B------:R-:W-:Y:S01]  /*3810*/  IMAD.HI.U32 R4, R3, R202, RZ ;  /* 0x000000ca03047227 */ /* 0x000fe200078e00ff */
[----:B------:R-:W-:Y:S02]  /*3820*/  ISETP.GT.U32.AND P3, PT, R0, R198, PT ;  /* 0x000000c60000720c */ /* 0x000fe40003f64070 */
[----:B------:R-:W-:Y:S01]  /*3830*/  @!P1 IADD3 R196, R196, -R0, RZ ;  /* 0x80000000c4c49210 */ /* 0x000fe20007ffe0ff */
[----:B------:R-:W-:Y:S01]  /*3840*/  @!P5 IMAD.IADD R192, R192, 0x1, -R0 ;  /* 0x00000001c0c0d824 */ /* 0x000fe200078e0a00 */
[----:B------:R-:W-:Y:S01]  /*3850*/  ISETP.GE.AND P5, PT, R13, RZ, PT ;  /* 0x000000ff0d00720c */ /* 0x000fe20003fa6270 */
[----:B------:R-:W-:Y:S01]  /*3860*/  IMAD R200, R0, R5, R200 ;  /* 0x0000000500c87224 */ /* 0x000fe200078e02c8 */
[----:B------:R-:W-:Y:S01]  /*3870*/  LOP3.LUT R13, R2, 0x118, RZ, 0xfc, !PT ;  /* 0x00000118020d7812 */ /* 0x000fe200078efcff */
[----:B------:R-:W-:Y:S01]  /*3880*/  IMAD.MOV R5, RZ, RZ, -R4 ;  /* 0x000000ffff057224 */ /* 0x000fe200078e0a04 */
[----:B------:R-:W-:Y:S01]  /*3890*/  ISETP.GT.U32.AND P1, PT, R0, R196, PT ;  /* 0x000000c40000720c */ /* 0x000fe20003f24070 */
[----:B------:R-:W-:Y:S01]  /*38a0*/  @!P2 IMAD.IADD R194, R194, 0x1, -R0 ;  /* 0x00000001c2c2a824 */ /* 0x000fe200078e0a00 */
[----:B------:R-:W-:Y:S01]  /*38b0*/  IABS R206, R13 ;  /* 0x0000000d00ce7213 */ /* 0x000fe20000000000 */
[C---:B------:R-:W-:Y:S01]  /*38c0*/  IMAD R202, R0.reuse, R5, R202 ;  /* 0x0000000500ca7224 */ /* 0x040fe200078e02ca */
[----:B------:R-:W-:Y:S01]  /*38d0*/  ISETP.GT.U32.AND P2, PT, R0, R200, PT ;  /* 0x000000c80000720c */ /* 0x000fe20003f44070 */
[----:B------:R-:W-:-:S02]  /*38e0*/  @!P3 IMAD.IADD R198, R198, 0x1, -R0 ;  /* 0x00000001c6c6b824 */ /* 0x000fc400078e0a00 */
[----:B------:R-:W-:Y:S01]  /*38f0*/  IMAD.HI.U32 R5, R3, R206, RZ ;  /* 0x000000ce03057227 */ /* 0x000fe200078e00ff */
[----:B------:R-:W-:-:S03]  /*3900*/  ISETP.GT.U32.AND P3, PT, R0, R202, PT ;  /* 0x000000ca0000720c */ /* 0x000fc60003f64070 */
[----:B------:R-:W-:Y:S02]  /*3910*/  IMAD.MOV R5, RZ, RZ, -R5 ;  /* 0x000000ffff057224 */ /* 0x000fe400078e0a05 */
[----:B------:R-:W-:Y:S01]  /*3920*/  @!P1 IMAD.IADD R196, R196, 0x1, -R0 ;  /* 0x00000001c4c49824 */ /* 0x000fe200078e0a00 */
[----:B------:R-:W-:Y:S01]  /*3930*/  ISETP.GE.AND P1, PT, R15, RZ, PT ;  /* 0x000000ff0f00720c */ /* 0x000fe20003f26270 */
[----:B------:R-:W-:Y:S01]  /*3940*/  IMAD R206, R0, R5, R206 ;  /* 0x0000000500ce7224 */ /* 0x000fe200078e02ce */
[----:B------:R-:W-:Y:S01]  /*3950*/  LOP3.LUT R15, R2, 0x150, RZ, 0xfc, !PT ;  /* 0x00000150020f7812 */ /* 0x000fe200078efcff */
[----:B------:R-:W-:Y:S01]  /*3960*/  @!P2 IMAD.IADD R200, R200, 0x1, -R0 ;  /* 0x00000001c8c8a824 */ /* 0x000fe200078e0a00 */
[----:B------:R-:W-:Y:S01]  /*3970*/  ISETP.GE.AND P2, PT, R10, RZ, PT ;  /* 0x000000ff0a00720c */ /* 0x000fe20003f46270 */
[----:B------:R-:W-:Y:S01]  /*3980*/  @!P6 IMAD.MOV R196, RZ, RZ, -R196 ;  /* 0x000000ffffc4e224 */ /* 0x000fe200078e0ac4 */
[----:B------:R-:W-:Y:S01]  /*3990*/  ISETP.GT.U32.AND P6, PT, R0, R206, PT ;  /* 0x000000ce0000720c */ /* 0x000fe20003fc4070 */
[----:B------:R-:W-:Y:S01]  /*39a0*/  @!P3 IMAD.IADD R202, R202, 0x1, -R0 ;  /* 0x00000001cacab824 */ /* 0x000fe200078e0a00 */
[----:B------:R-:W-:Y:S01]  /*39b0*/  ISETP.GT.U32.AND P3, PT, R0, R200, PT ;  /* 0x000000c80000720c */ /* 0x000fe20003f64070 */
[----:B------:R-:W-:Y:S01]  /*39c0*/  IMAD.HI.U32 R9, R3, R208, RZ ;  /* 0x000000d003097227 */ /* 0x000fe200078e00ff */
[----:B------:R-:W-:-:S02]  /*39d0*/  LOP3.LUT R10, R2, 0x120, RZ, 0xfc, !PT ;  /* 0x00000120020a7812 */ /* 0x000fc400078efcff */
[----:B------:R-:W-:Y:S01]  /*39e0*/  IABS R234, R15 ;  /* 0x0000000f00ea7213 */ /* 0x000fe20000000000 */
[----:B------:R-:W-:Y:S01]  /*39f0*/  IMAD.MOV R9, RZ, RZ, -R9 ;  /* 0x000000ffff097224 */ /* 0x000fe200078e0a09 */
[----:B------:R-:W-:Y:S01]  /*3a00*/  IABS R210, R10 ;  /* 0x0000000a00d27213 */ /* 0x000fe20000000000 */
[----:B------:R-:W-:-:S04]  /*3a10*/  IMAD.HI.U32 R4, R3, R204, RZ ;  /* 0x000000cc03047227 */ /* 0x000fc800078e00ff */
[----:B------:R-:W-:Y:S01]  /*3a20*/  IMAD R208, R0, R9, R208 ;  /* 0x0000000900d07224 */ /* 0x000fe200078e02d0 */
[----:B------:R-:W-:Y:S01]  /*3a30*/  LOP3.LUT R9, R2, 0x124, RZ, 0xfc, !PT ;  /* 0x0000012402097812 */ /* 0x000fe200078efcff */
[----:B------:R-:W-:Y:S01]  /*3a40*/  @!P4 IMAD.MOV R192, RZ, RZ, -R192 ;  /* 0x000000ffffc0c224 */ /* 0x000fe200078e0ac0 */
[----:B------:R-:W-:Y:S01]  /*3a50*/  ISETP.GT.U32.AND P4, PT, R0, R202, PT ;  /* 0x000000ca0000720c */ /* 0x000fe20003f84070 */
[----:B------:R-:W-:Y:S01]  /*3a60*/  @!P0 IMAD.MOV R186, RZ, RZ, -R186 ;  /* 0x000000ffffba8224 */ /* 0x000fe200078e0aba */
[----:B------:R-:W-:Y:S01]  /*3a70*/  ISETP.GE.AND P0, PT, R11, RZ, PT ;  /* 0x000000ff0b00720c */ /* 0x000fe20003f06270 */
[----:B------:R-:W-:Y:S01]  /*3a80*/  IMAD.MOV R11, RZ, RZ, -R4 ;  /* 0x000000ffff0b7224 */ /* 0x000fe200078e0a04 */
[----:B------:R-:W-:Y:S01]  /*3a90*/  IABS R212, R9 ;  /* 0x0000000900d47213 */ /* 0x000fe20000000000 */
[--C-:B------:R-:W-:Y:S01]  /*3aa0*/  @!P3 IMAD.IADD R200, R200, 0x1, -R0.reuse ;  /* 0x00000001c8c8b824 */ /* 0x100fe200078e0a00 */
[----:B------:R-:W-:Y:S01]  /*3ab0*/  ISETP.GT.U32.AND P3, PT, R0, R208, PT ;  /* 0x000000d00000720c */ /* 0x000fe20003f64070 */
[----:B------:R-:W-:-:S02]  /*3ac0*/  @!P6 IMAD.IADD R206, R206, 0x1, -R0 ;  /* 0x00000001cecee824 */ /* 0x000fc400078e0a00 */
[----:B------:R-:W-:-:S04]  /*3ad0*/  IMAD.HI.U32 R4, R3, R210, RZ ;  /* 0x000000d203047227 */ /* 0x000fc800078e00ff */
[----:B------:R-:W-:Y:S01]  /*3ae0*/  @!P1 IMAD.MOV R200, RZ, RZ, -R200 ;  /* 0x000000ffffc89224 */ /* 0x000fe200078e0ac8 */
[----:B------:R-:W-:Y:S01]  /*3af0*/  ISETP.GT.U32.AND P1, PT, R0, R206, PT ;  /* 0x000000ce0000720c */ /* 0x000fe20003f24070 */
[----:B------:R-:W-:Y:S02]  /*3b00*/  IMAD.MOV R5, RZ, RZ, -R4 ;  /* 0x000000ffff057224 */ /* 0x000fe400078e0a04 */
[----:B------:R-:W-:-:S04]  /*3b10*/  IMAD.HI.U32 R4, R3, R212, RZ ;  /* 0x000000d403047227 */ /* 0x000fc800078e00ff */
[----:B------:R-:W-:Y:S01]  /*3b20*/  IMAD R204, R0, R11, R204 ;  /* 0x0000000b00cc7224 */ /* 0x000fe200078e02cc */
[----:B------:R-:W-:Y:S01]  /*3b30*/  LOP3.LUT R11, R2, 0x128, RZ, 0xfc, !PT ;  /* 0x00000128020b7812 */ /* 0x000fe200078efcff */
[----:B------:R-:W-:Y:S02]  /*3b40*/  IMAD R210, R0, R5, R210 ;  /* 0x0000000500d27224 */ /* 0x000fe400078e02d2 */
[----:B------:R-:W-:Y:S01]  /*3b50*/  @!P4 IMAD.IADD R202, R202, 0x1, -R0 ;  /* 0x00000001cacac824 */ /* 0x000fe200078e0a00 */
[----:B------:R-:W-:Y:S01]  /*3b60*/  IABS R214, R11 ;  /* 0x0000000b00d67213 */ /* 0x000fe20000000000 */
[----:B------:R-:W-:Y:S01]  /*3b70*/  IMAD.MOV R5, RZ, RZ, -R4 ;  /* 0x000000ffff057224 */ /* 0x000fe200078e0a04 */
[----:B------:R-:W-:Y:S01]  /*3b80*/  ISETP.GE.AND P4, PT, R13, RZ, PT ;  /* 0x000000ff0d00720c */ /* 0x000fe20003f86270 */
[----:B------:R-:W-:Y:S01]  /*3b90*/  @!P0 IMAD.MOV R194, RZ, RZ, -R194 ;  /* 0x000000ffffc28224 */ /* 0x000fe200078e0ac2 */
[C---:B------:R-:W-:Y:S01]  /*3ba0*/  ISETP.GT.U32.AND P0, PT, R0.reuse, R204, PT ;  /* 0x000000cc0000720c */ /* 0x040fe20003f04070 */
[----:B------:R-:W-:Y:S01]  /*3bb0*/  IMAD R212, R0, R5, R212 ;  /* 0x0000000500d47224 */ /* 0x000fe200078e02d4 */
[----:B------:R-:W-:Y:S01]  /*3bc0*/  LOP3.LUT R13, R2, 0x14c, RZ, 0xfc, !PT ;  /* 0x0000014c020d7812 */ /* 0x000fe200078efcff */
[----:B------:R-:W-:Y:S01]  /*3bd0*/  @!P2 IMAD.MOV R202, RZ, RZ, -R202 ;  /* 0x000000ffffcaa224 */ /* 0x000fe200078e0aca */
[----:B------:R-:W-:Y:S01]  /*3be0*/  ISETP.GT.U32.AND P2, PT, R0, R210, PT ;  /* 0x000000d20000720c */ /* 0x000fe20003f44070 */
[----:B------:R-:W-:Y:S01]  /*3bf0*/  @!P1 IMAD.IADD R206, R206, 0x1, -R0 ;  /* 0x00000001cece9824 */ /* 0x000fe200078e0a00 */
[----:B------:R-:W-:Y:S01]  /*3c00*/  ISETP.GT.U32.AND P1, PT, R0, R212, PT ;  /* 0x000000d40000720c */ /* 0x000fe20003f24070 */
[----:B------:R-:W-:Y:S01]  /*3c10*/  @!P5 IMAD.MOV R198, RZ, RZ, -R198 ;  /* 0x000000ffffc6d224 */ /* 0x000fe200078e0ac6 */
[----:B------:R-:W-:Y:S01]  /*3c20*/  ISETP.GE.AND P5, PT, R12, RZ, PT ;  /* 0x000000ff0c00720c */ /* 0x000fe20003fa6270 */
[----:B------:R-:W-:Y:S01]  /*3c30*/  @!P3 IMAD.IADD R208, R208, 0x1, -R0 ;  /* 0x00000001d0d0b824 */ /* 0x000fe200078e0a00 */
[----:B------:R-:W-:Y:S01]  /*3c40*/  LOP3.LUT R12, R2, 0x12c, RZ, 0xfc, !PT ;  /* 0x0000012c020c7812 */ /* 0x000fe200078efcff */
[----:B------:R-:W-:Y:S01]  /*3c50*/  IMAD.HI.U32 R4, R3, R214, RZ ;  /* 0x000000d603047227 */ /* 0x000fe200078e00ff */
[----:B------:R-:W-:-:S02]  /*3c60*/  IABS R232, R13 ;  /* 0x0000000d00e87213 */ /* 0x000fc40000000000 */
[----:B------:R-:W-:Y:S01]  /*3c70*/  IABS R216, R12 ;  /* 0x0000000c00d87213 */ /* 0x000fe20000000000 */
[--C-:B------:R-:W-:Y:S01]  /*3c80*/  @!P0 IMAD.IADD R204, R204, 0x1, -R0.reuse ;  /* 0x00000001cccc8824 */ /* 0x100fe200078e0a00 */
[----:B------:R-:W-:Y:S01]  /*3c90*/  ISETP.GT.U32.AND P3, PT, R0, R208, PT ;  /* 0x000000d00000720c */ /* 0x000fe20003f64070 */
[--C-:B------:R-:W-:Y:S01]  /*3ca0*/  @!P2 IMAD.IADD R210, R210, 0x1, -R0.reuse ;  /* 0x00000001d2d2a824 */ /* 0x100fe200078e0a00 */
[----:B------:R-:W-:Y:S01]  /*3cb0*/  ISETP.GE.AND P0, PT, R16, RZ, PT ;  /* 0x000000ff1000720c */ /* 0x000fe20003f06270 */
[----:B------:R-:W-:Y:S01]  /*3cc0*/  @!P1 IMAD.IADD R212, R212, 0x1, -R0 ;  /* 0x00000001d4d49824 */ /* 0x000fe200078e0a00 */
[C---:B------:R-:W-:Y:S01]  /*3cd0*/  ISETP.GT.U32.AND P6, PT, R0.reuse, R204, PT ;  /* 0x000000cc0000720c */ /* 0x040fe20003fc4070 */
[----:B------:R-:W-:Y:S01]  /*3ce0*/  IMAD.HI.U32 R5, R3, R216, RZ ;  /* 0x000000d803057227 */ /* 0x000fe200078e00ff */
[----:B------:R-:W-:Y:S02]  /*3cf0*/  ISETP.GT.U32.AND P1, PT, R0, R210, PT ;  /* 0x000000d20000720c */ /* 0x000fe40003f24070 */
[----:B------:R-:W-:Y:S01]  /*3d00*/  ISETP.GE.AND P2, PT, R11, RZ, PT ;  /* 0x000000ff0b00720c */ /* 0x000fe20003f46270 */
[----:B------:R-:W-:Y:S01]  /*3d10*/  IMAD.MOV R5, RZ, RZ, -R5 ;  /* 0x000000ffff057224 */ /* 0x000fe200078e0a05 */
[----:B------:R-:W-:Y:S01]  /*3d20*/  LOP3.LUT R16, R2, 0x158, RZ, 0xfc, !PT ;  /* 0x0000015802107812 */ /* 0x000fe200078efcff */
[----:B------:R-:W-:-:S02]  /*3d30*/  @!P4 IMAD.MOV R206, RZ, RZ, -R206 ;  /* 0x000000ffffcec224 */ /* 0x000fc400078e0ace */
[----:B------:R-:W-:Y:S01]  /*3d40*/  IMAD R216, R0, R5, R216 ;  /* 0x0000000500d87224 */ /* 0x000fe200078e02d8 */
[----:B------:R-:W-:Y:S01]  /*3d50*/  IABS R246, R16 ;  /* 0x0000001000f67213 */ /* 0x000fe20000000000 */
[--C-:B------:R-:W-:Y:S01]  /*3d60*/  @!P3 IMAD.IADD R208, R208, 0x1, -R0.reuse ;  /* 0x00000001d0d0b824 */ /* 0x100fe200078e0a00 */
[----:B------:R-:W-:Y:S01]  /*3d70*/  ISETP.GE.AND P3, PT, R9, RZ, PT ;  /* 0x000000ff0900720c */ /* 0x000fe20003f66270 */
[--C-:B------:R-:W-:Y:S01]  /*3d80*/  @!P6 IMAD.IADD R204, R204, 0x1, -R0.reuse ;  /* 0x00000001cccce824 */ /* 0x100fe200078e0a00 */
[----:B------:R-:W-:Y:S01]  /*3d90*/  ISETP.GE.AND P6, PT, R10, RZ, PT ;  /* 0x000000ff0a00720c */ /* 0x000fe20003fc6270 */
[----:B------:R-:W-:Y:S01]  /*3da0*/  @!P1 IMAD.IADD R210, R210, 0x1, -R0 ;  /* 0x00000001d2d29824 */ /* 0x000fe200078e0a00 */
[----:B------:R-:W-:Y:S01]  /*3db0*/  LOP3.LUT R10, R2, 0x130, RZ, 0xfc, !PT ;  /* 0x00000130020a7812 */ /* 0x000fe200078efcff */
[----:B------:R-:W-:Y:S01]  /*3dc0*/  @!P5 IMAD.MOV R204, RZ, RZ, -R204 ;  /* 0x000000ffffccd224 */ /* 0x000fe200078e0acc */
[C---:B------:R-:W-:Y:S01]  /*3dd0*/  ISETP.GT.U32.AND P1, PT, R0.reuse, R216, PT ;  /* 0x000000d80000720c */ /* 0x040fe20003f24070 */
[----:B------:R-:W-:Y:S01]  /*3de0*/  IMAD.MOV R9, RZ, RZ, -R4 ;  /* 0x000000ffff097224 */ /* 0x000fe200078e0a04 */
[----:B------:R-:W-:Y:S01]  /*3df0*/  IABS R218, R10 ;  /* 0x0000000a00da7213 */ /* 0x000fe20000000000 */
[----:B------:R-:W-:Y:S01]  /*3e00*/  @!P0 IMAD.MOV R208, RZ, RZ, -R208 ;  /* 0x000000ffffd08224 */ /* 0x000fe200078e0ad0 */
[C---:B------:R-:W-:Y:S01]  /*3e10*/  ISETP.GT.U32.AND P5, PT, R0.reuse, R212, PT ;  /* 0x000000d40000720c */ /* 0x040fe20003fa4070 */
[----:B------:R-:W-:Y:S01]  /*3e20*/  IMAD R214, R0, R9, R214 ;  /* 0x0000000900d67224 */ /* 0x000fe200078e02d6 */
[----:B------:R-:W-:Y:S01]  /*3e30*/  ISETP.GE.AND P0, PT, R12, RZ, PT ;  /* 0x000000ff0c00720c */ /* 0x000fe20003f06270 */
[----:B------:R-:W-:Y:S01]  /*3e40*/  IMAD.HI.U32 R4, R3, R218, RZ ;  /* 0x000000da03047227 */ /* 0x000fe200078e00ff */
[----:B------:R-:W-:-:S02]  /*3e50*/  LOP3.LUT R12, R2, 0x13c, RZ, 0xfc, !PT ;  /* 0x0000013c020c7812 */ /* 0x000fc400078efcff */
[----:B------:R-:W-:Y:S01]  /*3e60*/  ISETP.GT.U32.AND P4, PT, R0, R214, PT ;  /* 0x000000d60000720c */ /* 0x000fe20003f84070 */
[----:B------:R-:W-:Y:S01]  /*3e70*/  IMAD.MOV R5, RZ, RZ, -R4 ;  /* 0x000000ffff057224 */ /* 0x000fe200078e0a04 */
[----:B------:R-:W-:Y:S01]  /*3e80*/  LOP3.LUT R4, R2, 0x134, RZ, 0xfc, !PT ;  /* 0x0000013402047812 */ /* 0x000fe200078efcff */
[----:B------:R-:W-:Y:S01]  /*3e90*/  @!P1 IMAD.IADD R216, R216, 0x1, -R0 ;  /* 0x00000001d8d89824 */ /* 0x000fe200078e0a00 */
[----:B------:R-:W-:Y:S01]  /*3ea0*/  IABS R224, R12 ;  /* 0x0000000c00e07213 */ /* 0x000fe20000000000 */
[----:B------:R-:W-:Y:S01]  /*3eb0*/  IMAD R218, R0, R5, R218 ;  /* 0x0000000500da7224 */ /* 0x000fe200078e02da */
[----:B------:R-:W-:Y:S01]  /*3ec0*/  IABS R220, R4 ;  /* 0x0000000400dc7213 */ /* 0x000fe20000000000 */
[----:B------:R-:W-:Y:S01]  /*3ed0*/  @!P5 IMAD.IADD R212, R212, 0x1, -R0 ;  /* 0x00000001d4d4d824 */ /* 0x000fe200078e0a00 */
[----:B------:R-:W-:Y:S01]  /*3ee0*/  ISETP.GT.U32.AND P1, PT, R0, R216, PT ;  /* 0x000000d80000720c */ /* 0x000fe20003f24070 */
[----:B------:R-:W-:Y:S01]  /*3ef0*/  @!P6 IMAD.MOV R210, RZ, RZ, -R210 ;  /* 0x000000ffffd2e224 */ /* 0x000fe200078e0ad2 */
[----:B------:R-:W-:Y:S01]  /*3f00*/  ISETP.GE.AND P6, PT, R4, RZ, PT ;  /* 0x000000ff0400720c */ /* 0x000fe20003fc6270 */
[----:B------:R-:W-:Y:S01]  /*3f10*/  @!P3 IMAD.MOV R212, RZ, RZ, -R212 ;  /* 0x000000ffffd4b224 */ /* 0x000fe200078e0ad4 */
[----:B------:R-:W-:Y:S01]  /*3f20*/  ISETP.GT.U32.AND P3, PT, R0, R218, PT ;  /* 0x000000da0000720c */ /* 0x000fe20003f64070 */
[----:B------:R-:W-:Y:S01]  /*3f30*/  IMAD.HI.U32 R4, R3, R220, RZ ;  /* 0x000000dc03047227 */ /* 0x000fe200078e00ff */
[----:B------:R-:W-:-:S02]  /*3f40*/  ISETP.GE.AND P5, PT, R10, RZ, PT ;  /* 0x000000ff0a00720c */ /* 0x000fc40003fa6270 */
[C---:B------:R-:W-:Y:S01]  /*3f50*/  LOP3.LUT R10, R2.reuse, 0x138, RZ, 0xfc, !PT ;  /* 0x00000138020a7812 */ /* 0x040fe200078efcff */
[----:B------:R-:W-:Y:S01]  /*3f60*/  IMAD.MOV R11, RZ, RZ, -R4 ;  /* 0x000000ffff0b7224 */ /* 0x000fe200078e0a04 */
[----:B------:R-:W-:Y:S01]  /*3f70*/  LOP3.LUT R4, R2, 0x140, RZ, 0xfc, !PT ;  /* 0x0000014002047812 */ /* 0x000fe200078efcff */
[--C-:B------:R-:W-:Y:S01]  /*3f80*/  @!P4 IMAD.IADD R214, R214, 0x1, -R0.reuse ;  /* 0x00000001d6d6c824 */ /* 0x100fe200078e0a00 */
[----:B------:R-:W-:Y:S01]  /*3f90*/  IABS R222, R10 ;  /* 0x0000000a00de7213 */ /* 0x000fe20000000000 */
[----:B------:R-:W-:Y:S01]  /*3fa0*/  @!P1 IMAD.IADD R216, R216, 0x1, -R0 ;  /* 0x00000001d8d89824 */ /* 0x000fe200078e0a00 */
[----:B------:R-:W-:Y:S01]  /*3fb0*/  IABS R226, R4 ;  /* 0x0000000400e27213 */ /* 0x000fe20000000000 */
[C---:B------:R-:W-:Y:S01]  /*3fc0*/  IMAD R220, R0.reuse, R11, R220 ;  /* 0x0000000b00dc7224 */ /* 0x040fe200078e02dc */
[----:B------:R-:W-:Y:S01]  /*3fd0*/  ISETP.GT.U32.AND P4, PT, R0, R214, PT ;  /* 0x000000d60000720c */ /* 0x000fe20003f84070 */
[----:B------:R-:W-:Y:S01]  /*3fe0*/  @!P3 IMAD.IADD R218, R218, 0x1, -R0 ;  /* 0x00000001dadab824 */ /* 0x000fe200078e0a00 */
[----:B------:R-:W-:Y:S01]  /*3ff0*/  ISETP.GE.AND P1, PT, R12, RZ, PT ;  /* 0x000000ff0c00720c */ /* 0x000fe20003f26270 */
[----:B------:R-:W-:Y:S01]  /*4000*/  @!P0 IMAD.MOV R216, RZ, RZ, -R216 ;  /* 0x000000ffffd88224 */ /* 0x000fe200078e0ad8 */
[C---:B------:R-:W-:Y:S01]  /*4010*/  ISETP.GT.U32.AND P0, PT, R0.reuse, R220, PT ;  /* 0x000000dc0000720c */ /* 0x040fe20003f04070 */
[----:B------:R-:W-:Y:S01]  /*4020*/  IMAD.HI.U32 R5, R3, R222, RZ ;  /* 0x000000de03057227 */ /* 0x000fe200078e00ff */
[----:B------:R-:W-:-:S02]  /*4030*/  ISETP.GT.U32.AND P3, PT, R0, R218, PT ;  /* 0x000000da0000720c */ /* 0x000fc40003f64070 */
[----:B------:R-:W-:Y:S01]  /*4040*/  LOP3.LUT R12, R2, 0x148, RZ, 0xfc, !PT ;  /* 0x00000148020c7812 */ /* 0x000fe200078efcff */
[----:B------:R-:W-:Y:S01]  /*4050*/  IMAD.HI.U32 R9, R3, R224, RZ ;  /* 0x000000e003097227 */ /* 0x000fe200078e00ff */
[----:B------:R-:W-:Y:S02]  /*4060*/  IADD3 R5, -R5, RZ, RZ ;  /* 0x000000ff05057210 */ /* 0x000fe40007ffe1ff */
[----:B------:R-:W-:Y:S01]  /*4070*/  IABS R230, R12 ;  /* 0x0000000c00e67213 */ /* 0x000fe20000000000 */
[----:B------:R-:W-:Y:S01]  /*4080*/  @!P4 IMAD.IADD R214, R214, 0x1, -R0 ;  /* 0x00000001d6d6c824 */ /* 0x000fe200078e0a00 */
[----:B------:R-:W-:Y:S01]  /*4090*/  ISETP.GE.AND P4, PT, R10, RZ, PT ;  /* 0x000000ff0a00720c */ /* 0x000fe20003f86270 */
[----:B------:R-:W-:Y:S01]  /*40a0*/  IMAD R222, R0, R5, R222 ;  /* 0x0000000500de7224 */ /* 0x000fe200078e02de */
[----:B------:R-:W-:Y:S01]  /*40b0*/  LOP3.LUT R10, R2, 0x144, RZ, 0xfc, !PT ;  /* 0x00000144020a7812 */ /* 0x000fe200078efcff */
[----:B------:R-:W-:Y:S02]  /*40c0*/  @!P0 IMAD.IADD R220, R220, 0x1, -R0 ;  /* 0x00000001dcdc8824 */ /* 0x000fe400078e0a00 */
[----:B------:R-:W-:Y:S01]  /*40d0*/  @!P2 IMAD.MOV R214, RZ, RZ, -R214 ;  /* 0x000000ffffd6a224 */ /* 0x000fe200078e0ad6 */
[----:B------:R-:W-:Y:S01]  /*40e0*/  ISETP.GE.AND P2, PT, R4, RZ, PT ;  /* 0x000000ff0400720c */ /* 0x000fe20003f46270 */
[----:B------:R-:W-:Y:S01]  /*40f0*/  @!P3 IMAD.IADD R218, R218, 0x1, -R0 ;  /* 0x00000001dadab824 */ /* 0x000fe200078e0a00 */
[C---:B------:R-:W-:Y:S01]  /*4100*/  ISETP.GT.U32.AND P3, PT, R0.reuse, R222, PT ;  /* 0x000000de0000720c */ /* 0x040fe20003f64070 */
[----:B------:R-:W-:Y:S01]  /*4110*/  IMAD.MOV R9, RZ, RZ, -R9 ;  /* 0x000000ffff097224 */ /* 0x000fe200078e0a09 */
[----:B------:R-:W-:Y:S01]  /*4120*/  ISETP.GT.U32.AND P0, PT, R0, R220, PT ;  /* 0x000000dc0000720c */ /* 0x000fe20003f04070 */
[----:B------:R-:W-:Y:S01]  /*4130*/  IMAD.HI.U32 R4, R3, R226, RZ ;  /* 0x000000e203047227 */ /* 0x000fe200078e00ff */
[----:B------:R-:W-:-:S03]  /*4140*/  IABS R228, R10 ;  /* 0x0000000a00e47213 */ /* 0x000fc60000000000 */
[C---:B------:R-:W-:Y:S02]  /*4150*/  IMAD R224, R0.reuse, R9, R224 ;  /* 0x0000000900e07224 */ /* 0x040fe400078e02e0 */
[----:B------:R-:W-:Y:S02]  /*4160*/  IMAD.MOV R11, RZ, RZ, -R4 ;  /* 0x000000ffff0b7224 */ /* 0x000fe400078e0a04 */
[----:B------:R-:W-:Y:S01]  /*4170*/  @!P5 IMAD.MOV R218, RZ, RZ, -R218 ;  /* 0x000000ffffdad224 */ /* 0x000fe200078e0ada */
[C---:B------:R-:W-:Y:S01]  /*4180*/  ISETP.GT.U32.AND P5, PT, R0.reuse, R224, PT ;  /* 0x000000e00000720c */ /* 0x040fe20003fa4070 */
[----:B------:R-:W-:Y:S01]  /*4190*/  IMAD R226, R0, R11, R226 ;  /* 0x0000000b00e27224 */ /* 0x000fe200078e02e2 */
[----:B------:R-:W-:Y:S01]  /*41a0*/  LOP3.LUT R11, R2, 0x154, RZ, 0xfc, !PT ;  /* 0x00000154020b7812 */ /* 0x000fe200078efcff */
[--C-:B------:R-:W-:Y:S02]  /*41b0*/  @!P3 IMAD.IADD R222, R222, 0x1, -R0.reuse ;  /* 0x00000001dedeb824 */ /* 0x100fe400078e0a00 */
[----:B------:R-:W-:Y:S01]  /*41c0*/  @!P0 IMAD.IADD R220, R220, 0x1, -R0 ;  /* 0x00000001dcdc8824 */ /* 0x000fe200078e0a00 */
[C---:B------:R-:W-:Y:S01]  /*41d0*/  ISETP.GT.U32.AND P0, PT, R0.reuse, R226, PT ;  /* 0x000000e20000720c */ /* 0x040fe20003f04070 */
[----:B------:R-:W-:Y:S01]  /*41e0*/  IMAD.HI.U32 R5, R3, R228, RZ ;  /* 0x000000e403057227 */ /* 0x000fe200078e00ff */
[----:B------:R-:W-:-:S02]  /*41f0*/  ISETP.GT.U32.AND P3, PT, R0, R222, PT ;  /* 0x000000de0000720c */ /* 0x000fc40003f64070 */
[----:B------:R-:W-:Y:S01]  /*4200*/  IABS R236, R11 ;  /* 0x0000000b00ec7213 */ /* 0x000fe20000000000 */
[----:B------:R-:W-:-:S04]  /*4210*/  IMAD.HI.U32 R9, R3, R230, RZ ;  /* 0x000000e603097227 */ /* 0x000fc800078e00ff */
[----:B------:R-:W-:Y:S02]  /*4220*/  IMAD.MOV R5, RZ, RZ, -R5 ;  /* 0x000000ffff057224 */ /* 0x000fe400078e0a05 */
[----:B------:R-:W-:Y:S02]  /*4230*/  @!P5 IMAD.IADD R224, R224, 0x1, -R0 ;  /* 0x00000001e0e0d824 */ /* 0x000fe400078e0a00 */
[----:B------:R-:W-:Y:S02]  /*4240*/  IMAD.MOV R9, RZ, RZ, -R9 ;  /* 0x000000ffff097224 */ /* 0x000fe400078e0a09 */
[----:B------:R-:W-:Y:S02]  /*4250*/  IMAD R228, R0, R5, R228 ;  /* 0x0000000500e47224 */ /* 0x000fe400078e02e4 */
[----:B------:R-:W-:Y:S01]  /*4260*/  @!P0 IMAD.IADD R226, R226, 0x1, -R0 ;  /* 0x00000001e2e28824 */ /* 0x000fe200078e0a00 */
[----:B------:R-:W-:Y:S01]  /*4270*/  ISETP.GT.U32.AND P0, PT, R0, R224, PT ;  /* 0x000000e00000720c */ /* 0x000fe20003f04070 */
[----:B------:R-:W-:-:S04]  /*4280*/  IMAD.HI.U32 R4, R3, R232, RZ ;  /* 0x000000e803047227 */ /* 0x000fc800078e00ff */
[----:B------:R-:W-:Y:S02]  /*4290*/  IMAD R230, R0, R9, R230 ;  /* 0x0000000900e67224 */ /* 0x000fe400078e02e6 */
[----:B------:R-:W-:Y:S01]  /*42a0*/  @!P3 IMAD.IADD R222, R222, 0x1, -R0 ;  /* 0x00000001dedeb824 */ /* 0x000fe200078e0a00 */
[C---:B------:R-:W-:Y:S01]  /*42b0*/  ISETP.GT.U32.AND P3, PT, R0.reuse, R228, PT ;  /* 0x000000e40000720c */ /* 0x040fe20003f64070 */
[----:B------:R-:W-:Y:S01]  /*42c0*/  IMAD.MOV R9, RZ, RZ, -R4 ;  /* 0x000000ffff097224 */ /* 0x000fe200078e0a04 */
[----:B------:R-:W-:Y:S01]  /*42d0*/  ISETP.GT.U32.AND P5, PT, R0, R230, PT ;  /* 0x000000e60000720c */ /* 0x000fe20003fa4070 */
[----:B------:R-:W-:-:S04]  /*42e0*/  IMAD.HI.U32 R5, R3, R234, RZ ;  /* 0x000000ea03057227 */ /* 0x000fc800078e00ff */
[----:B------:R-:W-:Y:S02]  /*42f0*/  IMAD R232, R0, R9, R232 ;  /* 0x0000000900e87224 */ /* 0x000fe400078e02e8 */
[--C-:B------:R-:W-:Y:S02]  /*4300*/  @!P0 IMAD.IADD R224, R224, 0x1, -R0.reuse ;  /* 0x00000001e0e08824 */ /* 0x100fe400078e0a00 */
[----:B------:R-:W-:Y:S01]  /*4310*/  IMAD.MOV R5, RZ, RZ, -R5 ;  /* 0x000000ffff057224 */ /* 0x000fe200078e0a05 */
[----:B------:R-:W-:Y:S01]  /*4320*/  ISETP.GT.U32.AND P0, PT, R0, R232, PT ;  /* 0x000000e80000720c */ /* 0x000fe20003f04070 */
[--C-:B------:R-:W-:Y:S01]  /*4330*/  @!P3 IMAD.IADD R228, R228, 0x1, -R0.reuse ;  /* 0x00000001e4e4b824 */ /* 0x100fe200078e0a00 */
[----:B------:R-:W-:Y:S01]  /*4340*/  ISETP.GT.U32.AND P3, PT, R0, R226, PT ;  /* 0x000000e20000720c */ /* 0x000fe20003f64070 */
[----:B------:R-:W-:Y:S02]  /*4350*/  @!P5 IMAD.IADD R230, R230, 0x1, -R0 ;  /* 0x00000001e6e6d824 */ /* 0x000fe400078e0a00 */
[----:B------:R-:W-:-:S03]  /*4360*/  IMAD.HI.U32 R4, R3, R236, RZ ;  /* 0x000000ec03047227 */ /* 0x000fc600078e00ff */
[C---:B------:R-:W-:Y:S01]  /*4370*/  ISETP.GT.U32.AND P5, PT, R0.reuse, R230, PT ;  /* 0x000000e60000720c */ /* 0x040fe20003fa4070 */
[----:B------:R-:W-:Y:S02]  /*4380*/  IMAD R234, R0, R5, R234 ;  /* 0x0000000500ea7224 */ /* 0x000fe400078e02ea */
[----:B------:R-:W-:Y:S02]  /*4390*/  IMAD.MOV R5, RZ, RZ, -R4 ;  /* 0x000000ffff057224 */ /* 0x000fe400078e0a04 */
[----:B------:R-:W-:Y:S01]  /*43a0*/  @!P0 IMAD.IADD R232, R232, 0x1, -R0 ;  /* 0x00000001e8e88824 */ /* 0x000fe200078e0a00 */
[----:B------:R-:W-:Y:S01]  /*43b0*/  ISETP.GE.AND P0, PT, R12, RZ, PT ;  /* 0x000000ff0c00720c */ /* 0x000fe20003f06270 */
[----:B------:R-:W-:Y:S01]  /*43c0*/  IMAD R236, R0, R5, R236 ;  /* 0x0000000500ec7224 */ /* 0x000fe200078e02ec */
[----:B------:R-:W-:Y:S01]  /*43d0*/  LOP3.LUT R12, R2, 0x174, RZ, 0xfc, !PT ;  /* 0x00000174020c7812 */ /* 0x000fe200078efcff */
[----:B------:R-:W-:-:S03]  /*43e0*/  IMAD.HI.U32 R5, R3, R248, RZ ;  /* 0x000000f803057227 */ /* 0x000fc600078e00ff */
[----:B------:R-:W-:Y:S01]  /*43f0*/  IABS R29, R12 ;  /* 0x0000000c001d7213 */ /* 0x000fe20000000000 */
[----:B------:R-:W-:Y:S01]  /*4400*/  @!P3 IMAD.IADD R226, R226, 0x1, -R0 ;  /* 0x00000001e2e2b824 */ /* 0x000fe200078e0a00 */
[C---:B------:R-:W-:Y:S01]  /*4410*/  ISETP.GT.U32.AND P3, PT, R0.reuse, R234, PT ;  /* 0x000000ea0000720c */ /* 0x040fe20003f64070 */
[----:B------:R-:W-:Y:S02]  /*4420*/  IMAD.MOV R5, RZ, RZ, -R5 ;  /* 0x000000ffff057224 */ /* 0x000fe400078e0a05 */
[----:B------:R-:W-:Y:S01]  /*4430*/  @!P6 IMAD.MOV R220, RZ, RZ, -R220 ;  /* 0x000000ffffdce224 */ /* 0x000fe200078e0adc */
[----:B------:R-:W-:Y:S01]  /*4440*/  ISETP.GT.U32.AND P6, PT, R0, R228, PT ;  /* 0x000000e40000720c */ /* 0x000fe20003fc4070 */
[----:B------:R-:W-:Y:S01]  /*4450*/  @!P5 IMAD.IADD R230, R230, 0x1, -R0 ;  /* 0x00000001e6e6d824 */ /* 0x000fe200078e0a00 */
[C---:B------:R-:W-:Y:S01]  /*4460*/  ISETP.GT.U32.AND P5, PT, R0.reuse, R236, PT ;  /* 0x000000ec0000720c */ /* 0x040fe20003fa4070 */
[C---:B------:R-:W-:Y:S02]  /*4470*/  IMAD R248, R0.reuse, R5, R248 ;  /* 0x0000000500f87224 */ /* 0x040fe400078e02f8 */
[----:B------:R-:W-:Y:S01]  /*4480*/  @!P4 IMAD.MOV R222, RZ, RZ, -R222 ;  /* 0x000000ffffdec224 */ /* 0x000fe200078e0ade */
[C---:B------:R-:W-:Y:S01]  /*4490*/  ISETP.GT.U32.AND P4, PT, R0.reuse, R232, PT ;  /* 0x000000e80000720c */ /* 0x040fe20003f84070 */
[----:B------:R-:W-:Y:S01]  /*44a0*/  @!P0 IMAD.MOV R230, RZ, RZ, -R230 ;  /* 0x000000ffffe68224 */ /* 0x000fe200078e0ae6 */
[----:B------:R-:W-:Y:S01]  /*44b0*/  ISETP.GT.U32.AND P0, PT, R0, R248, PT ;  /* 0x000000f80000720c */ /* 0x000fe20003f04070 */
[----:B------:R-:W-:Y:S01]  /*44c0*/  @!P3 IMAD.IADD R234, R234, 0x1, -R0 ;  /* 0x00000001eaeab824 */ /* 0x000fe200078e0a00 */
[----:B------:R-:W-:Y:S01]  /*44d0*/  ISETP.GE.AND P3, PT, R13, RZ, PT ;  /* 0x000000ff0d00720c */ /* 0x000fe20003f66270 */
[----:B------:R-:W-:Y:S01]  /*44e0*/  IMAD.HI.U32 R4, R3, R246, RZ ;  /* 0x000000f603047227 */ /* 0x000fe200078e00ff */
[----:B------:R-:W-:-:S03]  /*44f0*/  LOP3.LUT R13, R2, 0x178, RZ, 0xfc, !PT ;  /* 0x00000178020d7812 */ /* 0x000fc600078efcff */
[----:B------:R-:W-:Y:S01]  /*4500*/  @!P6 IMAD.IADD R228, R228, 0x1, -R0 ;  /* 0x00000001e4e4e824 */ /* 0x000fe200078e0a00 */
        /* <DEDUP_REMOVED lines=8> */
[C---:B------:R-:W-:Y:S01]  /*4590*/  ISETP.GT.U32.AND P5, PT, R0.reuse, R236, PT ;  /* 0x000000ec0000720c */ /* 0x040fe20003fa4070 */
[C---:B------:R-:W-:Y:S01]  /*45a0*/  IMAD R246, R0.reuse, R9, R246 ;  /* 0x0000000900f67224 */ /* 0x040fe200078e02f6 */
[----:B------:R-:W-:Y:S01]  /*45b0*/  ISETP.GE.AND P4, PT, R11, RZ, PT ;  /* 0x000000ff0b00720c */ /* 0x000fe20003f86270 */
[----:B------:R-:W-:Y:S01]  /*45c0*/  @!P3 IMAD.MOV R232, RZ, RZ, -R232 ;  /* 0x000000ffffe8b224 */ /* 0x000fe200078e0ae8 */
[C---:B------:R-:W-:Y:S01]  /*45d0*/  ISETP.GT.U32.AND P3, PT, R0.reuse, R248, PT ;  /* 0x000000f80000720c */ /* 0x040fe20003f64070 */
[----:B------:R-:W-:Y:S01]  /*45e0*/  @!P2 IMAD.MOV R226, RZ, RZ, -R226 ;  /* 0x000000ffffe2a224 */ /* 0x000fe200078e0ae2 */
[----:B------:R-:W-:Y:S01]  /*45f0*/  ISETP.GT.U32.AND P2, PT, R0, R246, PT ;  /* 0x000000f60000720c */ /* 0x000fe20003f44070 */
[----:B------:R-:W-:Y:S01]  /*4600*/  IMAD.HI.U32 R4, R3, R250, RZ ;  /* 0x000000fa03047227 */ /* 0x000fe200078e00ff */
[----:B------:R-:W-:-:S02]  /*4610*/  LOP3.LUT R9, R2, 0x16c, RZ, 0xfc, !PT ;  /* 0x0000016c02097812 */ /* 0x000fc400078efcff */
[C---:B------:R-:W-:Y:S01]  /*4620*/  LOP3.LUT R11, R2.reuse, 0x170, RZ, 0xfc, !PT ;  /* 0x00000170020b7812 */ /* 0x040fe200078efcff */
[----:B------:R-:W-:Y:S01]  /*4630*/  IMAD.MOV R5, RZ, RZ, -R4 ;  /* 0x000000ffff057224 */ /* 0x000fe200078e0a04 */
[----:B------:R-:W-:Y:S01]  /*4640*/  LOP3.LUT R4, R2, 0x164, RZ, 0xfc, !PT ;  /* 0x0000016402047812 */ /* 0x000fe200078efcff */
[----:B------:R-:W-:Y:S01]  /*4650*/  @!P1 IMAD.MOV R224, RZ, RZ, -R224 ;  /* 0x000000ffffe09224 */ /* 0x000fe200078e0ae0 */
[C---:B------:R-:W-:Y:S01]  /*4660*/  ISETP.GT.U32.AND P1, PT, R0.reuse, R234, PT ;  /* 0x000000ea0000720c */ /* 0x040fe20003f24070 */
[----:B------:R-:W-:Y:S01]  /*4670*/  IMAD R250, R0, R5, R250 ;  /* 0x0000000500fa7224 */ /* 0x000fe200078e02fa */
[----:B------:R-:W-:Y:S01]  /*4680*/  LOP3.LUT R5, R2, 0x168, RZ, 0xfc, !PT ;  /* 0x0000016802057812 */ /* 0x000fe200078efcff */
[--C-:B------:R-:W-:Y:S01]  /*4690*/  @!P5 IMAD.IADD R236, R236, 0x1, -R0.reuse ;  /* 0x00000001ececd824 */ /* 0x100fe200078e0a00 */
[----:B------:R-:W-:Y:S01]  /*46a0*/  ISETP.GE.AND P5, PT, R17, RZ, PT ;  /* 0x000000ff1100720c */ /* 0x000fe20003fa6270 */
[----:B------:R-:W-:Y:S01]  /*46b0*/  @!P3 IMAD.IADD R248, R248, 0x1, -R0 ;  /* 0x00000001f8f8b824 */ /* 0x000fe200078e0a00 */
[----:B------:R-:W-:Y:S01]  /*46c0*/  IABS R57, R5 ;  /* 0x0000000500397213 */ /* 0x000fe20000000000 */
[----:B------:R-:W-:Y:S01]  /*46d0*/  @!P6 IMAD.MOV R228, RZ, RZ, -R228 ;  /* 0x000000ffffe4e224 */ /* 0x000fe200078e0ae4 */
[----:B------:R-:W-:Y:S01]  /*46e0*/  ISETP.GT.U32.AND P3, PT, R0, R250, PT ;  /* 0x000000fa0000720c */ /* 0x000fe20003f64070 */
[----:B------:R-:W-:Y:S01]  /*46f0*/  @!P2 IMAD.IADD R246, R246, 0x1, -R0 ;  /* 0x00000001f6f6a824 */ /* 0x000fe200078e0a00 */
[----:B------:R-:W-:Y:S01]  /*4700*/  ISETP.GE.AND P6, PT, R15, RZ, PT ;  /* 0x000000ff0f00720c */ /* 0x000fe20003fc6270 */
[----:B------:R-:W-:Y:S01]  /*4710*/  @!P4 IMAD.MOV R236, RZ, RZ, -R236 ;  /* 0x000000ffffecc224 */ /* 0x000fe200078e0aec */
[----:B------:R-:W-:Y:S01]  /*4720*/  ISETP.GE.AND P4, PT, R5, RZ, PT ;  /* 0x000000ff0500720c */ /* 0x000fe20003f86270 */
[----:B------:R-:W-:Y:S01]  /*4730*/  IMAD.HI.U32 R5, R3, R57, RZ ;  /* 0x0000003903057227 */ /* 0x000fe200078e00ff */
[----:B------:R-:W-:-:S02]  /*4740*/  ISETP.GT.U32.AND P0, PT, R0, R246, PT ;  /* 0x000000f60000720c */ /* 0x000fc40003f04070 */
[----:B------:R-:W-:Y:S01]  /*4750*/  IABS R63, R4 ;  /* 0x00000004003f7213 */ /* 0x000fe20000000000 */
[----:B------:R-:W-:Y:S01]  /*4760*/  IMAD.MOV R5, RZ, RZ, -R5 ;  /* 0x000000ffff057224 */ /* 0x000fe200078e0a05 */
[----:B------:R-:W-:Y:S01]  /*4770*/  IABS R25, R9 ;  /* 0x0000000900197213 */ /* 0x000fe20000000000 */
[--C-:B------:R-:W-:Y:S01]  /*4780*/  @!P1 IMAD.IADD R234, R234, 0x1, -R0.reuse ;  /* 0x00000001eaea9824 */ /* 0x100fe200078e0a00 */
[----:B------:R-:W-:Y:S01]  /*4790*/  ISETP.GE.AND P2, PT, R10, RZ, PT ;  /* 0x000000ff0a00720c */ /* 0x000fe20003f46270 */
[----:B------:R-:W-:Y:S01]  /*47a0*/  IMAD R57, R0, R5, R57 ;  /* 0x0000000500397224 */ /* 0x000fe200078e0239 */
[----:B------:R-:W-:Y:S01]  /*47b0*/  IABS R10, R11 ;  /* 0x0000000b000a7213 */ /* 0x000fe20000000000 */
[----:B------:R-:W-:Y:S01]  /*47c0*/  @!P3 IMAD.IADD R250, R250, 0x1, -R0 ;  /* 0x00000001fafab824 */ /* 0x000fe200078e0a00 */
[----:B------:R-:W-:Y:S01]  /*47d0*/  @!P6 IADD3 R234, -R234, RZ, RZ ;  /* 0x000000ffeaeae210 */ /* 0x000fe20007ffe1ff */
[----:B------:R-:W-:Y:S01]  /*47e0*/  @!P5 IMAD.MOV R248, RZ, RZ, -R248 ;  /* 0x000000fffff8d224 */ /* 0x000fe200078e0af8 */
[----:B------:R-:W-:Y:S01]  /*47f0*/  ISETP.GE.AND P6, PT, R4, RZ, PT ;  /* 0x000000ff0400720c */ /* 0x000fe20003fc6270 */
[----:B------:R-:W-:Y:S01]  /*4800*/  IMAD.HI.U32 R4, R3, R63, RZ ;  /* 0x0000003f03047227 */ /* 0x000fe200078e00ff */
[----:B------:R-:W-:-:S02]  /*4810*/  ISETP.GT.U32.AND P3, PT, R0, R250, PT ;  /* 0x000000fa0000720c */ /* 0x000fc40003f64070 */
[----:B------:R-:W-:Y:S01]  /*4820*/  ISETP.GT.U32.AND P5, PT, R0, R57, PT ;  /* 0x000000390000720c */ /* 0x000fe20003fa4070 */
[----:B------:R-:W-:Y:S01]  /*4830*/  @!P0 IMAD.IADD R246, R246, 0x1, -R0 ;  /* 0x00000001f6f68824 */ /* 0x000fe200078e0a00 */
[----:B------:R-:W-:Y:S01]  /*4840*/  ISETP.GE.AND P0, PT, R9, RZ, PT ;  /* 0x000000ff0900720c */ /* 0x000fe20003f06270 */
[----:B------:R-:W-:Y:S01]  /*4850*/  IMAD.MOV R9, RZ, RZ, -R4 ;  /* 0x000000ffff097224 */ /* 0x000fe200078e0a04 */
[----:B------:R-:W-:Y:S01]  /*4860*/  ISETP.GE.AND P1, PT, R16, RZ, PT ;  /* 0x000000ff1000720c */ /* 0x000fe20003f26270 */
[C---:B------:R-:W-:Y:S01]  /*4870*/  IMAD.HI.U32 R4, R3.reuse, R25, RZ ;  /* 0x0000001903047227 */ /* 0x040fe200078e00ff */
[C---:B------:R-:W-:Y:S02]  /*4880*/  LOP3.LUT R15, R2.reuse, 0x17c, RZ, 0xfc, !PT ;  /* 0x0000017c020f7812 */ /* 0x040fe400078efcff */
[----:B------:R-:W-:Y:S01]  /*4890*/  LOP3.LUT R16, R2, 0x180, RZ, 0xfc, !PT ;  /* 0x0000018002107812 */ /* 0x000fe200078efcff */
[----:B------:R-:W-:Y:S01]  /*48a0*/  IMAD R63, R0, R9, R63 ;  /* 0x00000009003f7224 */ /* 0x000fe200078e023f */
[----:B------:R-:W-:Y:S01]  /*48b0*/  LOP3.LUT R17, R2, 0x184, RZ, 0xfc, !PT ;  /* 0x0000018402117812 */ /* 0x000fe200078efcff */
[----:B------:R-:W-:Y:S01]  /*48c0*/  IMAD.MOV R9, RZ, RZ, -R4 ;  /* 0x000000ffff097224 */ /* 0x000fe200078e0a04 */
[----:B------:R-:W-:Y:S01]  /*48d0*/  IABS R49, R16 ;  /* 0x0000001000317213 */ /* 0x000fe20000000000 */
[----:B------:R-:W-:Y:S01]  /*48e0*/  IMAD.HI.U32 R4, R3, R10, RZ ;  /* 0x0000000a03047227 */ /* 0x000fe200078e00ff */
[----:B------:R-:W-:-:S03]  /*48f0*/  IABS R31, R17 ;  /* 0x00000011001f7213 */ /* 0x000fc60000000000 */
[----:B------:R-:W-:-:S04]  /*4900*/  IMAD.HI.U32 R5, R3, R29, RZ ;  /* 0x0000001d03057227 */ /* 0x000fc800078e00ff */
[----:B------:R-:W-:Y:S02]  /*4910*/  IMAD R25, R0, R9, R25 ;  /* 0x0000000900197224 */ /* 0x000fe400078e0219 */
[----:B------:R-:W-:Y:S02]  /*4920*/  IMAD.MOV R9, RZ, RZ, -R4 ;  /* 0x000000ffff097224 */ /* 0x000fe400078e0a04 */
[--C-:B------:R-:W-:Y:S01]  /*4930*/  @!P3 IMAD.IADD R250, R250, 0x1, -R0.reuse ;  /* 0x00000001fafab824 */ /* 0x100fe200078e0a00 */
[C---:B------:R-:W-:Y:S01]  /*4940*/  ISETP.GT.U32.AND P3, PT, R0.reuse, R25, PT ;  /* 0x000000190000720c */ /* 0x040fe20003f64070 */
[----:B------:R-:W-:Y:S02]  /*4950*/  @!P5 IMAD.IADD R57, R57, 0x1, -R0 ;  /* 0x000000013939d824 */ /* 0x000fe400078e0a00 */
[----:B------:R-:W-:Y:S02]  /*4960*/  IMAD.MOV R4, RZ, RZ, -R5 ;  /* 0x000000ffff047224 */ /* 0x000fe400078e0a05 */
[----:B------:R-:W-:Y:S01]  /*4970*/  @!P2 IMAD.MOV R250, RZ, RZ, -R250 ;  /* 0x000000fffffaa224 */ /* 0x000fe200078e0afa */
[C---:B------:R-:W-:Y:S01]  /*4980*/  ISETP.GT.U32.AND P2, PT, R0.reuse, R57, PT ;  /* 0x000000390000720c */ /* 0x040fe20003f44070 */
[----:B------:R-:W-:-:S02]  /*4990*/  IMAD R29, R0, R4, R29 ;  /* 0x00000004001d7224 */ /* 0x000fc400078e021d */
[----:B------:R-:W-:-:S04]  /*49a0*/  IMAD.HI.U32 R4, R3, R27, RZ ;  /* 0x0000001b03047227 */ /* 0x000fc800078e00ff */
[----:B------:R-:W-:Y:S01]  /*49b0*/  @!P1 IMAD.MOV R246, RZ, RZ, -R246 ;  /* 0x000000fffff69224 */ /* 0x000fe200078e0af6 */
[C---:B------:R-:W-:Y:S01]  /*49c0*/  ISETP.GT.U32.AND P1, PT, R0.reuse, R63, PT ;  /* 0x0000003f0000720c */ /* 0x040fe20003f24070 */
[----:B------:R-:W-:Y:S02]  /*49d0*/  IMAD.MOV R4, RZ, RZ, -R4 ;  /* 0x000000ffff047224 */ /* 0x000fe400078e0a04 */
[C---:B------:R-:W-:Y:S01]  /*49e0*/  IMAD R5, R0.reuse, R9, R10 ;  /* 0x0000000900057224 */ /* 0x040fe200078e020a */
[----:B------:R-:W-:Y:S01]  /*49f0*/  IABS R9, R15 ;  /* 0x0000000f00097213 */ /* 0x000fe20000000000 */
[C---:B------:R-:W-:Y:S02]  /*4a00*/  IMAD R27, R0.reuse, R4, R27 ;  /* 0x00000004001b7224 */ /* 0x040fe400078e021b */
[----:B------:R-:W-:Y:S02]  /*4a10*/  @!P2 IMAD.IADD R57, R57, 0x1, -R0 ;  /* 0x000000013939a824 */ /* 0x000fe400078e0a00 */
[----:B------:R-:W-:Y:S01]  /*4a20*/  IMAD.HI.U32 R4, R3, R9, RZ ;  /* 0x0000000903047227 */ /* 0x000fe200078e00ff */
[----:B------:R-:W-:-:S03]  /*4a30*/  ISETP.GT.U32.AND P2, PT, R0, R27, PT ;  /* 0x0000001b0000720c */ /* 0x000fc60003f44070 */
[----:B------:R-:W-:Y:S01]  /*4a40*/  @!P1 IMAD.IADD R63, R63, 0x1, -R0 ;  /* 0x000000013f3f9824 */ /* 0x000fe200078e0a00 */
[C---:B------:R-:W-:Y:S01]  /*4a50*/  ISETP.GT.U32.AND P1, PT, R0.reuse, R5, PT ;  /* 0x000000050000720c */ /* 0x040fe20003f24070 */
[----:B------:R-:W-:Y:S02]  /*4a60*/  IMAD.MOV R4, RZ, RZ, -R4 ;  /* 0x000000ffff047224 */ /* 0x000fe400078e0a04 */
[----:B------:R-:W-:Y:S01]  /*4a70*/  @!P4 IMAD.MOV R57, RZ, RZ, -R57 ;  /* 0x000000ffff39c224 */ /* 0x000fe200078e0a39 */
[C---:B------:R-:W-:Y:S01]  /*4a80*/  ISETP.GT.U32.AND P5, PT, R0.reuse, R63, PT ;  /* 0x0000003f0000720c */ /* 0x040fe20003fa4070 */
[----:B------:R-:W-:Y:S02]  /*4a90*/  IMAD R9, R0, R4, R9 ;  /* 0x0000000400097224 */ /* 0x000fe400078e0209 */
[----:B------:R-:W-:-:S04]  /*4aa0*/  IMAD.HI.U32 R4, R3, R49, RZ ;  /* 0x0000003103047227 */ /* 0x000fc800078e00ff */
[----:B------:R-:W-:Y:S01]  /*4ab0*/  @!P2 IMAD.IADD R27, R27, 0x1, -R0 ;  /* 0x000000011b1ba824 */ /* 0x000fe200078e0a00 */
[----:B------:R-:W-:Y:S01]  /*4ac0*/  ISETP.GE.AND P2, PT, R13, RZ, PT ;  /* 0x000000ff0d00720c */ /* 0x000fe20003f46270 */
[----:B------:R-:W-:Y:S02]  /*4ad0*/  IMAD.MOV R4, RZ, RZ, -R4 ;  /* 0x000000ffff047224 */ /* 0x000fe400078e0a04 */
[----:B------:R-:W-:Y:S01]  /*4ae0*/  @!P1 IMAD.IADD R5, R5, 0x1, -R0 ;  /* 0x0000000105059824 */ /* 0x000fe200078e0a00 */
[C---:B------:R-:W-:Y:S01]  /*4af0*/  ISETP.GT.U32.AND P4, PT, R0.reuse, R27, PT ;  /* 0x0000001b0000720c */ /* 0x040fe20003f84070 */
[C---:B------:R-:W-:Y:S02]  /*4b00*/  IMAD R49, R0.reuse, R4, R49 ;  /* 0x0000000400317224 */ /* 0x040fe400078e0231 */
[----:B------:R-:W-:Y:S01]  /*4b10*/  IMAD.HI.U32 R4, R3, R31, RZ ;  /* 0x0000001f03047227 */ /* 0x000fe200078e00ff */
[----:B------:R-:W-:-:S03]  /*4b20*/  ISETP.GT.U32.AND P1, PT, R0, R5, PT ;  /* 0x000000050000720c */ /* 0x000fc60003f24070 */
[----:B------:R-:W-:Y:S02]  /*4b30*/  @!P3 IMAD.IADD R25, R25, 0x1, -R0 ;  /* 0x000000011919b824 */ /* 0x000fe400078e0a00 */
[----:B------:R-:W-:Y:S02]  /*4b40*/  IMAD.MOV R10, RZ, RZ, -R4 ;  /* 0x000000ffff0a7224 */ /* 0x000fe400078e0a04 */
[--C-:B------:R-:W-:Y:S01]  /*4b50*/  @!P5 IMAD.IADD R63, R63, 0x1, -R0.reuse ;  /* 0x000000013f3fd824 */ /* 0x100fe200078e0a00 */
[C---:B------:R-:W-:Y:S01]  /*4b60*/  ISETP.GT.U32.AND P3, PT, R0.reuse, R25, PT ;  /* 0x000000190000720c */ /* 0x040fe20003f64070 */
[C---:B------:R-:W-:Y:S01]  /*4b70*/  IMAD R31, R0.reuse, R10, R31 ;  /* 0x0000000a001f7224 */ /* 0x040fe200078e021f */
[----:B------:R-:W-:Y:S01]  /*4b80*/  ISETP.GT.U32.AND P5, PT, R0, R29, PT ;  /* 0x0000001d0000720c */ /* 0x000fe20003fa4070 */
[--C-:B------:R-:W-:Y:S01]  /*4b90*/  @!P4 IMAD.IADD R27, R27, 0x1, -R0.reuse ;  /* 0x000000011b1bc824 */ /* 0x100fe200078e0a00 */
[----:B------:R-:W-:Y:S01]  /*4ba0*/  LOP3.LUT R10, R2, 0x190, RZ, 0xfc, !PT ;  /* 0x00000190020a7812 */ /* 0x000fe200078efcff */
[----:B------:R-:W-:Y:S01]  /*4bb0*/  @!P1 IMAD.IADD R5, R5, 0x1, -R0 ;  /* 0x0000000105059824 */ /* 0x000fe200078e0a00 */
[C---:B------:R-:W-:Y:S01]  /*4bc0*/  ISETP.GT.U32.AND P4, PT, R0.reuse, R31, PT ;  /* 0x0000001f0000720c */ /* 0x040fe20003f84070 */
[----:B------:R-:W-:Y:S01]  /*4bd0*/  @!P2 IMAD.MOV R27, RZ, RZ, -R27 ;  /* 0x000000ffff1ba224 */ /* 0x000fe200078e0a1b */
[----:B------:R-:W-:Y:S01]  /*4be0*/  ISETP.GT.U32.AND P1, PT, R0, R9, PT ;  /* 0x000000090000720c */ /* 0x000fe20003f24070 */
[----:B------:R-:W-:Y:S01]  /*4bf0*/  @!P6 IMAD.MOV R63, RZ, RZ, -R63 ;  /* 0x000000ffff3fe224 */ /* 0x000fe200078e0a3f */
[----:B------:R-:W-:-:S03]  /*4c00*/  IABS R68, R10 ;  /* 0x0000000a00447213 */ /* 0x000fc60000000000 */
[--C-:B------:R-:W-:Y:S01]  /*4c10*/  @!P3 IMAD.IADD R25, R25, 0x1, -R0.reuse ;  /* 0x000000011919b824 */ /* 0x100fe200078e0a00 */
[----:B------:R-:W-:Y:S01]  /*4c20*/  ISETP.GE.AND P3, PT, R11, RZ, PT ;  /* 0x000000ff0b00720c */ /* 0x000fe20003f66270 */
[--C-:B------:R-:W-:Y:S01]  /*4c30*/  @!P5 IMAD.IADD R29, R29, 0x1, -R0.reuse ;  /* 0x000000011d1dd824 */ /* 0x100fe200078e0a00 */
[----:B------:R-:W-:Y:S01]  /*4c40*/  LOP3.LUT R11, R2, 0x188, RZ, 0xfc, !PT ;  /* 0x00000188020b7812 */ /* 0x000fe200078efcff */
[----:B------:R-:W-:Y:S01]  /*4c50*/  @!P0 IMAD.MOV R25, RZ, RZ, -R25 ;  /* 0x000000ffff198224 */ /* 0x000fe200078e0a19 */
[C---:B------:R-:W-:Y:S01]  /*4c60*/  ISETP.GT.U32.AND P0, PT, R0.reuse, R49, PT ;  /* 0x000000310000720c */ /* 0x040fe20003f04070 */
[--C-:B------:R-:W-:Y:S01]  /*4c70*/  @!P4 IMAD.IADD R31, R31, 0x1, -R0.reuse ;  /* 0x000000011f1fc824 */ /* 0x100fe200078e0a00 */
[----:B------:R-:W-:Y:S01]  /*4c80*/  IABS R33, R11 ;  /* 0x0000000b00217213 */ /* 0x000fe20000000000 */
[----:B------:R-:W-:Y:S01]  /*4c90*/  @!P1 IMAD.IADD R9, R9, 0x1, -R0 ;  /* 0x0000000109099824 */ /* 0x000fe200078e0a00 */
[C---:B------:R-:W-:Y:S02]  /*4ca0*/  ISETP.GT.U32.AND P1, PT, R0.reuse, R29, PT ;  /* 0x0000001d0000720c */ /* 0x040fe40003f24070 */
[----:B------:R-:W-:Y:S01]  /*4cb0*/  ISETP.GT.U32.AND P2, PT, R0, R31, PT ;  /* 0x0000001f0000720c */ /* 0x000fe20003f44070 */
[----:B------:R-:W-:Y:S01]  /*4cc0*/  IMAD.HI.U32 R4, R3, R33, RZ ;  /* 0x0000002103047227 */ /* 0x000fe200078e00ff */
[----:B------:R-:W-:-:S02]  /*4cd0*/  ISETP.GE.AND P5, PT, R12, RZ, PT ;  /* 0x000000ff0c00720c */ /* 0x000fc40003fa6270 */
[----:B------:R-:W-:Y:S01]  /*4ce0*/  ISETP.GT.U32.AND P6, PT, R0, R9, PT ;  /* 0x000000090000720c */ /* 0x000fe20003fc4070 */
[----:B------:R-:W-:Y:S01]  /*4cf0*/  IMAD.MOV R4, RZ, RZ, -R4 ;  /* 0x000000ffff047224 */ /* 0x000fe200078e0a04 */
[----:B------:R-:W-:Y:S01]  /*4d00*/  LOP3.LUT R12, R2, 0x198, RZ, 0xfc, !PT ;  /* 0x00000198020c7812 */ /* 0x000fe200078efcff */
[----:B------:R-:W-:Y:S01]  /*4d10*/  @!P3 IMAD.MOV R5, RZ, RZ, -R5 ;  /* 0x000000ffff05b224 */ /* 0x000fe200078e0a05 */
[----:B------:R-:W-:Y:S01]  /*4d20*/  ISETP.GE.AND P3, PT, R15, RZ, PT ;  /* 0x000000ff0f00720c */ /* 0x000fe20003f66270 */
[----:B------:R-:W-:Y:S01]  /*4d30*/  IMAD R33, R0, R4, R33 ;  /* 0x0000000400217224 */ /* 0x000fe200078e0221 */
[----:B------:R-:W-:Y:S01]  /*4d40*/  LOP3.LUT R4, R2, 0x18c, RZ, 0xfc, !PT ;  /* 0x0000018c02047812 */ /* 0x000fe200078efcff */
[--C-:B------:R-:W-:Y:S01]  /*4d50*/  @!P1 IMAD.IADD R29, R29, 0x1, -R0.reuse ;  /* 0x000000011d1d9824 */ /* 0x100fe200078e0a00 */
[----:B------:R-:W-:Y:S01]  /*4d60*/  ISETP.GE.AND P1, PT, R16, RZ, PT ;  /* 0x000000ff1000720c */ /* 0x000fe20003f26270 */
[--C-:B------:R-:W-:Y:S01]  /*4d70*/  @!P0 IMAD.IADD R49, R49, 0x1, -R0.reuse ;  /* 0x0000000131318824 */ /* 0x100fe200078e0a00 */
[----:B------:R-:W-:Y:S01]  /*4d80*/  IABS R70, R4 ;  /* 0x0000000400467213 */ /* 0x000fe20000000000 */
[--C-:B------:R-:W-:Y:S01]  /*4d90*/  @!P2 IMAD.IADD R31, R31, 0x1, -R0.reuse ;  /* 0x000000011f1fa824 */ /* 0x100fe200078e0a00 */
[C---:B------:R-:W-:Y:S01]  /*4da0*/  ISETP.GT.U32.AND P2, PT, R0.reuse, R33, PT ;  /* 0x000000210000720c */ /* 0x040fe20003f44070 */
[----:B------:R-:W-:Y:S01]  /*4db0*/  @!P5 IMAD.MOV R29, RZ, RZ, -R29 ;  /* 0x000000ffff1dd224 */ /* 0x000fe200078e0a1d */
[----:B------:R-:W-:Y:S01]  /*4dc0*/  ISETP.GT.U32.AND P5, PT, R0, R49, PT ;  /* 0x000000310000720c */ /* 0x000fe20003fa4070 */
[----:B------:R-:W-:Y:S01]  /*4dd0*/  @!P6 IMAD.IADD R9, R9, 0x1, -R0 ;  /* 0x000000010909e824 */ /* 0x000fe200078e0a00 */
[----:B------:R-:W-:Y:S01]  /*4de0*/  ISETP.GE.AND P4, PT, R4, RZ, PT ;  /* 0x000000ff0400720c */ /* 0x000fe20003f86270 */
[----:B------:R-:W-:Y:S01]  /*4df0*/  IMAD.HI.U32 R4, R3, R70, RZ ;  /* 0x0000004603047227 */ /* 0x000fe200078e00ff */
[----:B------:R-:W-:-:S02]  /*4e00*/  ISETP.GE.AND P6, PT, R17, RZ, PT ;  /* 0x000000ff1100720c */ /* 0x000fc40003fc6270 */
[----:B------:R-:W-:Y:S01]  /*4e10*/  ISETP.GE.AND P0, PT, R11, RZ, PT ;  /* 0x000000ff0b00720c */ /* 0x000fe20003f06270 */
[----:B------:R-:W-:Y:S01]  /*4e20*/  @!P3 IMAD.MOV R9, RZ, RZ, -R9 ;  /* 0x000000ffff09b224 */ /* 0x000fe200078e0a09 */
[----:B------:R-:W-:Y:S01]  /*4e30*/  ISETP.GE.AND P3, PT, R10, RZ, PT ;  /* 0x000000ff0a00720c */ /* 0x000fe20003f66270 */
[----:B------:R-:W-:Y:S01]  /*4e40*/  IMAD.HI.U32 R10, R3, R68, RZ ;  /* 0x00000044030a7227 */ /* 0x000fe200078e00ff */
[----:B------:R-:W-:Y:S02]  /*4e50*/  LOP3.LUT R11, R2, 0x194, RZ, 0xfc, !PT ;  /* 0x00000194020b7812 */ /* 0x000fe400078efcff */
[----:B------:R-:W-:Y:S01]  /*4e60*/  IADD3 R13, -R4, RZ, RZ ;  /* 0x000000ff040d7210 */ /* 0x000fe20007ffe1ff */
[----:B------:R-:W-:Y:S01]  /*4e70*/  IMAD.MOV R15, RZ, RZ, -R10 ;  /* 0x000000ffff0f7224 */ /* 0x000fe200078e0a0a */
[----:B------:R-:W-:Y:S01]  /*4e80*/  IABS R44, R11 ;  /* 0x0000000b002c7213 */ /* 0x000fe20000000000 */
[--C-:B------:R-:W-:Y:S01]  /*4e90*/  @!P2 IMAD.IADD R33, R33, 0x1, -R0.reuse ;  /* 0x000000012121a824 */ /* 0x100fe200078e0a00 */
[----:B------:R-:W-:Y:S01]  /*4ea0*/  IABS R66, R12 ;  /* 0x0000000c00427213 */ /* 0x000fe20000000000 */
[----:B------:R-:W-:Y:S01]  /*4eb0*/  @!P5 IMAD.IADD R49, R49, 0x1, -R0 ;  /* 0x000000013131d824 */ /* 0x000fe200078e0a00 */
[----:B------:R-:W-:Y:S01]  /*4ec0*/  ISETP.GE.AND P5, PT, R11, RZ, PT ;  /* 0x000000ff0b00720c */ /* 0x000fe20003fa6270 */
[C---:B------:R-:W-:Y:S01]  /*4ed0*/  IMAD R70, R0.reuse, R13, R70 ;  /* 0x0000000d00467224 */ /* 0x040fe200078e0246 */
[C---:B------:R-:W-:Y:S01]  /*4ee0*/  ISETP.GT.U32.AND P2, PT, R0.reuse, R33, PT ;  /* 0x000000210000720c */ /* 0x040fe20003f44070 */
[----:B------:R-:W-:Y:S01]  /*4ef0*/  IMAD R68, R0, R15, R68 ;  /* 0x0000000f00447224 */ /* 0x000fe200078e0244 */
[C---:B------:R-:W-:Y:S01]  /*4f00*/  LOP3.LUT R16, R2.reuse, 0x19c, RZ, 0xfc, !PT ;  /* 0x0000019c02107812 */ /* 0x040fe200078efcff */
[----:B------:R-:W-:Y:S01]  /*4f10*/  IMAD.HI.U32 R11, R3, R44, RZ ;  /* 0x0000002c030b7227 */ /* 0x000fe200078e00ff */
[----:B------:R-:W-:-:S02]  /*4f20*/  LOP3.LUT R15, R2, 0x1a0, RZ, 0xfc, !PT ;  /* 0x000001a0020f7812 */ /* 0x000fc400078efcff */
[----:B------:R-:W-:Y:S01]  /*4f30*/  IABS R38, R16 ;  /* 0x0000001000267213 */ /* 0x000fe20000000000 */
[----:B------:R-:W-:Y:S01]  /*4f40*/  @!P1 IMAD.MOV R49, RZ, RZ, -R49 ;  /* 0x000000ffff319224 */ /* 0x000fe200078e0a31 */
[C---:B------:R-:W-:Y:S01]  /*4f50*/  ISETP.GT.U32.AND P1, PT, R0.reuse, R70, PT ;  /* 0x000000460000720c */ /* 0x040fe20003f24070 */
[----:B------:R-:W-:Y:S01]  /*4f60*/  @!P6 IMAD.MOV R31, RZ, RZ, -R31 ;  /* 0x000000ffff1fe224 */ /* 0x000fe200078e0a1f */
[----:B------:R-:W-:Y:S01]  /*4f70*/  ISETP.GT.U32.AND P6, PT, R0, R68, PT ;  /* 0x000000440000720c */ /* 0x000fe20003fc4070 */
[----:B------:R-:W-:Y:S01]  /*4f80*/  IMAD.MOV R11, RZ, RZ, -R11 ;  /* 0x000000ffff0b7224 */ /* 0x000fe200078e0a0b */
[----:B------:R-:W-:Y:S01]  /*4f90*/  IABS R64, R15 ;  /* 0x0000000f00407213 */ /* 0x000fe20000000000 */
[----:B------:R-:W-:Y:S01]  /*4fa0*/  IMAD.HI.U32 R4, R3, R66, RZ ;  /* 0x0000004203047227 */ /* 0x000fe200078e00ff */
[----:B------:R-:W-:-:S03]  /*4fb0*/  LOP3.LUT R17, R2, 0x1a4, RZ, 0xfc, !PT ;  /* 0x000001a402117812 */ /* 0x000fc600078efcff */
[C---:B------:R-:W-:Y:S01]  /*4fc0*/  IMAD R44, R0.reuse, R11, R44 ;  /* 0x0000000b002c7224 */ /* 0x040fe200078e022c */
[----:B------:R-:W-:Y:S01]  /*4fd0*/  IABS R32, R17 ;  /* 0x0000001100207213 */ /* 0x000fe20000000000 */
[----:B------:R-:W-:Y:S02]  /*4fe0*/  IMAD.MOV R11, RZ, RZ, -R4 ;  /* 0x000000ffff0b7224 */ /* 0x000fe400078e0a04 */
[----:B------:R-:W-:Y:S01]  /*4ff0*/  @!P2 IMAD.IADD R33, R33, 0x1, -R0 ;  /* 0x000000012121a824 */ /* 0x000fe200078e0a00 */
[C---:B------:R-:W-:Y:S01]  /*5000*/  ISETP.GT.U32.AND P2, PT, R0.reuse, R44, PT ;  /* 0x0000002c0000720c */ /* 0x040fe20003f44070 */
[----:B------:R-:W-:Y:S02]  /*5010*/  IMAD R66, R0, R11, R66 ;  /* 0x0000000b00427224 */ /* 0x000fe400078e0242 */
[--C-:B------:R-:W-:Y:S02]  /*5020*/  @!P1 IMAD.IADD R70, R70, 0x1, -R0.reuse ;  /* 0x0000000146469824 */ /* 0x100fe400078e0a00 */
[----:B------:R-:W-:-:S02]  /*5030*/  @!P6 IMAD.IADD R68, R68, 0x1, -R0 ;  /* 0x000000014444e824 */ /* 0x000fc400078e0a00 */
[----:B------:R-:W-:Y:S01]  /*5040*/  @!P0 IMAD.MOV R33, RZ, RZ, -R33 ;  /* 0x000000ffff218224 */ /* 0x000fe200078e0a21 */
[C---:B------:R-:W-:Y:S01]  /*5050*/  ISETP.GT.U32.AND P0, PT, R0.reuse, R66, PT ;  /* 0x000000420000720c */ /* 0x040fe20003f04070 */
[C---:B------:R-:W-:Y:S01]  /*5060*/  IMAD.HI.U32 R10, R3.reuse, R38, RZ ;  /* 0x00000026030a7227 */ /* 0x040fe200078e00ff */
[C---:B------:R-:W-:Y:S02]  /*5070*/  ISETP.GT.U32.AND P1, PT, R0.reuse, R70, PT ;  /* 0x000000460000720c */ /* 0x040fe40003f24070 */
[----:B------:R-:W-:Y:S01]  /*5080*/  ISETP.GT.U32.AND P6, PT, R0, R68, PT ;  /* 0x000000440000720c */ /* 0x000fe20003fc4070 */
[----:B------:R-:W-:-:S04]  /*5090*/  IMAD.HI.U32 R4, R3, R64, RZ ;  /* 0x0000004003047227 */ /* 0x000fc800078e00ff */
[----:B------:R-:W-:Y:S02]  /*50a0*/  IMAD.MOV R13, RZ, RZ, -R10 ;  /* 0x000000ffff0d7224 */ /* 0x000fe400078e0a0a */
[----:B------:R-:W-:Y:S02]  /*50b0*/  IMAD.MOV R11, RZ, RZ, -R4 ;  /* 0x000000ffff0b7224 */ /* 0x000fe400078e0a04 */
[C---:B------:R-:W-:Y:S02]  /*50c0*/  IMAD R38, R0.reuse, R13, R38 ;  /* 0x0000000d00267224 */ /* 0x040fe400078e0226 */
[----:B------:R-:W-:Y:S02]  /*50d0*/  IMAD R64, R0, R11, R64 ;  /* 0x0000000b00407224 */ /* 0x000fe400078e0240 */
[--C-:B------:R-:W-:Y:S02]  /*50e0*/  @!P0 IMAD.IADD R66, R66, 0x1, -R0.reuse ;  /* 0x0000000142428824 */ /* 0x100fe400078e0a00 */
[--C-:B------:R-:W-:Y:S01]  /*50f0*/  @!P1 IMAD.IADD R70, R70, 0x1, -R0.reuse ;  /* 0x0000000146469824 */ /* 0x100fe200078e0a00 */
[----:B------:R-:W-:Y:S01]  /*5100*/  ISETP.GT.U32.AND P1, PT, R0, R38, PT ;  /* 0x000000260000720c */ /* 0x000fe20003f24070 */
[----:B------:R-:W-:Y:S01]  /*5110*/  @!P6 IMAD.IADD R68, R68, 0x1, -R0 ;  /* 0x000000014444e824 */ /* 0x000fe200078e0a00 */
[C---:B------:R-:W-:Y:S01]  /*5120*/  ISETP.GT.U32.AND P6, PT, R0.reuse, R64, PT ;  /* 0x000000400000720c */ /* 0x040fe20003fc4070 */
[----:B------:R-:W-:Y:S01]  /*5130*/  IMAD.HI.U32 R4, R3, R32, RZ ;  /* 0x0000002003047227 */ /* 0x000fe200078e00ff */
[----:B------:R-:W-:-:S03]  /*5140*/  ISETP.GT.U32.AND P0, PT, R0, R66, PT ;  /* 0x000000420000720c */ /* 0x000fc60003f04070 */
[----:B------:R-:W-:Y:S02]  /*5150*/  @!P2 IMAD.IADD R44, R44, 0x1, -R0 ;  /* 0x000000012c2ca824 */ /* 0x000fe400078e0a00 */
[----:B------:R-:W-:Y:S01]  /*5160*/  @!P4 IMAD.MOV R70, RZ, RZ, -R70 ;  /* 0x000000ffff46c224 */ /* 0x000fe200078e0a46 */
[----:B------:R-:W-:Y:S01]  /*5170*/  ISETP.GE.AND P4, PT, R12, RZ, PT ;  /* 0x000000ff0c00720c */ /* 0x000fe20003f86270 */
[----:B------:R-:W-:Y:S01]  /*5180*/  IMAD.HI.U32 R10, R3, R42, RZ ;  /* 0x0000002a030a7227 */ /* 0x000fe200078e00ff */
[----:B------:R-:W-:Y:S02]  /*5190*/  ISETP.GT.U32.AND P2, PT, R0, R44, PT ;  /* 0x0000002c0000720c */ /* 0x000fe40003f44070 */
        /* <DEDUP_REMOVED lines=8> */
[----:B------:R-:W-:Y:S01]  /*5220*/  LOP3.LUT R11, R2, 0x1b0, RZ, 0xfc, !PT ;  /* 0x000001b0020b7812 */ /* 0x000fe200078efcff */
[----:B------:R-:W-:Y:S01]  /*5230*/  IMAD R42, R0, R13, R42 ;  /* 0x0000000d002a7224 */ /* 0x000fe200078e022a */
[----:B------:R-:W-:Y:S01]  /*5240*/  ISETP.GE.AND P1, PT, R15, RZ, PT ;  /* 0x000000ff0f00720c */ /* 0x000fe20003f26270 */
[--C-:B------:R-:W-:Y:S01]  /*5250*/  @!P6 IMAD.IADD R64, R64, 0x1, -R0.reuse ;  /* 0x000000014040e824 */ /* 0x100fe200078e0a00 */
[----:B------:R-:W-:Y:S01]  /*5260*/  IABS R34, R11 ;  /* 0x0000000b00227213 */ /* 0x000fe20000000000 */
[----:B------:R-:W-:Y:S01]  /*5270*/  @!P0 IMAD.IADD R66, R66, 0x1, -R0 ;  /* 0x0000000142428824 */ /* 0x000fe200078e0a00 */
[C---:B------:R-:W-:Y:S01]  /*5280*/  ISETP.GT.U32.AND P0, PT, R0.reuse, R32, PT ;  /* 0x000000200000720c */ /* 0x040fe20003f04070 */
[----:B------:R-:W-:Y:S01]  /*5290*/  @!P3 IMAD.MOV R68, RZ, RZ, -R68 ;  /* 0x000000ffff44b224 */ /* 0x000fe200078e0a44 */
[C---:B------:R-:W-:Y:S01]  /*52a0*/  ISETP.GT.U32.AND P3, PT, R0.reuse, R38, PT ;  /* 0x000000260000720c */ /* 0x040fe20003f64070 */
        /* <DEDUP_REMOVED lines=9> */
[--C-:B------:R-:W-:Y:S01]  /*5340*/  @!P0 IMAD.IADD R32, R32, 0x1, -R0.reuse ;  /* 0x0000000120208824 */ /* 0x100fe200078e0a00 */
[----:B------:R-:W-:Y:S01]  /*5350*/  ISETP.GE.AND P0, PT, R11, RZ, PT ;  /* 0x000000ff0b00720c */ /* 0x000fe20003f06270 */
[--C-:B------:R-:W-:Y:S01]  /*5360*/  @!P3 IMAD.IADD R38, R38, 0x1, -R0.reuse ;  /* 0x000000012626b824 */ /* 0x100fe200078e0a00 */
[----:B------:R-:W-:Y:S01]  /*5370*/  ISETP.GE.AND P3, PT, R18, RZ, PT ;  /* 0x000000ff1200720c */ /* 0x000fe20003f66270 */
[--C-:B------:R-:W-:Y:S01]  /*5380*/  @!P6 IMAD.IADD R64, R64, 0x1, -R0.reuse ;  /* 0x000000014040e824 */ /* 0x100fe200078e0a00 */
[----:B------:R-:W-:Y:S01]  /*5390*/  ISETP.GE.AND P6, PT, R4, RZ, PT ;  /* 0x000000ff0400720c */ /* 0x000fe20003fc6270 */
[----:B------:R-:W-:Y:S01]  /*53a0*/  @!P4 IMAD.IADD R42, R42, 0x1, -R0 ;  /* 0x000000012a2ac824 */ /* 0x000fe200078e0a00 */
[----:B------:R-:W-:Y:S01]  /*53b0*/  ISETP.GT.U32.AND P4, PT, R0, R32, PT ;  /* 0x000000200000720c */ /* 0x000fe20003f84070 */
[----:B------:R-:W-:Y:S01]  /*53c0*/  IMAD.HI.U32 R4, R3, R40, RZ ;  /* 0x0000002803047227 */ /* 0x000fe200078e00ff */
[----:B------:R-:W-:-:S02]  /*53d0*/  IABS R36, R10 ;  /* 0x0000000a00247213 */ /* 0x000fc40000000000 */
[----:B------:R-:W-:Y:S01]  /*53e0*/  IABS R58, R16 ;  /* 0x00000010003a7213 */ /* 0x000fe20000000000 */
[----:B------:R-:W-:Y:S01]  /*53f0*/  @!P2 IMAD.MOV R38, RZ, RZ, -R38 ;  /* 0x000000ffff26a224 */ /* 0x000fe200078e0a26 */
[----:B------:R-:W-:Y:S01]  /*5400*/  ISETP.GT.U32.AND P2, PT, R0, R42, PT ;  /* 0x0000002a0000720c */ /* 0x000fe20003f44070 */
[----:B------:R-:W-:Y:S01]  /*5410*/  IMAD.MOV R11, RZ, RZ, -R4 ;  /* 0x000000ffff0b7224 */ /* 0x000fe200078e0a04 */
[----:B------:R-:W-:Y:S01]  /*5420*/  LOP3.LUT R4, R2, 0x1b4, RZ, 0xfc, !PT ;  /* 0x000001b402047812 */ /* 0x000fe200078efcff */
[----:B------:R-:W-:Y:S01]  /*5430*/  IMAD R34, R0, R13, R34 ;  /* 0x0000000d00227224 */ /* 0x000fe200078e0222 */
[----:B------:R-:W-:Y:S01]  /*5440*/  LOP3.LUT R18, R2, 0x1c8, RZ, 0xfc, !PT ;  /* 0x000001c802127812 */ /* 0x000fe200078efcff */
[----:B------:R-:W-:Y:S01]  /*5450*/  IMAD R40, R0, R11, R40 ;  /* 0x0000000b00287224 */ /* 0x000fe200078e0228 */
[----:B------:R-:W-:Y:S01]  /*5460*/  IABS R62, R4 ;  /* 0x00000004003e7213 */ /* 0x000fe20000000000 */
[----:B------:R-:W-:Y:S01]  /*5470*/  @!P4 IMAD.IADD R32, R32, 0x1, -R0 ;  /* 0x000000012020c824 */ /* 0x000fe200078e0a00 */
[----:B------:R-:W-:Y:S01]  /*5480*/  IABS R54, R18 ;  /* 0x0000001200367213 */ /* 0x000fe20000000000 */
[----:B------:R-:W-:Y:S01]  /*5490*/  @!P1 IMAD.MOV R64, RZ, RZ, -R64 ;  /* 0x000000ffff409224 */ /* 0x000fe200078e0a40 */
[----:B------:R-:W-:Y:S01]  /*54a0*/  ISETP.GT.U32.AND P4, PT, R0, R40, PT ;  /* 0x000000280000720c */ /* 0x000fe20003f84070 */
[----:B------:R-:W-:Y:S01]  /*54b0*/  @!P5 IMAD.MOV R44, RZ, RZ, -R44 ;  /* 0x000000ffff2cd224 */ /* 0x000fe200078e0a2c */
[----:B------:R-:W-:Y:S01]  /*54c0*/  ISETP.GE.AND P1, PT, R4, RZ, PT ;  /* 0x000000ff0400720c */ /* 0x000fe20003f26270 */
[----:B------:R-:W-:Y:S01]  /*54d0*/  @!P2 IMAD.IADD R42, R42, 0x1, -R0 ;  /* 0x000000012a2aa824 */ /* 0x000fe200078e0a00 */
[----:B------:R-:W-:Y:S01]  /*54e0*/  ISETP.GE.AND P2, PT, R10, RZ, PT ;  /* 0x000000ff0a00720c */ /* 0x000fe20003f46270 */
[----:B------:R-:W-:Y:S01]  /*54f0*/  IMAD.HI.U32 R4, R3, R62, RZ ;  /* 0x0000003e03047227 */ /* 0x000fe200078e00ff */
[----:B------:R-:W-:-:S02]  /*5500*/  ISETP.GE.AND P5, PT, R17, RZ, PT ;  /* 0x000000ff1100720c */ /* 0x000fc40003fa6270 */
[----:B------:R-:W-:Y:S01]  /*5510*/  LOP3.LUT R17, R2, 0x1c4, RZ, 0xfc, !PT ;  /* 0x000001c402117812 */ /* 0x000fe200078efcff */
[----:B------:R-:W-:Y:S01]  /*5520*/  @!P3 IMAD.MOV R42, RZ, RZ, -R42 ;  /* 0x000000ffff2ab224 */ /* 0x000fe200078e0a2a */
[----:B------:R-:W-:Y:S01]  /*5530*/  ISETP.GT.U32.AND P3, PT, R0, R34, PT ;  /* 0x000000220000720c */ /* 0x000fe20003f64070 */
[----:B------:R-:W-:-:S04]  /*5540*/  IMAD.HI.U32 R10, R3, R36, RZ ;  /* 0x00000024030a7227 */ /* 0x000fc800078e00ff */
[----:B------:R-:W-:Y:S02]  /*5550*/  @!P4 IMAD.IADD R40, R40, 0x1, -R0 ;  /* 0x000000012828c824 */ /* 0x000fe400078e0a00 */
[----:B------:R-:W-:Y:S02]  /*5560*/  IMAD.MOV R11, RZ, RZ, -R4 ;  /* 0x000000ffff0b7224 */ /* 0x000fe400078e0a04 */
[----:B------:R-:W-:Y:S01]  /*5570*/  IMAD.HI.U32 R4, R3, R60, RZ ;  /* 0x0000003c03047227 */ /* 0x000fe200078e00ff */
[----:B------:R-:W-:-:S03]  /*5580*/  ISETP.GT.U32.AND P4, PT, R0, R40, PT ;  /* 0x000000280000720c */ /* 0x000fc60003f84070 */
[----:B------:R-:W-:Y:S02]  /*5590*/  @!P3 IMAD.IADD R34, R34, 0x1, -R0 ;  /* 0x000000012222b824 */ /* 0x000fe400078e0a00 */
[----:B------:R-:W-:Y:S02]  /*55a0*/  IMAD.MOV R13, RZ, RZ, -R10 ;  /* 0x000000ffff0d7224 */ /* 0x000fe400078e0a0a */
[C---:B------:R-:W-:Y:S01]  /*55b0*/  IMAD R62, R0.reuse, R11, R62 ;  /* 0x0000000b003e7224 */ /* 0x040fe200078e023e */
[C---:B------:R-:W-:Y:S01]  /*55c0*/  ISETP.GT.U32.AND P3, PT, R0.reuse, R34, PT ;  /* 0x000000220000720c */ /* 0x040fe20003f64070 */
[----:B------:R-:W-:Y:S01]  /*55d0*/  IMAD R36, R0, R13, R36 ;  /* 0x0000000d00247224 */ /* 0x000fe200078e0224 */
[----:B------:R-:W-:Y:S01]  /*55e0*/  IADD3 R11, -R4, RZ, RZ ;  /* 0x000000ff040b7210 */ /* 0x000fe20007ffe1ff */
[----:B------:R-:W-:Y:S01]  /*55f0*/  @!P5 IMAD.MOV R32, RZ, RZ, -R32 ;  /* 0x000000ffff20d224 */ /* 0x000fe200078e0a20 */
[----:B------:R-:W-:Y:S01]  /*5600*/  ISETP.GE.AND P5, PT, R12, RZ, PT ;  /* 0x000000ff0c00720c */ /* 0x000fe20003fa6270 */
[----:B------:R-:W-:Y:S01]  /*5610*/  @!P4 IMAD.IADD R40, R40, 0x1, -R0 ;  /* 0x000000012828c824 */ /* 0x000fe200078e0a00 */
[----:B------:R-:W-:Y:S01]  /*5620*/  IABS R12, R17 ;  /* 0x00000011000c7213 */ /* 0x000fe20000000000 */
[C---:B------:R-:W-:Y:S01]  /*5630*/  IMAD R60, R0.reuse, R11, R60 ;  /* 0x0000000b003c7224 */ /* 0x040fe200078e023c */
[C---:B------:R-:W-:Y:S01]  /*5640*/  ISETP.GT.U32.AND P4, PT, R0.reuse, R62, PT ;  /* 0x0000003e0000720c */ /* 0x040fe20003f84070 */
[----:B------:R-:W-:Y:S01]  /*5650*/  @!P6 IMAD.MOV R40, RZ, RZ, -R40 ;  /* 0x000000ffff28e224 */ /* 0x000fe200078e0a28 */
[----:B------:R-:W-:Y:S01]  /*5660*/  ISETP.GT.U32.AND P6, PT, R0, R36, PT ;  /* 0x000000240000720c */ /* 0x000fe20003fc4070 */
[----:B------:R-:W-:-:S04]  /*5670*/  IMAD.HI.U32 R10, R3, R58, RZ ;  /* 0x0000003a030a7227 */ /* 0x000fc800078e00ff */
[----:B------:R-:W-:Y:S01]  /*5680*/  @!P3 IMAD.IADD R34, R34, 0x1, -R0 ;  /* 0x000000012222b824 */ /* 0x000fe200078e0a00 */
[----:B------:R-:W-:Y:S01]  /*5690*/  ISETP.GT.U32.AND P3, PT, R0, R60, PT ;  /* 0x0000003c0000720c */ /* 0x000fe20003f64070 */
[----:B------:R-:W-:-:S04]  /*56a0*/  IMAD.HI.U32 R4, R3, R12, RZ ;  /* 0x0000000c03047227 */ /* 0x000fc800078e00ff */
[----:B------:R-:W-:Y:S02]  /*56b0*/  IMAD.MOV R13, RZ, RZ, -R10 ;  /* 0x000000ffff0d7224 */ /* 0x000fe400078e0a0a */
[----:B------:R-:W-:Y:S02]  /*56c0*/  @!P6 IMAD.IADD R36, R36, 0x1, -R0 ;  /* 0x000000012424e824 */ /* 0x000fe400078e0a00 */
[----:B------:R-:W-:Y:S02]  /*56d0*/  IMAD.MOV R11, RZ, RZ, -R4 ;  /* 0x000000ffff0b7224 */ /* 0x000fe400078e0a04 */
[----:B------:R-:W-:Y:S01]  /*56e0*/  IMAD.HI.U32 R10, R3, R54, RZ ;  /* 0x00000036030a7227 */ /* 0x000fe200078e00ff */
[----:B------:R-:W-:-:S03]  /*56f0*/  ISETP.GT.U32.AND P6, PT, R0, R36, PT ;  /* 0x000000240000720c */ /* 0x000fc60003fc4070 */
[----:B------:R-:W-:Y:S02]  /*5700*/  @!P3 IMAD.IADD R60, R60, 0x1, -R0 ;  /* 0x000000013c3cb824 */ /* 0x000fe400078e0a00 */
[C---:B------:R-:W-:Y:S02]  /*5710*/  IMAD R4, R0.reuse, R11, R12 ;  /* 0x0000000b00047224 */ /* 0x040fe400078e020c */
[----:B------:R-:W-:Y:S01]  /*5720*/  IMAD.MOV R11, RZ, RZ, -R10 ;  /* 0x000000ffff0b7224 */ /* 0x000fe200078e0a0a */
[----:B------:R-:W-:Y:S01]  /*5730*/  ISETP.GT.U32.AND P3, PT, R0, R60, PT ;  /* 0x0000003c0000720c */ /* 0x000fe20003f64070 */
[----:B------:R-:W-:Y:S02]  /*5740*/  @!P4 IMAD.IADD R62, R62, 0x1, -R0 ;  /* 0x000000013e3ec824 */ /* 0x000fe400078e0a00 */
[----:B------:R-:W-:Y:S02]  /*5750*/  IMAD R54, R0, R11, R54 ;  /* 0x0000000b00367224 */ /* 0x000fe400078e0236 */
[----:B------:R-:W-:Y:S01]  /*5760*/  @!P6 IMAD.IADD R36, R36, 0x1, -R0 ;  /* 0x000000012424e824 */ /* 0x000fe200078e0a00 */
[C---:B------:R-:W-:Y:S01]  /*5770*/  ISETP.GT.U32.AND P6, PT, R0.reuse, R4, PT ;  /* 0x000000040000720c */ /* 0x040fe20003fc4070 */
[----:B------:R-:W-:Y:S01]  /*5780*/  IMAD.HI.U32 R11, R3, R50, RZ ;  /* 0x00000032030b7227 */ /* 0x000fe200078e00ff */
[----:B------:R-:W-:-:S03]  /*5790*/  ISETP.GT.U32.AND P4, PT, R0, R62, PT ;  /* 0x0000003e0000720c */ /* 0x000fc60003f84070 */
[----:B------:R-:W-:Y:S02]  /*57a0*/  IMAD.MOV R11, RZ, RZ, -R11 ;  /* 0x000000ffff0b7224 */ /* 0x000fe400078e0a0b */
[----:B------:R-:W-:Y:S01]  /*57b0*/  @!P3 IMAD.IADD R60, R60, 0x1, -R0 ;  /* 0x000000013c3cb824 */ /* 0x000fe200078e0a00 */
[C---:B------:R-:W-:Y:S01]  /*57c0*/  ISETP.GT.U32.AND P3, PT, R0.reuse, R54, PT ;  /* 0x000000360000720c */ /* 0x040fe20003f64070 */
[----:B------:R-:W-:Y:S02]  /*57d0*/  IMAD R50, R0, R11, R50 ;  /* 0x0000000b00327224 */ /* 0x000fe400078e0232 */
[----:B------:R-:W-:-:S04]  /*57e0*/  IMAD.HI.U32 R10, R3, R52, RZ ;  /* 0x00000034030a7227 */ /* 0x000fc800078e00ff */
[----:B------:R-:W-:Y:S02]  /*57f0*/  @!P6 IMAD.IADD R4, R4, 0x1, -R0 ;  /* 0x000000010404e824 */ /* 0x000fe400078e0a00 */
[----:B------:R-:W-:Y:S02]  /*5800*/  IMAD R58, R0, R13, R58 ;  /* 0x0000000d003a7224 */ /* 0x000fe400078e023a */
[----:B------:R-:W-:Y:S02]  /*5810*/  IMAD.MOV R13, RZ, RZ, -R10 ;  /* 0x000000ffff0d7224 */ /* 0x000fe400078e0a0a */
[----:B------:R-:W-:Y:S01]  /*5820*/  @!P3 IMAD.IADD R54, R54, 0x1, -R0 ;  /* 0x000000013636b824 */ /* 0x000fe200078e0a00 */
[----:B------:R-:W-:Y:S01]  /*5830*/  ISETP.GT.U32.AND P3, PT, R0, R4, PT ;  /* 0x000000040000720c */ /* 0x000fe20003f64070 */
[----:B------:R-:W-:-:S04]  /*5840*/  IMAD.HI.U32 R10, R3, R24, RZ ;  /* 0x00000018030a7227 */ /* 0x000fc800078e00ff */
[----:B------:R-:W-:Y:S01]  /*5850*/  @!P4 IMAD.IADD R62, R62, 0x1, -R0 ;  /* 0x000000013e3ec824 */ /* 0x000fe200078e0a00 */
[C---:B------:R-:W-:Y:S01]  /*5860*/  ISETP.GT.U32.AND P4, PT, R0.reuse, R58, PT ;  /* 0x0000003a0000720c */ /* 0x040fe20003f84070 */
[----:B------:R-:W-:Y:S02]  /*5870*/  IMAD R52, R0, R13, R52 ;  /* 0x0000000d00347224 */ /* 0x000fe400078e0234 */
[----:B------:R-:W-:Y:S02]  /*5880*/  IMAD.MOV R13, RZ, RZ, -R10 ;  /* 0x000000ffff0d7224 */ /* 0x000fe400078e0a0a */
[----:B------:R-:W-:-:S04]  /*5890*/  IMAD.HI.U32 R10, R3, R22, RZ ;  /* 0x00000016030a7227 */ /* 0x000fc800078e00ff */
[----:B------:R-:W-:Y:S01]  /*58a0*/  @!P3 IMAD.IADD R4, R4, 0x1, -R0 ;  /* 0x000000010404b824 */ /* 0x000fe200078e0a00 */
[C---:B------:R-:W-:Y:S01]  /*58b0*/  ISETP.GT.U32.AND P3, PT, R0.reuse, R50, PT ;  /* 0x000000320000720c */ /* 0x040fe20003f64070 */
[----:B------:R-:W-:Y:S02]  /*58c0*/  IMAD R24, R0, R13, R24 ;  /* 0x0000000d00187224 */ /* 0x000fe400078e0218 */
[----:B------:R-:W-:Y:S01]  /*58d0*/  @!P4 IMAD.IADD R58, R58, 0x1, -R0 ;  /* 0x000000013a3ac824 */ /* 0x000fe200078e0a00 */
[----:B------:R-:W-:Y:S01]  /*58e0*/  ISETP.GE.AND P4, PT, R16, RZ, PT ;  /* 0x000000ff1000720c */ /* 0x000fe20003f86270 */
[----:B------:R-:W-:Y:S01]  /*58f0*/  @!P0 IMAD.MOV R34, RZ, RZ, -R34 ;  /* 0x000000ffff228224 */ /* 0x000fe200078e0a22 */
[C---:B------:R-:W-:Y:S01]  /*5900*/  ISETP.GT.U32.AND P0, PT, R0.reuse, R54, PT ;  /* 0x000000360000720c */ /* 0x040fe20003f04070 */
[----:B------:R-:W-:Y:S01]  /*5910*/  IMAD.HI.U32 R12, R3, R26, RZ ;  /* 0x0000001a030c7227 */ /* 0x000fe200078e00ff */
[----:B------:R-:W-:Y:S02]  /*5920*/  ISETP.GT.U32.AND P6, PT, R0, R58, PT ;  /* 0x0000003a0000720c */ /* 0x000fe40003fc4070 */
[----:B------:R-:W-:Y:S01]  /*5930*/  IABS R16, R47 ;  /* 0x0000002f00107213 */ /* 0x000fe20000000000 */
[----:B------:R-:W-:-:S02]  /*5940*/  IMAD.MOV R13, RZ, RZ, -R10 ;  /* 0x000000ffff0d7224 */ /* 0x000fc400078e0a0a */
[----:B------:R-:W-:Y:S01]  /*5950*/  @!P3 IMAD.IADD R50, R50, 0x1, -R0 ;  /* 0x000000013232b824 */ /* 0x000fe200078e0a00 */
[C---:B------:R-:W-:Y:S01]  /*5960*/  ISETP.GT.U32.AND P3, PT, R0.reuse, R24, PT ;  /* 0x000000180000720c */ /* 0x040fe20003f64070 */
[----:B------:R-:W-:Y:S02]  /*5970*/  IMAD.MOV R15, RZ, RZ, -R12 ;  /* 0x000000ffff0f7224 */ /* 0x000fe400078e0a0c */
[C---:B------:R-:W-:Y:S02]  /*5980*/  IMAD R22, R0.reuse, R13, R22 ;  /* 0x0000000d00167224 */ /* 0x040fe400078e0216 */
[----:B------:R-:W-:Y:S02]  /*5990*/  IMAD R26, R0, R15, R26 ;  /* 0x0000000f001a7224 */ /* 0x000fe400078e021a */
[----:B------:R-:W-:-:S04]  /*59a0*/  IMAD.HI.U32 R11, R3, R20, RZ ;  /* 0x00000014030b7227 */ /* 0x000fc800078e00ff */
[--C-:B------:R-:W-:Y:S01]  /*59b0*/  @!P0 IMAD.IADD R54, R54, 0x1, -R0.reuse ;  /* 0x0000000136368824 */ /* 0x100fe200078e0a00 */
[----:B------:R-:W-:Y:S01]  /*59c0*/  ISETP.GT.U32.AND P0, PT, R0, R26, PT ;  /* 0x0000001a0000720c */ /* 0x000fe20003f04070 */
[--C-:B------:R-:W-:Y:S01]  /*59d0*/  @!P3 IMAD.IADD R24, R24, 0x1, -R0.reuse ;  /* 0x000000011818b824 */ /* 0x100fe200078e0a00 */
[----:B------:R-:W-:Y:S01]  /*59e0*/  ISETP.GT.U32.AND P3, PT, R0, R22, PT ;  /* 0x000000160000720c */ /* 0x000fe20003f64070 */
[----:B------:R-:W-:Y:S02]  /*59f0*/  IMAD.MOV R11, RZ, RZ, -R11 ;  /* 0x000000ffff0b7224 */ /* 0x000fe400078e0a0b */
[----:B------:R-:W-:Y:S01]  /*5a00*/  @!P6 IMAD.IADD R58, R58, 0x1, -R0 ;  /* 0x000000013a3ae824 */ /* 0x000fe200078e0a00 */
[C---:B------:R-:W-:Y:S01]  /*5a10*/  ISETP.GT.U32.AND P6, PT, R0.reuse, R52, PT ;  /* 0x000000340000720c */ /* 0x040fe20003fc4070 */
[----:B------:R-:W-:Y:S02]  /*5a20*/  IMAD R20, R0, R11, R20 ;  /* 0x0000000b00147224 */ /* 0x000fe400078e0214 */
[----:B------:R-:W-:-:S04]  /*5a30*/  IMAD.HI.U32 R12, R3, R244, RZ ;  /* 0x000000f4030c7227 */ /* 0x000fc800078e00ff */
[--C-:B------:R-:W-:Y:S01]  /*5a40*/  @!P0 IMAD.IADD R26, R26, 0x1, -R0.reuse ;  /* 0x000000011a1a8824 */ /* 0x100fe200078e0a00 */
[----:B------:R-:W-:Y:S01]  /*5a50*/  ISETP.GE.AND P0, PT, R18, RZ, PT ;  /* 0x000000ff1200720c */ /* 0x000fe20003f06270 */
[----:B------:R-:W-:Y:S01]  /*5a60*/  @!P3 IMAD.IADD R22, R22, 0x1, -R0 ;  /* 0x000000011616b824 */ /* 0x000fe200078e0a00 */
[----:B------:R-:W-:Y:S01]  /*5a70*/  ISETP.GT.U32.AND P3, PT, R0, R20, PT ;  /* 0x000000140000720c */ /* 0x000fe20003f64070 */
[----:B------:R-:W-:Y:S01]  /*5a80*/  IMAD.MOV R15, RZ, RZ, -R12 ;  /* 0x000000ffff0f7224 */ /* 0x000fe200078e0a0c */
[----:B------:R-:W-:Y:S01]  /*5a90*/  IABS R18, R45 ;  /* 0x0000002d00127213 */ /* 0x000fe20000000000 */
[----:B------:R-:W-:Y:S01]  /*5aa0*/  @!P6 IMAD.IADD R52, R52, 0x1, -R0 ;  /* 0x000000013434e824 */ /* 0x000fe200078e0a00 */
[----:B------:R-:W-:Y:S01]  /*5ab0*/  ISETP.GE.AND P6, PT, R17, RZ, PT ;  /* 0x000000ff1100720c */ /* 0x000fe20003fc6270 */
[----:B------:R-:W-:Y:S01]  /*5ac0*/  @!P1 IMAD.MOV R62, RZ, RZ, -R62 ;  /* 0x000000ffff3e9224 */ /* 0x000fe200078e0a3e */
[----:B------:R-:W-:Y:S01]  /*5ad0*/  IABS R17, R53 ;  /* 0x0000003500117213 */ /* 0x000fe20000000000 */
[C---:B------:R-:W-:Y:S01]  /*5ae0*/  IMAD R244, R0.reuse, R15, R244 ;  /* 0x0000000f00f47224 */ /* 0x040fe200078e02f4 */
[----:B------:R-:W-:Y:S01]  /*5af0*/  ISETP.GT.U32.AND P1, PT, R0, R52, PT ;  /* 0x000000340000720c */ /* 0x000fe20003f24070 */
[----:B------:R-:W-:Y:S01]  /*5b00*/  IMAD.HI.U32 R2, R3, R18, RZ ;  /* 0x0000001203027227 */ /* 0x000fe200078e00ff */
[----:B------:R-:W-:-:S03]  /*5b10*/  IABS R15, R19 ;  /* 0x00000013000f7213 */ /* 0x000fc60000000000 */
[----:B------:R-:W-:Y:S01]  /*5b20*/  @!P3 IMAD.IADD R20, R20, 0x1, -R0 ;  /* 0x000000011414b824 */ /* 0x000fe200078e0a00 */
[C---:B------:R-:W-:Y:S01]  /*5b30*/  ISETP.GT.U32.AND P3, PT, R0.reuse, R26, PT ;  /* 0x0000001a0000720c */ /* 0x040fe20003f64070 */
[----:B------:R-:W-:Y:S01]  /*5b40*/  @!P2 IMAD.MOV R36, RZ, RZ, -R36 ;  /* 0x000000ffff24a224 */ /* 0x000fe200078e0a24 */
[----:B------:R-:W-:Y:S01]  /*5b50*/  ISETP.GT.U32.AND P2, PT, R0, R50, PT ;  /* 0x000000320000720c */ /* 0x000fe20003f44070 */
[----:B------:R-:W-:-:S04]  /*5b60*/  IMAD.HI.U32 R10, R3, R16, RZ ;  /* 0x00000010030a7227 */ /* 0x000fc800078e00ff */
[----:B------:R-:W-:Y:S01]  /*5b70*/  IMAD.HI.U32 R11, R3, R242, RZ ;  /* 0x000000f2030b7227 */ /* 0x000fe200078e00ff */
[----:B------:R-:W-:-:S03]  /*5b80*/  @!P1 IADD3 R52, R52, -R0, RZ ;  /* 0x8000000034349210 */ /* 0x000fc60007ffe0ff */
[----:B------:R-:W-:Y:S02]  /*5b90*/  IMAD.MOV R13, RZ, RZ, -R2 ;  /* 0x000000ffff0d7224 */ /* 0x000fe400078e0a02 */
[----:B------:R-:W-:Y:S01]  /*5ba0*/  @!P0 IMAD.MOV R54, RZ, RZ, -R54 ;  /* 0x000000ffff368224 */ /* 0x000fe200078e0a36 */
[C---:B------:R-:W-:Y:S01]  /*5bb0*/  ISETP.GT.U32.AND P0, PT, R0.reuse, R244, PT ;  /* 0x000000f40000720c */ /* 0x040fe20003f04070 */
[----:B------:R-:W-:Y:S02]  /*5bc0*/  IMAD.MOV.U32 R2, RZ, RZ, R15 ;  /* 0x000000ffff027224 */ /* 0x000fe400078e000f */
[----:B------:R-:W-:Y:S01]  /*5bd0*/  @!P5 IMAD.MOV R60, RZ, RZ, -R60 ;  /* 0x000000ffff3cd224 */ /* 0x000fe200078e0a3c */
[----:B------:R-:W-:Y:S01]  /*5be0*/  ISETP.GT.U32.AND P5, PT, R0, R20, PT ;  /* 0x000000140000720c */ /* 0x000fe20003fa4070 */
[----:B------:R-:W-:Y:S02]  /*5bf0*/  IMAD.MOV R15, RZ, RZ, -R10 ;  /* 0x000000ffff0f7224 */ /* 0x000fe400078e0a0a */
[----:B------:R-:W-:-:S02]  /*5c00*/  IMAD.MOV R11, RZ, RZ, -R11 ;  /* 0x000000ffff0b7224 */ /* 0x000fc400078e0a0b */
[C---:B------:R-:W-:Y:S02]  /*5c10*/  IMAD R18, R0.reuse, R13, R18 ;  /* 0x0000000d00127224 */ /* 0x040fe400078e0212 */
[C---:B------:R-:W-:Y:S02]  /*5c20*/  IMAD R16, R0.reuse, R15, R16 ;  /* 0x0000000f00107224 */ /* 0x040fe400078e0210 */
[C---:B------:R-:W-:Y:S01]  /*5c30*/  IMAD R242, R0.reuse, R11, R242 ;  /* 0x0000000b00f27224 */ /* 0x040fe200078e02f2 */
[C---:B------:R-:W-:Y:S01]  /*5c40*/  ISETP.GT.U32.AND P1, PT, R0.reuse, R18, PT ;  /* 0x000000120000720c */ /* 0x040fe20003f24070 */
[----:B------:R-:W-:Y:S01]  /*5c50*/  @!P4 IMAD.MOV R58, RZ, RZ, -R58 ;  /* 0x000000ffff3ac224 */ /* 0x000fe200078e0a3a */
[C---:B------:R-:W-:Y:S01]  /*5c60*/  ISETP.GT.U32.AND P4, PT, R0.reuse, R24, PT ;  /* 0x000000180000720c */ /* 0x040fe20003f84070 */
[----:B------:R-:W-:Y:S01]  /*5c70*/  @!P6 IMAD.MOV R4, RZ, RZ, -R4 ;  /* 0x000000ffff04e224 */ /* 0x000fe200078e0a04 */
[----:B------:R-:W-:Y:S01]  /*5c80*/  ISETP.GT.U32.AND P6, PT, R0, R22, PT ;  /* 0x000000160000720c */ /* 0x000fe20003fc4070 */
[----:B------:R-:W-:-:S04]  /*5c90*/  IMAD.HI.U32 R12, R3, R17, RZ ;  /* 0x00000011030c7227 */ /* 0x000fc800078e00ff */
[----:B------:R-:W-:-:S04]  /*5ca0*/  IMAD.HI.U32 R3, R3, R2, RZ ;  /* 0x0000000203037227 */ /* 0x000fc800078e00ff */
[--C-:B------:R-:W-:Y:S01]  /*5cb0*/  @!P2 IMAD.IADD R50, R50, 0x1, -R0.reuse ;  /* 0x000000013232a824 */ /* 0x100fe200078e0a00 */
[----:B------:R-:W-:Y:S01]  /*5cc0*/  ISETP.GT.U32.AND P2, PT, R0, R16, PT ;  /* 0x000000100000720c */ /* 0x000fe20003f44070 */
[----:B------:R-:W-:Y:S01]  /*5cd0*/  @!P3 IMAD.IADD R26, R26, 0x1, -R0 ;  /* 0x000000011a1ab824 */ /* 0x000fe200078e0a00 */
[----:B------:R-:W-:Y:S01]  /*5ce0*/  ISETP.GT.U32.AND P3, PT, R0, R242, PT ;  /* 0x000000f20000720c */ /* 0x000fe20003f64070 */
[----:B------:R-:W-:Y:S02]  /*5cf0*/  IMAD.MOV R12, RZ, RZ, -R12 ;  /* 0x000000ffff0c7224 */ /* 0x000fe400078e0a0c */
[----:B------:R-:W-:Y:S02]  /*5d00*/  IMAD.MOV R3, RZ, RZ, -R3 ;  /* 0x000000ffff037224 */ /* 0x000fe400078e0a03 */
[--C-:B------:R-:W-:Y:S01]  /*5d10*/  @!P0 IMAD.IADD R244, R244, 0x1, -R0.reuse ;  /* 0x00000001f4f48824 */ /* 0x100fe200078e0a00 */
[----:B------:R-:W-:Y:S01]  /*5d20*/  ISETP.GE.AND P0, PT, R23, RZ, PT ;  /* 0x000000ff1700720c */ /* 0x000fe20003f06270 */
[----:B------:R-:W-:Y:S01]  /*5d30*/  @!P5 IMAD.IADD R20, R20, 0x1, -R0 ;  /* 0x000000011414d824 */ /* 0x000fe200078e0a00 */
[----:B------:R-:W-:Y:S01]  /*5d40*/  ISETP.GE.AND P5, PT, R21, RZ, PT ;  /* 0x000000ff1500720c */ /* 0x000fe20003fa6270 */
[----:B------:R-:W-:-:S02]  /*5d50*/  IMAD R12, R0, R12, R17 ;  /* 0x0000000c000c7224 */ /* 0x000fc400078e0211 */
[----:B------:R-:W-:Y:S02]  /*5d60*/  IMAD R10, R0, R3, R2 ;  /* 0x00000003000a7224 */ /* 0x000fe400078e0202 */
[--C-:B------:R-:W-:Y:S01]  /*5d70*/  @!P4 IMAD.IADD R24, R24, 0x1, -R0.reuse ;  /* 0x000000011818c824 */ /* 0x100fe200078e0a00 */
[----:B------:R-:W-:Y:S01]  /*5d80*/  ISETP.GT.U32.AND P4, PT, R0, R12, PT ;  /* 0x0000000c0000720c */ /* 0x000fe20003f84070 */
[--C-:B------:R-:W-:Y:S01]  /*5d90*/  @!P6 IMAD.IADD R22, R22, 0x1, -R0.reuse ;  /* 0x000000011616e824 */ /* 0x100fe200078e0a00 */
[----:B------:R-:W-:Y:S01]  /*5da0*/  ISETP.GT.U32.AND P6, PT, R0, R10, PT ;  /* 0x0000000a0000720c */ /* 0x000fe20003fc4070 */
[--C-:B------:R-:W-:Y:S01]  /*5db0*/  @!P1 IMAD.IADD R18, R18, 0x1, -R0.reuse ;  /* 0x0000000112129824 */ /* 0x100fe200078e0a00 */
[----:B------:R-:W-:Y:S01]  /*5dc0*/  ISETP.GE.AND P1, PT, R35, RZ, PT ;  /* 0x000000ff2300720c */ /* 0x000fe20003f26270 */
[--C-:B------:R-:W-:Y:S01]  /*5dd0*/  @!P2 IMAD.IADD R16, R16, 0x1, -R0.reuse ;  /* 0x000000011010a824 */ /* 0x100fe200078e0a00 */
[----:B------:R-:W-:Y:S01]  /*5de0*/  ISETP.GE.AND P2, PT, R37, RZ, PT ;  /* 0x000000ff2500720c */ /* 0x000fe20003f46270 */
[----:B------:R-:W-:Y:S01]  /*5df0*/  @!P3 IMAD.IADD R242, R242, 0x1, -R0 ;  /* 0x00000001f2f2b824 */ /* 0x000fe200078e0a00 */
[----:B------:R-:W-:Y:S01]  /*5e00*/  ISETP.GE.AND P3, PT, R39, RZ, PT ;  /* 0x000000ff2700720c */ /* 0x000fe20003f66270 */
[----:B------:R-:W-:Y:S01]  /*5e10*/  @!P0 IMAD.MOV R50, RZ, RZ, -R50 ;  /* 0x000000ffff328224 */ /* 0x000fe200078e0a32 */
[C---:B------:R-:W-:Y:S01]  /*5e20*/  ISETP.GT.U32.AND P0, PT, R0.reuse, R18, PT ;  /* 0x000000120000720c */ /* 0x040fe20003f04070 */
[----:B------:R-:W-:Y:S01]  /*5e30*/  @!P5 IMAD.MOV R52, RZ, RZ, -R52 ;  /* 0x000000ffff34d224 */ /* 0x000fe200078e0a34 */
[----:B------:R-:W-:Y:S01]  /*5e40*/  ISETP.GT.U32.AND P5, PT, R0, R244, PT ;  /* 0x000000f40000720c */ /* 0x000fe20003fa4070 */
[--C-:B------:R-:W-:Y:S01]  /*5e50*/  @!P4 IMAD.IADD R12, R12, 0x1, -R0.reuse ;  /* 0x000000010c0cc824 */ /* 0x100fe200078e0a00 */
[----:B------:R-:W-:Y:S01]  /*5e60*/  ISETP.GE.AND P4, PT, R41, RZ, PT ;  /* 0x000000ff2900720c */ /* 0x000fe20003f86270 */
[----:B------:R-:W-:Y:S01]  /*5e70*/  @!P6 IMAD.IADD R10, R10, 0x1, -R0 ;  /* 0x000000010a0ae824 */ /* 0x000fe200078e0a00 */
[----:B------:R-:W2:Y:S01]  /*5e80*/  LDC.64 R2, c[0x0][0x230] ;  /* 0x00008c00ff027b82 */ /* 0x000ea20000000a00 */
[----:B------:R-:W-:Y:S01]  /*5e90*/  @!P1 IMAD.MOV R26, RZ, RZ, -R26 ;  /* 0x000000ffff1a9224 */ /* 0x000fe200078e0a1a */
        /* <DEDUP_REMOVED lines=8> */
[----:B------:R-:W-:Y:S01]  /*5f20*/  ISETP.GE.AND P0, PT, R47, RZ, PT ;  /* 0x000000ff2f00720c */ /* 0x000fe20003f06270 */
[----:B------:R-:W-:Y:S01]  /*5f30*/  @!P4 IMAD.MOV R20, RZ, RZ, -R20 ;  /* 0x000000ffff14c224 */ /* 0x000fe200078e0a14 */
[----:B------:R-:W-:-:S02]  /*5f40*/  ISETP.GE.AND P5, PT, R45, RZ, PT ;  /* 0x000000ff2d00720c */ /* 0x000fc40003fa6270 */
[----:B------:R-:W-:Y:S01]  /*5f50*/  ISETP.GE.AND P4, PT, R43, RZ, PT ;  /* 0x000000ff2b00720c */ /* 0x000fe20003f86270 */
[--C-:B------:R-:W-:Y:S01]  /*5f60*/  @!P1 IMAD.IADD R16, R16, 0x1, -R0.reuse ;  /* 0x0000000110109824 */ /* 0x100fe200078e0a00 */
[----:B------:R-:W-:Y:S01]  /*5f70*/  ISETP.GE.AND P1, PT, R51, RZ, PT ;  /* 0x000000ff3300720c */ /* 0x000fe20003f26270 */
[--C-:B------:R-:W-:Y:S01]  /*5f80*/  @!P2 IMAD.IADD R242, R242, 0x1, -R0.reuse ;  /* 0x00000001f2f2a824 */ /* 0x100fe200078e0a00 */
[----:B------:R-:W-:Y:S01]  /*5f90*/  ISETP.GE.AND P2, PT, R53, RZ, PT ;  /* 0x000000ff3500720c */ /* 0x000fe20003f46270 */
[--C-:B------:R-:W-:Y:S01]  /*5fa0*/  @!P6 IMAD.IADD R12, R12, 0x1, -R0.reuse ;  /* 0x000000010c0ce824 */ /* 0x100fe200078e0a00 */
[----:B------:R-:W-:Y:S01]  /*5fb0*/  ISETP.GE.AND P6, PT, R19, RZ, PT ;  /* 0x000000ff1300720c */ /* 0x000fe20003fc6270 */
[----:B------:R-:W-:Y:S01]  /*5fc0*/  @!P3 IMAD.IADD R10, R10, 0x1, -R0 ;  /* 0x000000010a0ab824 */ /* 0x000fe200078e0a00 */
[----:B------:R-:W-:Y:S01]  /*5fd0*/  ISETP.NE.AND P3, PT, R61, RZ, PT ;  /* 0x000000ff3d00720c */ /* 0x000fe20003f65270 */
[----:B----4-:R-:W-:Y:S02]  /*5fe0*/  IMAD R0, R59, R239, RZ ;  /* 0x000000ef3b007224 */ /* 0x010fe400078e02ff */
[----:B------:R-:W-:Y:S01]  /*5ff0*/  @!P0 IMAD.MOV R16, RZ, RZ, -R16 ;  /* 0x000000ffff108224 */ /* 0x000fe200078e0a10 */
[----:B------:R-:W-:Y:S01]  /*6000*/  ISETP.GE.AND P0, PT, R7, RZ, PT ;  /* 0x000000ff0700720c */ /* 0x000fe20003f06270 */
[----:B------:R-:W-:Y:S01]  /*6010*/  @!P5 IMAD.MOV R18, RZ, RZ, -R18 ;  /* 0x000000ffff12d224 */ /* 0x000fe200078e0a12 */
[C---:B------:R-:W-:Y:S01]  /*6020*/  LEA R150, P5, R0.reuse, UR4, 0x2 ;  /* 0x0000000400967c11 */ /* 0x040fe2000f8a10ff */
[----:B------:R-:W-:Y:S01]  /*6030*/  @!P1 IMAD.MOV R242, RZ, RZ, -R242 ;  /* 0x000000fffff29224 */ /* 0x000fe200078e0af2 */
[----:B------:R-:W-:Y:S01]  /*6040*/  SEL R229, R151, R30, !P3 ;  /* 0x0000001e97e57207 */ /* 0x000fe20005800000 */
[----:B------:R-:W-:Y:S01]  /*6050*/  @!P4 IMAD.MOV R244, RZ, RZ, -R244 ;  /* 0x000000fffff4c224 */ /* 0x000fe200078e0af4 */
[----:B------:R-:W-:Y:S01]  /*6060*/  LEA.HI.X.SX32 R0, R0, UR5, 0x2, P5 ;  /* 0x0000000500007c11 */ /* 0x000fe2000a8f16ff */
[----:B------:R-:W-:Y:S01]  /*6070*/  ULDC UR5, c[0x0][0x240] ;  /* 0x0000900000057ab9 */ /* 0x000fe20000000800 */
[----:B------:R-:W-:Y:S01]  /*6080*/  ISETP.GE.AND P1, PT, R8, RZ, PT ;  /* 0x000000ff0800720c */ /* 0x000fe20003f26270 */
[----:B------:R-:W-:Y:S01]  /*6090*/  IMAD R229, R229, UR5, RZ ;  /* 0x00000005e5e57c24 */ /* 0x000fe2000f8e02ff */
[C---:B------:R-:W-:Y:S01]  /*60a0*/  SEL R51, R151.reuse, R28, !P3 ;  /* 0x0000001c97337207 */ /* 0x040fe20005800000 */
[----:B------:R-:W-:Y:S01]  /*60b0*/  @!P2 IMAD.MOV R12, RZ, RZ, -R12 ;  /* 0x000000ffff0ca224 */ /* 0x000fe200078e0a0c */
[C---:B------:R-:W-:Y:S01]  /*60c0*/  SEL R227, R151.reuse, R46, !P3 ;  /* 0x0000002e97e37207 */ /* 0x040fe20005800000 */
[----:B------:R-:W-:Y:S01]  /*60d0*/  @!P0 IMAD.MOV R240, RZ, RZ, -R240 ;  /* 0x000000fffff08224 */ /* 0x000fe200078e0af0 */
[C---:B------:R-:W-:Y:S01]  /*60e0*/  SEL R225, R151.reuse, R48, !P3 ;  /* 0x0000003097e17207 */ /* 0x040fe20005800000 */
[----:B------:R-:W-:Y:S01]  /*60f0*/  @!P6 IMAD.MOV R10, RZ, RZ, -R10 ;  /* 0x000000ffff0ae224 */ /* 0x000fe200078e0a0a */
[----:B------:R-:W-:Y:S01]  /*6100*/  SEL R223, R151, R56, !P3 ;  /* 0x0000003897df7207 */ /* 0x000fe20005800000 */
[----:B------:R-:W-:Y:S01]  /*6110*/  IMAD R51, R51, UR5, RZ ;  /* 0x0000000533337c24 */ /* 0x000fe2000f8e02ff */
[----:B------:R-:W-:Y:S01]  /*6120*/  SEL R219, R151, R76, !P3 ;  /* 0x0000004c97db7207 */ /* 0x000fe20005800000 */
[----:B------:R-:W-:Y:S01]  /*6130*/  IMAD R227, R227, UR5, RZ ;  /* 0x00000005e3e37c24 */ /* 0x000fe2000f8e02ff */
[----:B-1----:R-:W-:Y:S01]  /*6140*/  LEA R6, P0, R229, R150, 0x2 ;  /* 0x00000096e5067211 */ /* 0x002fe200078010ff */
[----:B------:R-:W-:Y:S01]  /*6150*/  IMAD R225, R225, UR5, RZ ;  /* 0x00000005e1e17c24 */ /* 0x000fe2000f8e02ff */
[----:B------:R-:W-:Y:S01]  /*6160*/  ISETP.NE.AND P4, PT, R55, RZ, PT ;  /* 0x000000ff3700720c */ /* 0x000fe20003f85270 */
[----:B------:R-:W-:Y:S01]  /*6170*/  IMAD R223, R223, UR5, RZ ;  /* 0x00000005dfdf7c24 */ /* 0x000fe2000f8e02ff */
[----:B------:R-:W-:Y:S01]  /*6180*/  SEL R46, R151, R5, !P3 ;  /* 0x00000005972e7207 */ /* 0x000fe20005800000 */
[----:B------:R-:W-:Y:S01]  /*6190*/  IMAD R219, R219, UR5, RZ ;  /* 0x00000005dbdb7c24 */ /* 0x000fe2000f8e02ff */
[C---:B------:R-:W-:Y:S01]  /*61a0*/  SEL R56, R151.reuse, R29, !P3 ;  /* 0x0000001d97387207 */ /* 0x040fe20005800000 */
[----:B------:R-:W-:Y:S01]  /*61b0*/  @!P1 IMAD.MOV R14, RZ, RZ, -R14 ;  /* 0x000000ffff0e9224 */ /* 0x000fe200078e0a0e */
[C---:B------:R-:W-:Y:S01]  /*61c0*/  SEL R28, R151.reuse, R9, !P3 ;  /* 0x00000009971c7207 */ /* 0x040fe20005800000 */
[----:B------:R-:W-:Y:S01]  /*61d0*/  IMAD R46, R46, UR5, RZ ;  /* 0x000000052e2e7c24 */ /* 0x000fe2000f8e02ff */
        /* <DEDUP_REMOVED lines=8> */
[----:B------:R-:W-:Y:S01]  /*6260*/  SEL R217, R151, R78, !P3 ;  /* 0x0000004e97d97207 */ /* 0x000fe20005800000 */
        /* <DEDUP_REMOVED lines=183> */
[C---:B------:R-:W-:Y:S01]  /*6de0*/  SEL R38, R151.reuse, R38, !P3 ;  /* 0x0000002697267207 */ /* 0x040fe20005800000 */
        /* <DEDUP_REMOVED lines=34> */
[----:B------:R-:W1:Y:S01]  /*7010*/  S2UR UR4, SR_CgaCtaId ;  /* 0x00000000000479c3 */ /* 0x000e620000008800 */
        /* <DEDUP_REMOVED lines=8> */
[----:B------:R-:W-:Y:S01]  /*70a0*/  LEA.HI.X.SX32 R7, R229, R0, 0x2, P0 ;  /* 0x00000000e5077211 */ /* 0x000fe200000f16ff */
[----:B------:R-:W-:Y:S01]  /*70b0*/  IMAD R155, R155, UR5, RZ ;  /* 0x000000059b9b7c24 */ /* 0x000fe2000f8e02ff */
[----:B------:R-:W-:Y:S01]  /*70c0*/  SEL R151, R151, R10, !P3 ;  /* 0x0000000a97977207 */ /* 0x000fe20005800000 */
[----:B------:R-:W-:Y:S01]  /*70d0*/  IMAD R242, R242, UR5, RZ ;  /* 0x00000005f2f27c24 */ /* 0x000fe2000f8e02ff */
[-C--:B------:R-:W-:Y:S01]  /*70e0*/  LEA R50, P3, R51, R150.reuse, 0x2 ;  /* 0x0000009633327211 */ /* 0x080fe200078610ff */
[----:B------:R3:W-:Y:S01]  /*70f0*/  STL.64 [R1+0x60], R6 ;  /* 0x0000600601007387 */ /* 0x0007e20000100a00 */
[-C--:B------:R-:W-:Y:S01]  /*7100*/  LEA R250, P2, R227, R150.reuse, 0x2 ;  /* 0x00000096e3fa7211 */ /* 0x080fe200078410ff */
[----:B------:R-:W-:Y:S01]  /*7110*/  IMAD R149, R149, UR5, RZ ;  /* 0x0000000595957c24 */ /* 0x000fe2000f8e02ff */
[-C--:B------:R-:W-:Y:S01]  /*7120*/  LEA R248, P1, R225, R150.reuse, 0x2 ;  /* 0x00000096e1f87211 */ /* 0x080fe200078210ff */
[----:B------:R-:W-:Y:S01]  /*7130*/  IMAD R151, R151, UR5, RZ ;  /* 0x0000000597977c24 */ /* 0x000fe2000f8e02ff */
[----:B------:R-:W-:Y:S01]  /*7140*/  LEA R236, P0, R223, R150, 0x2 ;  /* 0x00000096dfec7211 */ /* 0x000fe200078010ff */
[----:B--2---:R-:W-:Y:S01]  /*7150*/  VIADD R245, R2, 0xffffffff ;  /* 0xffffffff02f57836 */ /* 0x004fe20000000000 */
[----:B------:R-:W-:-:S02]  /*7160*/  LEA.HI.X.SX32 R51, R51, R0, 0x2, P3 ;  /* 0x0000000033337211 */ /* 0x000fc400018f16ff */
[-C--:B------:R-:W-:Y:S01]  /*7170*/  LEA.HI.X.SX32 R251, R227, R0.reuse, 0x2, P2 ;  /* 0x00000000e3fb7211 */ /* 0x080fe200010f16ff */
[----:B-1----:R-:W-:Y:S01]  /*7180*/  ULEA UR32, UR4, UR32, 0x18 ;  /* 0x0000002004207291 */ /* 0x002fe2000f8ec03f */
[----:B------:R-:W-:Y:S01]  /*7190*/  LEA.HI.X.SX32 R249, R225, R0, 0x2, P1 ;  /* 0x00000000e1f97211 */ /* 0x000fe200008f16ff */
[----:B------:R1:W-:Y:S01]  /*71a0*/  STL.64 [R1+0x1a18], R50 ;  /* 0x001a183201007387 */ /* 0x0003e20000100a00 */
[----:B---3--:R-:W-:Y:S02]  /*71b0*/  LEA R6, P5, R219, R150, 0x2 ;  /* 0x00000096db067211 */ /* 0x008fe400078a10ff */
[----:B------:R-:W-:Y:S01]  /*71c0*/  SEL R240, R241, R240, !P4 ;  /* 0x000000f0f1f07207 */ /* 0x000fe20006000000 */
[----:B------:R-:W-:Y:S01]  /*71d0*/  STL.64 [R1+0x58], R250 ;  /* 0x000058fa01007387 */ /* 0x000fe20000100a00 */
[----:B------:R-:W-:Y:S02]  /*71e0*/  LEA.HI.X.SX32 R237, R223, R0, 0x2, P0 ;  /* 0x00000000dfed7211 */ /* 0x000fe400000f16ff */
[----:B------:R-:W-:Y:S01]  /*71f0*/  SEL R241, R241, R14, !P4 ;  /* 0x0000000ef1f17207 */ /* 0x000fe20006000000 */
[----:B------:R-:W-:Y:S01]  /*7200*/  STL.64 [R1+0x50], R248 ;  /* 0x000050f801007387 */ /* 0x000fe20000100a00 */
[----:B------:R-:W-:-:S02]  /*7210*/  LEA R234, P6, R221, R150, 0x2 ;  /* 0x00000096ddea7211 */ /* 0x000fc400078c10ff */
[----:B------:R-:W-:Y:S01]  /*7220*/  LEA.HI.X.SX32 R7, R219, R0, 0x2, P5 ;  /* 0x00000000db077211 */ /* 0x000fe200028f16ff */
[----:B------:R-:W-:Y:S01]  /*7230*/  STL.64 [R1+0x48], R236 ;  /* 0x000048ec01007387 */ /* 0x000fe20000100a00 */
[-C--:B------:R-:W-:Y:S02]  /*7240*/  LEA R232, P4, R217, R150.reuse, 0x2 ;  /* 0x00000096d9e87211 */ /* 0x080fe400078810ff */
[-C--:B------:R-:W-:Y:S01]  /*7250*/  LEA R230, P3, R215, R150.reuse, 0x2 ;  /* 0x00000096d7e67211 */ /* 0x080fe200078610ff */
[----:B------:R2:W-:Y:S01]  /*7260*/  STL.64 [R1+0x38], R6 ;  /* 0x0000380601007387 */ /* 0x0005e20000100a00 */
[----:B------:R-:W-:Y:S02]  /*7270*/  LEA R224, P0, R209, R150, 0x2 ;  /* 0x00000096d1e07211 */ /* 0x000fe400078010ff */
[----:B------:R-:W-:Y:S02]  /*7280*/  LEA.HI.X.SX32 R235, R221, R0, 0x2, P6 ;  /* 0x00000000ddeb7211 */ /* 0x000fe400030f16ff */
[----:B-1----:R-:W-:-:S02]  /*7290*/  LEA R50, P6, R207, R150, 0x2 ;  /* 0x00000096cf327211 */ /* 0x002fc400078c10ff */
[----:B------:R-:W-:Y:S01]  /*72a0*/  LEA.HI.X.SX32 R233, R217, R0, 0x2, P4 ;  /* 0x00000000d9e97211 */ /* 0x000fe200020f16ff */
[----:B------:R-:W-:Y:S01]  /*72b0*/  STL.64 [R1+0x40], R234 ;  /* 0x000040ea01007387 */ /* 0x000fe20000100a00 */
[-C--:B------:R-:W-:Y:S02]  /*72c0*/  LEA R228, P2, R213, R150.reuse, 0x2 ;  /* 0x00000096d5e47211 */ /* 0x080fe400078410ff */
[-C--:B------:R-:W-:Y:S01]  /*72d0*/  LEA R226, P1, R211, R150.reuse, 0x2 ;  /* 0x00000096d3e27211 */ /* 0x080fe200078210ff */
[----:B------:R-:W-:Y:S01]  /*72e0*/  STL.64 [R1+0x30], R232 ;  /* 0x000030e801007387 */ /* 0x000fe20000100a00 */
[-C--:B--2---:R-:W-:Y:S02]  /*72f0*/  LEA R6, P5, R205, R150.reuse, 0x2 ;  /* 0x00000096cd067211 */ /* 0x084fe400078a10ff */
[----:B------:R-:W-:Y:S02]  /*7300*/  LEA R250, P4, R203, R150, 0x2 ;  /* 0x00000096cbfa7211 */ /* 0x000fe400078810ff */
[----:B------:R-:W-:-:S02]  /*7310*/  LEA.HI.X.SX32 R231, R215, R0, 0x2, P3 ;  /* 0x00000000d7e77211 */ /* 0x000fc400018f16ff */
[----:B------:R-:W-:Y:S02]  /*7320*/  LEA R158, P3, R159, R150, 0x2 ;  /* 0x000000969f9e7211 */ /* 0x000fe400078610ff */
[----:B------:R-:W-:Y:S01]  /*7330*/  LEA.HI.X.SX32 R225, R209, R0, 0x2, P0 ;  /* 0x00000000d1e17211 */ /* 0x000fe200000f16ff */
[----:B------:R-:W-:Y:S01]  /*7340*/  STL.64 [R1+0x28], R230 ;  /* 0x000028e601007387 */ /* 0x000fe20000100a00 */
[----:B------:R-:W-:Y:S02]  /*7350*/  LEA R164, P0, R165, R150, 0x2 ;  /* 0x00000096a5a47211 */ /* 0x000fe400078010ff */
[-C--:B------:R-:W-:Y:S02]  /*7360*/  LEA.HI.X.SX32 R51, R207, R0.reuse, 0x2, P6 ;  /* 0x00000000cf337211 */ /* 0x080fe400030f16ff */
[-C--:B------:R-:W-:Y:S02]  /*7370*/  LEA.HI.X.SX32 R229, R213, R0.reuse, 0x2, P2 ;  /* 0x00000000d5e57211 */ /* 0x080fe400010f16ff */
[----:B------:R-:W-:-:S02]  /*7380*/  LEA.HI.X.SX32 R227, R211, R0, 0x2, P1 ;  /* 0x00000000d3e37211 */ /* 0x000fc400008f16ff */
[----:B------:R-:W-:Y:S01]  /*7390*/  LEA R166, P6, R167, R150, 0x2 ;  /* 0x00000096a7a67211 */ /* 0x000fe200078c10ff */
[----:B------:R-:W-:Y:S01]  /*73a0*/  STL.64 [R1+0x20], R228 ;  /* 0x000020e401007387 */ /* 0x000fe20000100a00 */
[-C--:B------:R-:W-:Y:S02]  /*73b0*/  LEA.HI.X.SX32 R7, R205, R0.reuse, 0x2, P5 ;  /* 0x00000000cd077211 */ /* 0x080fe400028f16ff */
[----:B------:R-:W-:Y:S01]  /*73c0*/  LEA.HI.X.SX32 R251, R203, R0, 0x2, P4 ;  /* 0x00000000cbfb7211 */ /* 0x000fe200020f16ff */
[----:B------:R-:W-:Y:S01]  /*73d0*/  STL.64 [R1+0x18], R226 ;  /* 0x000018e201007387 */ /* 0x000fe20000100a00 */
[-C--:B------:R-:W-:Y:S02]  /*73e0*/  LEA R160, P2, R161, R150.reuse, 0x2 ;  /* 0x00000096a1a07211 */ /* 0x080fe400078410ff */
[-C--:B------:R-:W-:Y:S01]  /*73f0*/  LEA R162, P1, R163, R150.reuse, 0x2 ;  /* 0x00000096a3a27211 */ /* 0x080fe200078210ff */
[----:B------:R-:W-:Y:S01]  /*7400*/  STL.64 [R1+0x10], R224 ;  /* 0x000010e001007387 */ /* 0x000fe20000100a00 */
[----:B------:R-:W-:-:S02]  /*7410*/  LEA R168, P5, R169, R150, 0x2 ;  /* 0x00000096a9a87211 */ /* 0x000fc400078a10ff */
[----:B------:R-:W-:Y:S01]  /*7420*/  LEA R170, P4, R171, R150, 0x2 ;  /* 0x00000096abaa7211 */ /* 0x000fe200078810ff */
[----:B------:R-:W-:Y:S01]  /*7430*/  STL.64 [R1+0x1a20], R6 ;  /* 0x001a200601007387 */ /* 0x000fe20000100a00 */
[----:B------:R-:W-:Y:S02]  /*7440*/  LEA.HI.X.SX32 R159, R159, R0, 0x2, P3 ;  /* 0x000000009f9f7211 */ /* 0x000fe400018f16ff */
[----:B------:R-:W-:Y:S01]  /*7450*/  LEA R172, P3, R173, R150, 0x2 ;  /* 0x00000096adac7211 */ /* 0x000fe200078610ff */
[----:B------:R-:W-:Y:S01]  /*7460*/  STL.64 [R1+0x8], R50 ;  /* 0x0000083201007387 */ /* 0x000fe20000100a00 */
[----:B------:R-:W-:Y:S02]  /*7470*/  LEA.HI.X.SX32 R165, R165, R0, 0x2, P0 ;  /* 0x00000000a5a57211 */ /* 0x000fe400000f16ff */
[----:B------:R-:W-:Y:S01]  /*7480*/  LEA R178, P0, R179, R150, 0x2 ;  /* 0x00000096b3b27211 */ /* 0x000fe200078010ff */
[----:B------:R1:W-:Y:S01]  /*7490*/  STL.64 [R1+0x1a28], R50 ;  /* 0x001a283201007387 */ /* 0x0003e20000100a00 */
[----:B------:R-:W-:-:S02]  /*74a0*/  LEA.HI.X.SX32 R167, R167, R0, 0x2, P6 ;  /* 0x00000000a7a77211 */ /* 0x000fc400030f16ff */
[-C--:B------:R-:W-:Y:S01]  /*74b0*/  LEA.HI.X.SX32 R161, R161, R0.reuse, 0x2, P2 ;  /* 0x00000000a1a17211 */ /* 0x080fe200010f16ff */
[----:B------:R-:W-:Y:S01]  /*74c0*/  STL.64 [R1+0x1a30], R250 ;  /* 0x001a30fa01007387 */ /* 0x000fe20000100a00 */
[----:B------:R-:W-:Y:S02]  /*74d0*/  LEA.HI.X.SX32 R163, R163, R0, 0x2, P1 ;  /* 0x00000000a3a37211 */ /* 0x000fe400008f16ff */
[----:B------:R-:W-:Y:S01]  /*74e0*/  LEA R180, P6, R181, R150, 0x2 ;  /* 0x00000096b5b47211 */ /* 0x000fe200078c10ff */
[----:B------:R-:W-:Y:S01]  /*74f0*/  STL.64 [R1+0x1a38], R158 ;  /* 0x001a389e01007387 */ /* 0x000fe20000100a00 */
[-C--:B------:R-:W-:Y:S02]  /*7500*/  LEA.HI.X.SX32 R169, R169, R0.reuse, 0x2, P5 ;  /* 0x00000000a9a97211 */ /* 0x080fe400028f16ff */
[----:B------:R-:W-:Y:S01]  /*7510*/  LEA.HI.X.SX32 R171, R171, R0, 0x2, P4 ;  /* 0x00000000abab7211 */ /* 0x000fe200020f16ff */
[----:B-1----:R-:W1:Y:S01]  /*7520*/  S2R R51, SR_TID.X ;  /* 0x0000000000337919 */ /* 0x002e620000002100 */
[----:B------:R-:W-:-:S02]  /*7530*/  LEA R174, P2, R175, R150, 0x2 ;  /* 0x00000096afae7211 */ /* 0x000fc400078410ff */
[-C--:B------:R-:W-:Y:S01]  /*7540*/  LEA R176, P1, R177, R150.reuse, 0x2 ;  /* 0x00000096b1b07211 */ /* 0x080fe200078210ff */
[----:B------:R-:W-:Y:S01]  /*7550*/  STL.64 [R1+0x1a40], R160 ;  /* 0x001a40a001007387 */ /* 0x000fe20000100a00 */
[-C--:B------:R-:W-:Y:S02]  /*7560*/  LEA R182, P5, R183, R150.reuse, 0x2 ;  /* 0x00000096b7b67211 */ /* 0x080fe400078a10ff */
[----:B------:R-:W-:Y:S01]  /*7570*/  LEA R184, P4, R185, R150, 0x2 ;  /* 0x00000096b9b87211 */ /* 0x000fe200078810ff */
[----:B------:R-:W-:Y:S01]  /*7580*/  STL.64 [R1+0x1a48], R162 ;  /* 0x001a48a201007387 */ /* 0x000fe20000100a00 */
[----:B------:R-:W-:Y:S02]  /*7590*/  LEA.HI.X.SX32 R173, R173, R0, 0x2, P3 ;  /* 0x00000000adad7211 */ /* 0x000fe400018f16ff */
[----:B------:R-:W-:Y:S01]  /*75a0*/  LEA R186, P3, R187, R150, 0x2 ;  /* 0x00000096bbba7211 */ /* 0x000fe200078610ff */
[----:B------:R2:W-:Y:S01]  /*75b0*/  STL.64 [R1+0x1a50], R164 ;  /* 0x001a50a401007387 */ /* 0x0005e20000100a00 */
[----:B------:R-:W-:-:S02]  /*75c0*/  LEA.HI.X.SX32 R179, R179, R0, 0x2, P0 ;  /* 0x00000000b3b37211 */ /* 0x000fc400000f16ff */
[----:B------:R-:W-:Y:S01]  /*75d0*/  LEA R192, P0, R193, R150, 0x2 ;  /* 0x00000096c1c07211 */ /* 0x000fe200078010ff */
[----:B------:R-:W-:Y:S01]  /*75e0*/  STL.64 [R1+0x1a58], R166 ;  /* 0x001a58a601007387 */ /* 0x000fe20000100a00 */
[-C--:B------:R-:W-:Y:S02]  /*75f0*/  LEA.HI.X.SX32 R181, R181, R0.reuse, 0x2, P6 ;  /* 0x00000000b5b57211 */ /* 0x080fe400030f16ff */
[-C--:B------:R-:W-:Y:S01]  /*7600*/  LEA.HI.X.SX32 R175, R175, R0.reuse, 0x2, P2 ;  /* 0x00000000afaf7211 */ /* 0x080fe200010f16ff */
[----:B------:R-:W-:Y:S01]  /*7610*/  STL.64 [R1+0x1a60], R168 ;  /* 0x001a60a801007387 */ /* 0x000fe20000100a00 */
[----:B------:R-:W-:Y:S02]  /*7620*/  LEA.HI.X.SX32 R177, R177, R0, 0x2, P1 ;  /* 0x00000000b1b17211 */ /* 0x000fe400008f16ff */
[----:B------:R-:W-:Y:S02]  /*7630*/  LEA R194, P6, R195, R150, 0x2 ;  /* 0x00000096c3c27211 */ /* 0x000fe400078c10ff */
[----:B------:R-:W-:-:S02]  /*7640*/  LEA.HI.X.SX32 R183, R183, R0, 0x2, P5 ;  /* 0x00000000b7b77211 */ /* 0x000fc400028f16ff */
[----:B------:R-:W-:Y:S02]  /*7650*/  LEA.HI.X.SX32 R185, R185, R0, 0x2, P4 ;  /* 0x00000000b9b97211 */ /* 0x000fe400020f16ff */
[-C--:B------:R-:W-:Y:S02]  /*7660*/  LEA R188, P2, R189, R150.reuse, 0x2 ;  /* 0x00000096bdbc7211 */ /* 0x080fe400078410ff */
[-C--:B------:R-:W-:Y:S01]  /*7670*/  LEA R190, P1, R191, R150.reuse, 0x2 ;  /* 0x00000096bfbe7211 */ /* 0x080fe200078210ff */
[----:B-1----:R-:W-:Y:S01]  /*7680*/  IMAD.SHL.U32 R8, R51, 0x10, RZ ;  /* 0x0000001033087824 */ /* 0x002fe200078e00ff */
[-C--:B------:R-:W-:Y:S02]  /*7690*/  LEA R196, P5, R197, R150.reuse, 0x2 ;  /* 0x00000096c5c47211 */ /* 0x080fe400078a10ff */
[----:B------:R-:W-:Y:S02]  /*76a0*/  LEA R198, P4, R199, R150, 0x2 ;  /* 0x00000096c7c67211 */ /* 0x000fe400078810ff */
[----:B------:R-:W-:-:S02]  /*76b0*/  LEA.HI.X.SX32 R187, R187, R0, 0x2, P3 ;  /* 0x00000000bbbb7211 */ /* 0x000fc400018f16ff */
[----:B------:R-:W-:Y:S02]  /*76c0*/  LEA R200, P3, R201, R150, 0x2 ;  /* 0x00000096c9c87211 */ /* 0x000fe400078610ff */
[----:B------:R-:W-:Y:S02]  /*76d0*/  LEA.HI.X.SX32 R193, R193, R0, 0x2, P0 ;  /* 0x00000000c1c17211 */ /* 0x000fe400000f16ff */
[----:B------:R-:W-:Y:S02]  /*76e0*/  LEA R206, P0, R145, R150, 0x2 ;  /* 0x0000009691ce7211 */ /* 0x000fe400078010ff */
[-C--:B------:R-:W-:Y:S02]  /*76f0*/  LEA.HI.X.SX32 R195, R195, R0.reuse, 0x2, P6 ;  /* 0x00000000c3c37211 */ /* 0x080fe400030f16ff */
[-C--:B------:R-:W-:Y:S02]  /*7700*/  LEA.HI.X.SX32 R189, R189, R0.reuse, 0x2, P2 ;  /* 0x00000000bdbd7211 */ /* 0x080fe400010f16ff */
[----:B------:R-:W-:-:S02]  /*7710*/  LEA.HI.X.SX32 R191, R191, R0, 0x2, P1 ;  /* 0x00000000bfbf7211 */ /* 0x000fc400008f16ff */
[----:B------:R-:W-:Y:S02]  /*7720*/  LEA R208, P6, R143, R150, 0x2 ;  /* 0x000000968fd07211 */ /* 0x000fe400078c10ff */
[-C--:B------:R-:W-:Y:S02]  /*7730*/  LEA.HI.X.SX32 R197, R197, R0.reuse, 0x2, P5 ;  /* 0x00000000c5c57211 */ /* 0x080fe400028f16ff */
[----:B------:R-:W-:Y:S02]  /*7740*/  LEA.HI.X.SX32 R199, R199, R0, 0x2, P4 ;  /* 0x00000000c7c77211 */ /* 0x000fe400020f16ff */
[-C--:B------:R-:W-:Y:S02]  /*7750*/  LEA R202, P2, R157, R150.reuse, 0x2 ;  /* 0x000000969dca7211 */ /* 0x080fe400078410ff */
[-C--:B------:R-:W-:Y:S02]  /*7760*/  LEA R204, P1, R147, R150.reuse, 0x2 ;  /* 0x0000009693cc7211 */ /* 0x080fe400078210ff */
[----:B------:R-:W-:-:S02]  /*7770*/  LEA R210, P5, R141, R150, 0x2 ;  /* 0x000000968dd27211 */ /* 0x000fc400078a10ff */
[----:B------:R-:W-:Y:S02]  /*7780*/  LEA R212, P4, R137, R150, 0x2 ;  /* 0x0000009689d47211 */ /* 0x000fe400078810ff */
[----:B------:R-:W-:Y:S02]  /*7790*/  LEA.HI.X.SX32 R201, R201, R0, 0x2, P3 ;  /* 0x00000000c9c97211 */ /* 0x000fe400018f16ff */
[----:B------:R-:W-:Y:S02]  /*77a0*/  LEA R214, P3, R135, R150, 0x2 ;  /* 0x0000009687d67211 */ /* 0x000fe400078610ff */
[----:B------:R-:W-:Y:S02]  /*77b0*/  LEA.HI.X.SX32 R207, R145, R0, 0x2, P0 ;  /* 0x0000000091cf7211 */ /* 0x000fe400000f16ff */
[----:B------:R-:W-:Y:S02]  /*77c0*/  LEA R220, P0, R129, R150, 0x2 ;  /* 0x0000009681dc7211 */ /* 0x000fe400078010ff */
[----:B------:R-:W-:-:S02]  /*77d0*/  LEA.HI.X.SX32 R209, R143, R0, 0x2, P6 ;  /* 0x000000008fd17211 */ /* 0x000fc400030f16ff */
[-C--:B------:R-:W-:Y:S02]  /*77e0*/  LEA.HI.X.SX32 R203, R157, R0.reuse, 0x2, P2 ;  /* 0x000000009dcb7211 */ /* 0x080fe400010f16ff */
[----:B------:R-:W-:Y:S02]  /*77f0*/  LEA.HI.X.SX32 R205, R147, R0, 0x2, P1 ;  /* 0x0000000093cd7211 */ /* 0x000fe400008f16ff */
[----:B------:R-:W-:Y:S02]  /*7800*/  LEA R222, P6, R127, R150, 0x2 ;  /* 0x000000967fde7211 */ /* 0x000fe400078c10ff */
[-C--:B------:R-:W-:Y:S02]  /*7810*/  LEA.HI.X.SX32 R211, R141, R0.reuse, 0x2, P5 ;  /* 0x000000008dd37211 */ /* 0x080fe400028f16ff */
[----:B------:R-:W-:Y:S02]  /*7820*/  LEA.HI.X.SX32 R213, R137, R0, 0x2, P4 ;  /* 0x0000000089d57211 */ /* 0x000fe400020f16ff */
[----:B------:R-:W-:-:S02]  /*7830*/  LEA R216, P2, R133, R150, 0x2 ;  /* 0x0000009685d87211 */ /* 0x000fc400078410ff */
[-C--:B------:R-:W-:Y:S02]  /*7840*/  LEA R218, P1, R131, R150.reuse, 0x2 ;  /* 0x0000009683da7211 */ /* 0x080fe400078210ff */
[-C--:B------:R-:W-:Y:S02]  /*7850*/  LEA R224, P5, R125, R150.reuse, 0x2 ;  /* 0x000000967de07211 */ /* 0x080fe400078a10ff */
[----:B------:R-:W-:Y:S02]  /*7860*/  LEA R226, P4, R123, R150, 0x2 ;  /* 0x000000967be27211 */ /* 0x000fe400078810ff */
[----:B------:R-:W-:Y:S02]  /*7870*/  LEA.HI.X.SX32 R215, R135, R0, 0x2, P3 ;  /* 0x0000000087d77211 */ /* 0x000fe400018f16ff */
[----:B------:R-:W-:Y:S02]  /*7880*/  LEA R228, P3, R121, R150, 0x2 ;  /* 0x0000009679e47211 */ /* 0x000fe400078610ff */
[----:B------:R-:W-:-:S02]  /*7890*/  LEA.HI.X.SX32 R221, R129, R0, 0x2, P0 ;  /* 0x0000000081dd7211 */ /* 0x000fc400000f16ff */
[----:B------:R-:W-:Y:S02]  /*78a0*/  LEA R234, P0, R115, R150, 0x2 ;  /* 0x0000009673ea7211 */ /* 0x000fe400078010ff */
[-C--:B------:R-:W-:Y:S02]  /*78b0*/  LEA.HI.X.SX32 R223, R127, R0.reuse, 0x2, P6 ;  /* 0x000000007fdf7211 */ /* 0x080fe400030f16ff */
[-C--:B------:R-:W-:Y:S02]  /*78c0*/  LEA.HI.X.SX32 R217, R133, R0.reuse, 0x2, P2 ;  /* 0x0000000085d97211 */ /* 0x080fe400010f16ff */
[----:B------:R-:W-:Y:S02]  /*78d0*/  LEA.HI.X.SX32 R219, R131, R0, 0x2, P1 ;  /* 0x0000000083db7211 */ /* 0x000fe400008f16ff */
[----:B------:R-:W-:Y:S02]  /*78e0*/  LEA R236, P6, R113, R150, 0x2 ;  /* 0x0000009671ec7211 */ /* 0x000fe400078c10ff */
[----:B------:R-:W-:-:S02]  /*78f0*/  LEA.HI.X.SX32 R225, R125, R0, 0x2, P5 ;  /* 0x000000007de17211 */ /* 0x000fc400028f16ff */
[----:B------:R-:W-:Y:S02]  /*7900*/  LEA.HI.X.SX32 R227, R123, R0, 0x2, P4 ;  /* 0x000000007be37211 */ /* 0x000fe400020f16ff */
[-C--:B------:R-:W-:Y:S02]  /*7910*/  LEA R230, P2, R119, R150.reuse, 0x2 ;  /* 0x0000009677e67211 */ /* 0x080fe400078410ff */
[-C--:B------:R-:W-:Y:S02]  /*7920*/  LEA R232, P1, R117, R150.reuse, 0x2 ;  /* 0x0000009675e87211 */ /* 0x080fe400078210ff */
        /* <DEDUP_REMOVED lines=128> */
[----:B------:R-:W-:Y:S01]  /*8130*/  LEA.HI.X.SX32 R33, R5, R0, 0x2, P3 ;  /* 0x0000000005217211 */ /* 0x000fe200018f16ff */
[----:B------:R-:W-:Y:S01]  /*8140*/  VIADD R5, R2, 0xfffffffd ;  /* 0xfffffffd02057836 */ /* 0x000fe20000000000 */
[----:B------:R-:W-:-:S02]  /*8150*/  LEA R142, P3, R139, R150, 0x2 ;  /* 0x000000968b8e7211 */ /* 0x000fc400078610ff */
[-C--:B------:R-:W-:Y:S02]  /*8160*/  LEA.HI.X.SX32 R49, R35, R0.reuse, 0x2, P0 ;  /* 0x0000000023317211 */ /* 0x080fe400000f16ff */
[-C--:B------:R-:W-:Y:S02]  /*8170*/  LEA.HI.X.SX32 R35, R37, R0.reuse, 0x2, P6 ;  /* 0x0000000025237211 */ /* 0x080fe400030f16ff */
[-C--:B------:R-:W-:Y:S01]  /*8180*/  LEA.HI.X.SX32 R135, R4, R0.reuse, 0x2, P2 ;  /* 0x0000000004877211 */ /* 0x080fe200010f16ff */
[C---:B------:R-:W-:Y:S01]  /*8190*/  VIADD R4, R2.reuse, 0xfffffffc ;  /* 0xfffffffc02047836 */ /* 0x040fe20000000000 */
[-C--:B------:R-:W-:Y:S01]  /*81a0*/  LEA.HI.X.SX32 R141, R9, R0.reuse, 0x2, P1 ;  /* 0x00000000098d7211 */ /* 0x080fe200008f16ff */
[----:B------:R-:W-:Y:S01]  /*81b0*/  VIADD R9, R2, 0xfffffffe ;  /* 0xfffffffe02097836 */ /* 0x000fe20000000000 */
[-C--:B------:R-:W-:Y:S02]  /*81c0*/  LEA.HI.X.SX32 R137, R41, R0.reuse, 0x2, P5 ;  /* 0x0000000029897211 */ /* 0x080fe400028f16ff */
[----:B------:R-:W-:-:S02]  /*81d0*/  LEA.HI.X.SX32 R37, R43, R0, 0x2, P4 ;  /* 0x000000002b257211 */ /* 0x000fc400020f16ff */
[-C--:B------:R-:W-:Y:S02]  /*81e0*/  LEA R152, P2, R153, R150.reuse, 0x2 ;  /* 0x0000009699987211 */ /* 0x080fe400078410ff */
[-C--:B------:R-:W-:Y:S02]  /*81f0*/  LEA R40, P1, R244, R150.reuse, 0x2 ;  /* 0x00000096f4287211 */ /* 0x080fe400078210ff */
[-C--:B------:R-:W-:Y:S02]  /*8200*/  LEA R42, P0, R243, R150.reuse, 0x2 ;  /* 0x00000096f32a7211 */ /* 0x080fe400078010ff */
[-C--:B------:R-:W-:Y:S02]  /*8210*/  LEA R154, P6, R155, R150.reuse, 0x2 ;  /* 0x000000969b9a7211 */ /* 0x080fe400078c10ff */
[-C--:B------:R-:W-:Y:S02]  /*8220*/  LEA R138, P5, R242, R150.reuse, 0x2 ;  /* 0x00000096f28a7211 */ /* 0x080fe400078a10ff */
[----:B------:R-:W-:-:S02]  /*8230*/  LEA R148, P4, R149, R150, 0x2 ;  /* 0x0000009695947211 */ /* 0x000fc400078810ff */
[----:B------:R-:W-:Y:S02]  /*8240*/  LEA.HI.X.SX32 R143, R139, R0, 0x2, P3 ;  /* 0x000000008b8f7211 */ /* 0x000fe400018f16ff */
[----:B------:R-:W-:Y:S02]  /*8250*/  LEA R150, P3, R151, R150, 0x2 ;  /* 0x0000009697967211 */ /* 0x000fe400078610ff */
[-C--:B------:R-:W-:Y:S02]  /*8260*/  LEA.HI.X.SX32 R153, R153, R0.reuse, 0x2, P2 ;  /* 0x0000000099997211 */ /* 0x080fe400010f16ff */
[-C--:B------:R-:W-:Y:S02]  /*8270*/  LEA.HI.X.SX32 R41, R244, R0.reuse, 0x2, P1 ;  /* 0x00000000f4297211 */ /* 0x080fe400008f16ff */
[-C--:B------:R-:W-:Y:S02]  /*8280*/  LEA.HI.X.SX32 R43, R243, R0.reuse, 0x2, P0 ;  /* 0x00000000f32b7211 */ /* 0x080fe400000f16ff */
[----:B------:R-:W-:-:S02]  /*8290*/  LEA.HI.X.SX32 R155, R155, R0, 0x2, P6 ;  /* 0x000000009b9b7211 */ /* 0x000fc400030f16ff */
[-C--:B------:R-:W-:Y:S02]  /*82a0*/  LEA.HI.X.SX32 R139, R242, R0.reuse, 0x2, P5 ;  /* 0x00000000f28b7211 */ /* 0x080fe400028f16ff */
[-C--:B------:R-:W-:Y:S02]  /*82b0*/  LEA.HI.X.SX32 R149, R149, R0.reuse, 0x2, P4 ;  /* 0x0000000095957211 */ /* 0x080fe400020f16ff */
[----:B------:R-:W-:Y:S01]  /*82c0*/  LEA.HI.X.SX32 R151, R151, R0, 0x2, P3 ;  /* 0x0000000097977211 */ /* 0x000fe200018f16ff */
[----:B------:R-:W-:Y:S01]  /*82d0*/  VIADD R0, R2, 0xfffffffb ;  /* 0xfffffffb02007836 */ /* 0x000fe20000000000 */
[----:B------:R-:W-:Y:S02]  /*82e0*/  ISETP.GE.U32.AND P1, PT, R9, 0x7fffffdf, PT ;  /* 0x7fffffdf0900780c */ /* 0x000fe40003f26070 */
[----:B------:R-:W-:Y:S02]  /*82f0*/  LOP3.LUT R9, R8, 0x70, RZ, 0xc0, !PT ;  /* 0x0000007008097812 */ /* 0x000fe400078ec0ff */
[----:B------:R-:W-:Y:S01]  /*8300*/  ISETP.GE.U32.AND P3, PT, R0, 0x7fffffdc, PT ;  /* 0x7fffffdc0000780c */ /* 0x000fe20003f66070 */
[-C--:B------:R-:W-:Y:S01]  /*8310*/  IMAD R0, R240, R3.reuse, RZ ;  /* 0x00000003f0007224 */ /* 0x080fe200078e02ff */
[----:B------:R-:W-:Y:S01]  /*8320*/  ISETP.GE.U32.AND P2, PT, R245, 0x7fffffe0, PT ;  /* 0x7fffffe0f500780c */ /* 0x000fe20003f46070 */
[----:B------:R-:W-:Y:S01]  /*8330*/  IMAD R3, R241, R3, RZ ;  /* 0x00000003f1037224 */ /* 0x000fe200078e02ff */
[----:B------:R-:W-:Y:S01]  /*8340*/  ISETP.GE.U32.AND P6, PT, R4, 0x7fffffdd, PT ;  /* 0x7fffffdd0400780c */ /* 0x000fe20003fc6070 */
[----:B------:R-:W-:Y:S01]  /*8350*/  IMAD.U32 R4, RZ, RZ, UR32 ;  /* 0x00000020ff047e24 */ /* 0x000fe2000f8e00ff */
[----:B------:R-:W-:Y:S01]  /*8360*/  LEA R240, P0, R0, UR6, 0x2 ;  /* 0x0000000600f07c11 */ /* 0x000fe2000f8010ff */
[----:B------:R-:W-:Y:S01]  /*8370*/  IMAD R6, R247, 0x80, R9 ;  /* 0x00000080f7067824 */ /* 0x000fe200078e0209 */
[----:B------:R-:W-:Y:S01]  /*8380*/  ISETP.GE.U32.AND P5, PT, R5, 0x7fffffde, PT ;  /* 0x7fffffde0500780c */ /* 0x000fe20003fa6070 */
[----:B------:R-:W-:Y:S01]  /*8390*/  VIADD R5, R2, 0xfffffffa ;  /* 0xfffffffa02057836 */ /* 0x000fe20000000000 */
[----:B------:R-:W-:Y:S01]  /*83a0*/  LEA.HI.X.SX32 R241, R0, UR7, 0x2, P0 ;  /* 0x0000000700f17c11 */ /* 0x000fe200080f16ff */
[----:B------:R-:W-:Y:S01]  /*83b0*/  VIADD R0, R2, 0xfffffff9 ;  /* 0xfffffff902007836 */ /* 0x000fe20000000000 */
[----:B------:R-:W-:-:S02]  /*83c0*/  LEA R242, P0, R3, UR6, 0x2 ;  /* 0x0000000603f27c11 */ /* 0x000fc4000f8010ff */
[----:B------:R-:W-:Y:S01]  /*83d0*/  IADD3 R249, R6, 0x100000, R4 ;  /* 0x0010000006f97810 */ /* 0x000fe20007ffe004 */
[----:B--2---:R-:W-:Y:S01]  /*83e0*/  IMAD.WIDE R164, R238, 0x4, R240 ;  /* 0x00000004eea47825 */ /* 0x004fe200078e02f0 */
[----:B------:R-:W-:Y:S02]  /*83f0*/  LEA.HI.X.SX32 R243, R3, UR7, 0x2, P0 ;  /* 0x0000000703f37c11 */ /* 0x000fe400080f16ff */
[----:B------:R-:W-:Y:S01]  /*8400*/  ISETP.GE.U32.AND P4, PT, R0, 0x7fffffda, PT ;  /* 0x7fffffda0000780c */ /* 0x000fe20003f86070 */
[----:B------:R-:W-:Y:S01]  /*8410*/  VIADD R0, R2, 0xfffffff8 ;  /* 0xfffffff802007836 */ /* 0x000fe20000000000 */
[----:B------:R-:W-:Y:S01]  /*8420*/  @!PT LDS RZ, [RZ] ;  /* 0x00000000fffff984 */ /* 0x000fe20000000800 */
[----:B------:R-:W-:Y:S01]  /*8430*/  @!PT LDS RZ, [RZ] ;  /* 0x00000000fffff984 */ /* 0x000fe20000000800 */
[----:B------:R-:W-:Y:S01]  /*8440*/  @!PT LDS RZ, [RZ] ;  /* 0x00000000fffff984 */ /* 0x000fe20000000800 */
[----:B------:R-:W-:Y:S01]  /*8450*/  LDGSTS.E [R249+-0x80000], desc[UR38][R240.64], !P2 ;  /* 0x80000000f0f97fae */ /* 0x000fe2000d121866 */
[----:B------:R-:W-:Y:S01]  /*8460*/  IMAD.WIDE R162, R238, 0x4, R242 ;  /* 0x00000004eea27825 */ /* 0x000fe200078e02f2 */
[----:B------:R-:W-:Y:S02]  /*8470*/  LOP3.LUT R7, R6, 0x10, RZ, 0x3c, !PT ;  /* 0x0000001006077812 */ /* 0x000fe400078e3cff */
[----:B------:R-:W-:Y:S01]  /*8480*/  LDGSTS.E [R249+-0x7c000], desc[UR38][R242.64], !P2 ;  /* 0x84000000f2f97fae */ /* 0x000fe2000d121866 */
[----:B------:R-:W-:Y:S01]  /*8490*/  ISETP.GE.U32.AND P2, PT, R0, 0x7fffffd9, PT ;  /* 0x7fffffd90000780c */ /* 0x000fe20003f46070 */
[----:B------:R-:W-:Y:S01]  /*84a0*/  IMAD.SHL.U32 R0, R238, 0x2, RZ ;  /* 0x00000002ee007824 */ /* 0x000fe200078e00ff */
[----:B------:R-:W-:Y:S01]  /*84b0*/  IADD3 R248, R4, 0x100000, R7 ;  /* 0x0010000004f87810 */ /* 0x000fe20007ffe007 */
[----:B------:R-:W-:Y:S01]  /*84c0*/  VIADD R3, R2, 0xfffffff6 ;  /* 0xfffffff602037836 */ /* 0x000fe20000000000 */
[----:B------:R-:W-:Y:S01]  /*84d0*/  LDGSTS.E [R249+-0x7fffc], desc[UR38][R164.64], !P1 ;  /* 0x80004000a4f97fae */ /* 0x000fe2000c921866 */
[----:B------:R-:W-:Y:S01]  /*84e0*/  IMAD.WIDE R160, R0, 0x4, R240 ;  /* 0x0000000400a07825 */ /* 0x000fe200078e02f0 */
[----:B------:R-:W-:-:S02]  /*84f0*/  ISETP.GE.U32.AND P0, PT, R5, 0x7fffffdb, PT ;  /* 0x7fffffdb0500780c */ /* 0x000fc40003f06070 */
[----:B------:R1:W-:Y:S01]  /*8500*/  LDGSTS.E [R249+-0x7bffc], desc[UR38][R162.64], !P1 ;  /* 0x84004000a2f97fae */ /* 0x0003e2000c921866 */
[--C-:B------:R-:W-:Y:S01]  /*8510*/  IMAD.WIDE R158, R0, 0x4, R242.reuse ;  /* 0x00000004009e7825 */ /* 0x100fe200078e02f2 */
[----:B------:R-:W-:Y:S02]  /*8520*/  IADD3 R5, R2, -0x9, RZ ;  /* 0xfffffff702057810 */ /* 0x000fe40007ffe0ff */
[----:B------:R2:W-:Y:S01]  /*8530*/  LDGSTS.E [R249+-0x7fff8], desc[UR38][R160.64], !P5 ;  /* 0x80008000a0f97fae */ /* 0x0005e2000e921866 */
[----:B------:R-:W-:Y:S01]  /*8540*/  IMAD R0, R238, 0x3, RZ ;  /* 0x00000003ee007824 */ /* 0x000fe200078e02ff */
[----:B------:R-:W-:Y:S01]  /*8550*/  ISETP.GE.U32.AND P1, PT, R5, 0x7fffffd8, PT ;  /* 0x7fffffd80500780c */ /* 0x000fe20003f26070 */
[----:B------:R-:W-:Y:S01]  /*8560*/  VIADD R5, R2, 0xfffffff5 ;  /* 0xfffffff502057836 */ /* 0x000fe20000000000 */
[----:B------:R3:W-:Y:S01]  /*8570*/  LDGSTS.E [R249+-0x7bff8], desc[UR38][R158.64], !P5 ;  /* 0x840080009ef97fae */ /* 0x0007e2000e921866 */
[----:B------:R-:W-:Y:S01]  /*8580*/  ISETP.GE.U32.AND P5, PT, R3, 0x7fffffd7, PT ;  /* 0x7fffffd70300780c */ /* 0x000fe20003fa6070 */
[----:B------:R-:W-:Y:S01]  /*8590*/  IMAD.SHL.U32 R3, R238, 0x4, RZ ;  /* 0x00000004ee037824 */ /* 0x000fe200078e00ff */
[----:B------:R-:W-:Y:S01]  /*85a0*/  LOP3.LUT R7, R6, 0x20, RZ, 0x3c, !PT ;  /* 0x0000002006077812 */ /* 0x000fe200078e3cff */
[----:B------:R-:W-:Y:S01]  /*85b0*/  STL.64 [R1+0x250], R164 ;  /* 0x000250a401007387 */ /* 0x000fe20000100a00 */
[----:B------:R-:W-:Y:S01]  /*85c0*/  LOP3.LUT R51, R51, 0x1f, RZ, 0xc0, !PT ;  /* 0x0000001f33337812 */ /* 0x000fe200078ec0ff */
[----:B------:R-:W-:Y:S01]  /*85d0*/  IMAD.WIDE R8, R3, 0x4, R242 ;  /* 0x0000000403087825 */ /* 0x000fe200078e02f2 */
[----:B------:R-:W-:Y:S01]  /*85e0*/  IADD3 R247, R4, 0x100000, R7 ;  /* 0x0010000004f77810 */ /* 0x000fe20007ffe007 */
[----:B------:R1:W-:Y:S01]  /*85f0*/  STL.64 [R1+0x248], R162 ;  /* 0x000248a201007387 */ /* 0x0003e20000100a00 */
[----:B------:R-:W-:-:S03]  /*8600*/  LOP3.LUT R7, R6, 0x30, RZ, 0x3c, !PT ;  /* 0x0000003006077812 */ /* 0x000fc600078e3cff */
[----:B------:R2:W-:Y:S01]  /*8610*/  STL.64 [R1+0x240], R160 ;  /* 0x000240a001007387 */ /* 0x0005e20000100a00 */
[----:B------:R-:W-:Y:S02]  /*8620*/  IADD3 R246, R4, 0x100000, R7 ;  /* 0x0010000004f67810 */ /* 0x000fe40007ffe007 */
[----:B------:R-:W-:Y:S01]  /*8630*/  LOP3.LUT R7, R6, 0x40, RZ, 0x3c, !PT ;  /* 0x0000004006077812 */ /* 0x000fe200078e3cff */
[----:B------:R3:W-:Y:S03]  /*8640*/  STL.64 [R1+0x238], R158 ;  /* 0x0002389e01007387 */ /* 0x0007e60000100a00 */
[----:B------:R-:W-:Y:S01]  /*8650*/  IADD3 R245, R4, 0x100000, R7 ;  /* 0x0010000004f57810 */ /* 0x000fe20007ffe007 */
[C---:B-1----:R-:W-:Y:S01]  /*8660*/  IMAD.WIDE R162, R0.reuse, 0x4, R240 ;  /* 0x0000000400a27825 */ /* 0x042fe200078e02f0 */
[----:B------:R-:W1:Y:S03]  /*8670*/  LDC R7, c[0x0][0x230] ;  /* 0x00008c00ff077b82 */ /* 0x000e660000000800 */
[----:B--2---:R-:W-:Y:S01]  /*8680*/  IMAD.WIDE R160, R0, 0x4, R242 ;  /* 0x0000000400a07825 */ /* 0x004fe200078e02f2 */
[----:B------:R2:W-:Y:S03]  /*8690*/  LDGSTS.E [R249+-0x7fff4], desc[UR38][R162.64], !P6 ;  /* 0x8000c000a2f97fae */ /* 0x0005e6000f121866 */
[----:B---3--:R-:W-:Y:S01]  /*86a0*/  IMAD.WIDE R158, R3, 0x4, R240 ;  /* 0x00000004039e7825 */ /* 0x008fe200078e02f0 */
[----:B------:R3:W-:Y:S01]  /*86b0*/  LDGSTS.E [R249+-0x7bff4], desc[UR38][R160.64], !P6 ;  /* 0x8400c000a0f97fae */ /* 0x0007e2000f121866 */
[----:B------:R-:W-:-:S02]  /*86c0*/  ISETP.GE.U32.AND P6, PT, R5, 0x7fffffd6, PT ;  /* 0x7fffffd60500780c */ /* 0x000fc40003fc6070 */
[----:B------:R-:W-:Y:S01]  /*86d0*/  VIADD R3, R2, 0xfffffff4 ;  /* 0xfffffff402037836 */ /* 0x000fe20000000000 */
[----:B------:R4:W-:Y:S01]  /*86e0*/  LDGSTS.E [R248+-0x80000], desc[UR38][R158.64], !P3 ;  /* 0x800000009ef87fae */ /* 0x0009e2000d921866 */
[----:B------:R-:W-:Y:S02]  /*86f0*/  IMAD R0, R238, 0x5, RZ ;  /* 0x00000005ee007824 */ /* 0x000fe400078e02ff */
[----:B------:R-:W-:Y:S01]  /*8700*/  VIADD R5, R2, 0xfffffff3 ;  /* 0xfffffff302057836 */ /* 0x000fe20000000000 */
[----:B------:R4:W-:Y:S01]  /*8710*/  LDGSTS.E [R248+-0x7c000], desc[UR38][R8.64], !P3 ;  /* 0x8400000008f87fae */ /* 0x0009e2000d921866 */
[----:B------:R-:W-:Y:S01]  /*8720*/  ISETP.GE.U32.AND P3, PT, R3, 0x7fffffd5, PT ;  /* 0x7fffffd50300780c */ /* 0x000fe20003f66070 */
[----:B------:R-:W-:Y:S02]  /*8730*/  IMAD R3, R238, 0x6, RZ ;  /* 0x00000006ee037824 */ /* 0x000fe400078e02ff */
[----:B------:R2:W-:Y:S04]  /*8740*/  STL.64 [R1+0x230], R162 ;  /* 0x000230a201007387 */ /* 0x0005e80000100a00 */
[----:B------:R3:W-:Y:S04]  /*8750*/  STL.64 [R1+0x228], R160 ;  /* 0x000228a001007387 */ /* 0x0007e80000100a00 */
[----:B------:R4:W-:Y:S01]  /*8760*/  STL.64 [R1+0x220], R158 ;  /* 0x0002209e01007387 */ /* 0x0009e20000100a00 */
[----:B--2---:R-:W-:-:S03]  /*8770*/  IMAD.WIDE R162, R0, 0x4, R240 ;  /* 0x0000000400a27825 */ /* 0x004fc600078e02f0 */
[----:B------:R2:W-:Y:S01]  /*8780*/  STL.64 [R1+0x218], R8 ;  /* 0x0002180801007387 */ /* 0x0005e20000100a00 */
[----:B---3--:R-:W-:-:S03]  /*8790*/  IMAD.WIDE R160, R0, 0x4, R242 ;  /* 0x0000000400a07825 */ /* 0x008fc600078e02f2 */
[----:B------:R3:W-:Y:S01]  /*87a0*/  LDGSTS.E [R248+-0x7fffc], desc[UR38][R162.64], !P0 ;  /* 0x80004000a2f87fae */ /* 0x0007e2000c121866 */
[----:B----4-:R-:W-:-:S03]  /*87b0*/  IMAD.WIDE R158, R3, 0x4, R240 ;  /* 0x00000004039e7825 */ /* 0x010fc600078e02f0 */
[----:B------:R4:W-:Y:S01]  /*87c0*/  LDGSTS.E [R248+-0x7bffc], desc[UR38][R160.64], !P0 ;  /* 0x84004000a0f87fae */ /* 0x0009e2000c121866 */
[----:B------:R-:W-:Y:S01]  /*87d0*/  ISETP.GE.U32.AND P0, PT, R5, 0x7fffffd4, PT ;  /* 0x7fffffd40500780c */ /* 0x000fe20003f06070 */
[----:B------:R-:W-:Y:S02]  /*87e0*/  VIADD R0, R2, 0xfffffff2 ;  /* 0xfffffff202007836 */ /* 0x000fe40000000000 */
[----:B------:R1:W-:Y:S01]  /*87f0*/  LDGSTS.E [R248+-0x7fff8], desc[UR38][R158.64], !P4 ;  /* 0x800080009ef87fae */ /* 0x0003e2000e121866 */
[----:B--2---:R-:W-:-:S03]  /*8800*/  IMAD.WIDE R8, R3, 0x4, R242 ;  /* 0x0000000403087825 */ /* 0x004fc600078e02f2 */
[----:B------:R3:W-:Y:S01]  /*8810*/  STL.64 [R1+0x210], R162 ;  /* 0x000210a201007387 */ /* 0x0007e20000100a00 */
[----:B------:R-:W-:Y:S02]  /*8820*/  IMAD.SHL.U32 R3, R238, 0x8, RZ ;  /* 0x00000008ee037824 */ /* 0x000fe400078e00ff */
[----:B------:R-:W-:Y:S01]  /*8830*/  VIADD R5, R2, 0xfffffff1 ;  /* 0xfffffff102057836 */ /* 0x000fe20000000000 */
[----:B------:R2:W-:Y:S01]  /*8840*/  LDGSTS.E [R248+-0x7bff8], desc[UR38][R8.64], !P4 ;  /* 0x8400800008f87fae */ /* 0x0005e2000e121866 */
[----:B------:R-:W-:Y:S01]  /*8850*/  ISETP.GE.U32.AND P4, PT, R0, 0x7fffffd3, PT ;  /* 0x7fffffd30000780c */ /* 0x000fe20003f86070 */
[----:B------:R-:W-:Y:S02]  /*8860*/  IMAD R0, R238, 0x7, RZ ;  /* 0x00000007ee007824 */ /* 0x000fe400078e02ff */
[----:B------:R4:W-:Y:S02]  /*8870*/  STL.64 [R1+0x208], R160 ;  /* 0x000208a001007387 */ /* 0x0009e40000100a00 */
[----:B---3--:R-:W-:-:S02]  /*8880*/  IMAD.WIDE R162, R0, 0x4, R240 ;  /* 0x0000000400a27825 */ /* 0x008fc400078e02f0 */
[----:B------:R1:W-:Y:S04]  /*8890*/  STL.64 [R1+0x200], R158 ;  /* 0x0002009e01007387 */ /* 0x0003e80000100a00 */
[----:B------:R2:W-:Y:S01]  /*88a0*/  STL.64 [R1+0x1f8], R8 ;  /* 0x0001f80801007387 */ /* 0x0005e20000100a00 */
[----:B----4-:R-:W-:-:S03]  /*88b0*/  IMAD.WIDE R160, R0, 0x4, R242 ;  /* 0x0000000400a07825 */ /* 0x010fc600078e02f2 */
[----:B------:R3:W-:Y:S01]  /*88c0*/  LDGSTS.E [R248+-0x7fff4], desc[UR38][R162.64], !P2 ;  /* 0x8000c000a2f87fae */ /* 0x0007e2000d121866 */
[----:B------:R-:W-:-:S03]  /*88d0*/  IMAD R0, R238, 0x9, RZ ;  /* 0x00000009ee007824 */ /* 0x000fc600078e02ff */
[----:B------:R4:W-:Y:S01]  /*88e0*/  LDGSTS.E [R248+-0x7bff4], desc[UR38][R160.64], !P2 ;  /* 0x8400c000a0f87fae */ /* 0x0009e2000d121866 */
[----:B-1----:R-:W-:Y:S01]  /*88f0*/  IMAD.WIDE R158, R3, 0x4, R240 ;  /* 0x00000004039e7825 */ /* 0x002fe200078e02f0 */
[----:B------:R-:W-:Y:S02]  /*8900*/  ISETP.GE.U32.AND P2, PT, R5, 0x7fffffd2, PT ;  /* 0x7fffffd20500780c */ /* 0x000fe40003f46070 */
[----:B------:R3:W-:Y:S01]  /*8910*/  STL.64 [R1+0x1f0], R162 ;  /* 0x0001f0a201007387 */ /* 0x0007e20000100a00 */
[----:B--2---:R-:W-:-:S03]  /*8920*/  IMAD.WIDE R8, R3, 0x4, R242 ;  /* 0x0000000403087825 */ /* 0x004fc600078e02f2 */
[----:B------:R1:W-:Y:S01]  /*8930*/  LDGSTS.E [R247+-0x80000], desc[UR38][R158.64], !P1 ;  /* 0x800000009ef77fae */ /* 0x0003e2000c921866 */
[C---:B------:R-:W-:Y:S02]  /*8940*/  VIADD R3, R2.reuse, 0xfffffff0 ;  /* 0xfffffff002037836 */ /* 0x040fe40000000000 */
[----:B------:R-:W-:Y:S01]  /*8950*/  VIADD R5, R2, 0xffffffef ;  /* 0xffffffef02057836 */ /* 0x000fe20000000000 */
[----:B------:R2:W-:Y:S02]  /*8960*/  LDGSTS.E [R247+-0x7c000], desc[UR38][R8.64], !P1 ;  /* 0x8400000008f77fae */ /* 0x0005e4000c921866 */
[----:B------:R-:W-:Y:S01]  /*8970*/  ISETP.GE.U32.AND P1, PT, R3, 0x7fffffd1, PT ;  /* 0x7fffffd10300780c */ /* 0x000fe20003f26070 */
[----:B------:R-:W-:Y:S01]  /*8980*/  IMAD R3, R238, 0xa, RZ ;  /* 0x0000000aee037824 */ /* 0x000fe200078e02ff */
[----:B------:R4:W-:Y:S01]  /*8990*/  STL.64 [R1+0x1e8], R160 ;  /* 0x0001e8a001007387 */ /* 0x0009e20000100a00 */
[----:B---3--:R-:W-:-:S03]  /*89a0*/  IMAD.WIDE R162, R0, 0x4, R240 ;  /* 0x0000000400a27825 */ /* 0x008fc600078e02f0 */
[----:B------:R1:W-:Y:S04]  /*89b0*/  STL.64 [R1+0x1e0], R158 ;  /* 0x0001e09e01007387 */ /* 0x0003e80000100a00 */
[----:B------:R2:W-:Y:S01]  /*89c0*/  STL.64 [R1+0x1d8], R8 ;  /* 0x0001d80801007387 */ /* 0x0005e20000100a00 */
[----:B----4-:R-:W-:-:S03]  /*89d0*/  IMAD.WIDE R160, R0, 0x4, R242 ;  /* 0x0000000400a07825 */ /* 0x010fc600078e02f2 */
[----:B------:R3:W-:Y:S01]  /*89e0*/  LDGSTS.E [R247+-0x7fffc], desc[UR38][R162.64], !P5 ;  /* 0x80004000a2f77fae */ /* 0x0007e2000e921866 */
[----:B-1----:R-:W-:-:S03]  /*89f0*/  IMAD.WIDE R158, R3, 0x4, R240 ;  /* 0x00000004039e7825 */ /* 0x002fc600078e02f0 */
[----:B------:R1:W-:Y:S01]  /*8a00*/  LDGSTS.E [R247+-0x7bffc], desc[UR38][R160.64], !P5 ;  /* 0x84004000a0f77fae */ /* 0x0003e2000e921866 */
[----:B------:R-:W-:Y:S01]  /*8a10*/  ISETP.GE.U32.AND P5, PT, R5, 0x7fffffd0, PT ;  /* 0x7fffffd00500780c */ /* 0x000fe20003fa6070 */
[----:B--2---:R-:W-:Y:S02]  /*8a20*/  IMAD.WIDE R8, R3, 0x4, R242 ;  /* 0x0000000403087825 */ /* 0x004fe400078e02f2 */
[----:B------:R2:W-:Y:S02]  /*8a30*/  LDGSTS.E [R247+-0x7fff8], desc[UR38][R158.64], !P6 ;  /* 0x800080009ef77fae */ /* 0x0005e4000f121866 */
[----:B------:R-:W-:Y:S02]  /*8a40*/  VIADD R0, R2, 0xffffffee ;  /* 0xffffffee02007836 */ /* 0x000fe40000000000 */
[----:B------:R4:W-:Y:S01]  /*8a50*/  LDGSTS.E [R247+-0x7bff8], desc[UR38][R8.64], !P6 ;  /* 0x8400800008f77fae */ /* 0x0009e2000f121866 */
[----:B------:R-:W-:Y:S02]  /*8a60*/  IMAD R3, R238, 0xc, RZ ;  /* 0x0000000cee037824 */ /* 0x000fe400078e02ff */
[----:B------:R-:W-:Y:S01]  /*8a70*/  VIADD R5, R2, 0xffffffed ;  /* 0xffffffed02057836 */ /* 0x000fe20000000000 */
[----:B------:R-:W-:Y:S01]  /*8a80*/  ISETP.GE.U32.AND P6, PT, R0, 0x7fffffcf, PT ;  /* 0x7fffffcf0000780c */ /* 0x000fe20003fc6070 */
[----:B------:R-:W-:Y:S01]  /*8a90*/  IMAD R0, R238, 0xb, RZ ;  /* 0x0000000bee007824 */ /* 0x000fe200078e02ff */
[----:B------:R3:W-:Y:S04]  /*8aa0*/  STL.64 [R1+0x1d0], R162 ;  /* 0x0001d0a201007387 */ /* 0x0007e80000100a00 */
[----:B------:R1:W-:Y:S04]  /*8ab0*/  STL.64 [R1+0x1c8], R160 ;  /* 0x0001c8a001007387 */ /* 0x0003e80000100a00 */
[----:B------:R2:W-:Y:S01]  /*8ac0*/  STL.64 [R1+0x1c0], R158 ;  /* 0x0001c09e01007387 */ /* 0x0005e20000100a00 */
[----:B---3--:R-:W-:-:S03]  /*8ad0*/  IMAD.WIDE R162, R0, 0x4, R240 ;  /* 0x0000000400a27825 */ /* 0x008fc600078e02f0 */
[----:B------:R4:W-:Y:S01]  /*8ae0*/  STL.64 [R1+0x1b8], R8 ;  /* 0x0001b80801007387 */ /* 0x0009e20000100a00 */
[----:B-1----:R-:W-:-:S03]  /*8af0*/  IMAD.WIDE R160, R0, 0x4, R242 ;  /* 0x0000000400a07825 */ /* 0x002fc600078e02f2 */
[----:B------:R1:W-:Y:S01]  /*8b00*/  LDGSTS.E [R247+-0x7fff4], desc[UR38][R162.64], !P3 ;  /* 0x8000c000a2f77fae */ /* 0x0003e2000d921866 */
[----:B--2---:R-:W-:-:S03]  /*8b10*/  IMAD.WIDE R158, R3, 0x4, R240 ;  /* 0x00000004039e7825 */ /* 0x004fc600078e02f0 */
[----:B------:R2:W-:Y:S01]  /*8b20*/  LDGSTS.E [R247+-0x7bff4], desc[UR38][R160.64], !P3 ;  /* 0x8400c000a0f77fae */ /* 0x0005e2000d921866 */
[----:B------:R-:W-:Y:S01]  /*8b30*/  ISETP.GE.U32.AND P3, PT, R5, 0x7fffffce, PT ;  /* 0x7fffffce0500780c */ /* 0x000fe20003f66070 */
[----:B------:R-:W-:Y:S02]  /*8b40*/  IMAD R0, R238, 0xd, RZ ;  /* 0x0000000dee007824 */ /* 0x000fe400078e02ff */
[----:B------:R3:W-:Y:S01]  /*8b50*/  LDGSTS.E [R246+-0x80000], desc[UR38][R158.64], !P0 ;  /* 0x800000009ef67fae */ /* 0x0007e2000c121866 */
[----:B----4-:R-:W-:-:S03]  /*8b60*/  IMAD.WIDE R8, R3, 0x4, R242 ;  /* 0x0000000403087825 */ /* 0x010fc600078e02f2 */
[----:B------:R1:W-:Y:S01]  /*8b70*/  STL.64 [R1+0x1b0], R162 ;  /* 0x0001b0a201007387 */ /* 0x0003e20000100a00 */
[C---:B------:R-:W-:Y:S02]  /*8b80*/  VIADD R3, R2.reuse, 0xffffffec ;  /* 0xffffffec02037836 */ /* 0x040fe40000000000 */
[----:B------:R-:W-:Y:S01]  /*8b90*/  VIADD R5, R2, 0xffffffeb ;  /* 0xffffffeb02057836 */ /* 0x000fe20000000000 */
[----:B------:R4:W-:Y:S02]  /*8ba0*/  LDGSTS.E [R246+-0x7c000], desc[UR38][R8.64], !P0 ;  /* 0x8400000008f67fae */ /* 0x0009e4000c121866 */
[----:B------:R-:W-:Y:S01]  /*8bb0*/  ISETP.GE.U32.AND P0, PT, R3, 0x7fffffcd, PT ;  /* 0x7fffffcd0300780c */ /* 0x000fe20003f06070 */
[----:B------:R-:W-:Y:S01]  /*8bc0*/  IMAD R3, R238, 0xe, RZ ;  /* 0x0000000eee037824 */ /* 0x000fe200078e02ff */
[----:B------:R2:W-:Y:S01]  /*8bd0*/  STL.64 [R1+0x1a8], R160 ;  /* 0x0001a8a001007387 */ /* 0x0005e20000100a00 */
[----:B-1----:R-:W-:-:S03]  /*8be0*/  IMAD.WIDE R162, R0, 0x4, R240 ;  /* 0x0000000400a27825 */ /* 0x002fc600078e02f0 */
[----:B------:R3:W-:Y:S04]  /*8bf0*/  STL.64 [R1+0x1a0], R158 ;  /* 0x0001a09e01007387 */ /* 0x0007e80000100a00 */
[----:B------:R4:W-:Y:S01]  /*8c00*/  STL.64 [R1+0x198], R8 ;  /* 0x0001980801007387 */ /* 0x0009e20000100a00 */
[----:B--2---:R-:W-:-:S03]  /*8c10*/  IMAD.WIDE R160, R0, 0x4, R242 ;  /* 0x0000000400a07825 */ /* 0x004fc600078e02f2 */
[----:B------:R1:W-:Y:S01]  /*8c20*/  LDGSTS.E [R246+-0x7fffc], desc[UR38][R162.64], !P4 ;  /* 0x80004000a2f67fae */ /* 0x0003e2000e121866 */
[----:B------:R-:W-:-:S03]  /*8c30*/  VIADD R0, R2, 0xffffffea ;  /* 0xffffffea02007836 */ /* 0x000fc60000000000 */
[----:B------:R2:W-:Y:S01]  /*8c40*/  LDGSTS.E [R246+-0x7bffc], desc[UR38][R160.64], !P4 ;  /* 0x84004000a0f67fae */ /* 0x0005e2000e121866 */
[----:B---3--:R-:W-:Y:S01]  /*8c50*/  IMAD.WIDE R158, R3, 0x4, R240 ;  /* 0x00000004039e7825 */ /* 0x008fe200078e02f0 */
[----:B------:R-:W-:Y:S02]  /*8c60*/  ISETP.GE.U32.AND P4, PT, R5, 0x7fffffcc, PT ;  /* 0x7fffffcc0500780c */ /* 0x000fe40003f86070 */
[----:B------:R1:W-:Y:S01]  /*8c70*/  STL.64 [R1+0x190], R162 ;  /* 0x000190a201007387 */ /* 0x0003e20000100a00 */
[----:B----4-:R-:W-:-:S03]  /*8c80*/  IMAD.WIDE R8, R3, 0x4, R242 ;  /* 0x0000000403087825 */ /* 0x010fc600078e02f2 */
[----:B------:R3:W-:Y:S01]  /*8c90*/  LDGSTS.E [R246+-0x7fff8], desc[UR38][R158.64], !P2 ;  /* 0x800080009ef67fae */ /* 0x0007e2000d121866 */
[----:B------:R-:W-:Y:S02]  /*8ca0*/  IMAD.SHL.U32 R3, R238, 0x10, RZ ;  /* 0x00000010ee037824 */ /* 0x000fe400078e00ff */
[----:B------:R-:W-:Y:S01]  /*8cb0*/  VIADD R5, R2, 0xffffffe9 ;  /* 0xffffffe902057836 */ /* 0x000fe20000000000 */
[----:B------:R4:W-:Y:S01]  /*8cc0*/  LDGSTS.E [R246+-0x7bff8], desc[UR38][R8.64], !P2 ;  /* 0x8400800008f67fae */ /* 0x0009e2000d121866 */
[----:B------:R-:W-:Y:S01]  /*8cd0*/  ISETP.GE.U32.AND P2, PT, R0, 0x7fffffcb, PT ;  /* 0x7fffffcb0000780c */ /* 0x000fe20003f46070 */
[----:B------:R-:W-:Y:S02]  /*8ce0*/  IMAD R0, R238, 0xf, RZ ;  /* 0x0000000fee007824 */ /* 0x000fe400078e02ff */
[----:B------:R2:W-:Y:S02]  /*8cf0*/  STL.64 [R1+0x188], R160 ;  /* 0x000188a001007387 */ /* 0x0005e40000100a00 */
[----:B-1----:R-:W-:-:S02]  /*8d00*/  IMAD.WIDE R162, R0, 0x4, R240 ;  /* 0x0000000400a27825 */ /* 0x002fc400078e02f0 */
[----:B------:R3:W-:Y:S04]  /*8d10*/  STL.64 [R1+0x180], R158 ;  /* 0x0001809e01007387 */ /* 0x0007e80000100a00 */
[----:B------:R4:W-:Y:S01]  /*8d20*/  STL.64 [R1+0x178], R8 ;  /* 0x0001780801007387 */ /* 0x0009e20000100a00 */
[----:B--2---:R-:W-:-:S03]  /*8d30*/  IMAD.WIDE R160, R0, 0x4, R242 ;  /* 0x0000000400a07825 */ /* 0x004fc600078e02f2 */
[----:B------:R1:W-:Y:S01]  /*8d40*/  LDGSTS.E [R246+-0x7fff4], desc[UR38][R162.64], !P1 ;  /* 0x8000c000a2f67fae */ /* 0x0003e2000c921866 */
[----:B---3--:R-:W-:-:S03]  /*8d50*/  IMAD.WIDE R158, R3, 0x4, R240 ;  /* 0x00000004039e7825 */ /* 0x008fc600078e02f0 */
[----:B------:R2:W-:Y:S01]  /*8d60*/  LDGSTS.E [R246+-0x7bff4], desc[UR38][R160.64], !P1 ;  /* 0x8400c000a0f67fae */ /* 0x0005e2000c921866 */
[----:B------:R-:W-:Y:S01]  /*8d70*/  ISETP.GE.U32.AND P1, PT, R5, 0x7fffffca, PT ;  /* 0x7fffffca0500780c */ /* 0x000fe20003f26070 */
[----:B----4-:R-:W-:Y:S02]  /*8d80*/  IMAD.WIDE R8, R3, 0x4, R242 ;  /* 0x0000000403087825 */ /* 0x010fe400078e02f2 */
[----:B------:R1:W-:Y:S01]  /*8d90*/  STL.64 [R1+0x170], R162 ;  /* 0x000170a201007387 */ /* 0x0003e20000100a00 */
[----:B------:R-:W-:Y:S01]  /*8da0*/  LOP3.LUT R5, R6, 0x50, RZ, 0x3c, !PT ;  /* 0x0000005006057812 */ /* 0x000fe200078e3cff */
[----:B------:R-:W-:Y:S02]  /*8db0*/  VIADD R3, R2, 0xffffffe8 ;  /* 0xffffffe802037836 */ /* 0x000fe40000000000 */
[----:B------:R3:W-:Y:S01]  /*8dc0*/  LDGSTS.E [R245+-0x80000], desc[UR38][R158.64], !P5 ;  /* 0x800000009ef57fae */ /* 0x0007e2000e921866 */
[----:B------:R-:W-:Y:S01]  /*8dd0*/  IMAD R0, R238, 0x11, RZ ;  /* 0x00000011ee007824 */ /* 0x000fe200078e02ff */
[----:B------:R-:W-:Y:S01]  /*8de0*/  IADD3 R244, R4, 0x100000, R5 ;  /* 0x0010000004f47810 */ /* 0x000fe20007ffe005 */
[----:B------:R-:W-:Y:S01]  /*8df0*/  VIADD R5, R2, 0xffffffe2 ;  /* 0xffffffe202057836 */ /* 0x000fe20000000000 */
[----:B------:R2:W-:Y:S04]  /*8e00*/  STL.64 [R1+0x168], R160 ;  /* 0x000168a001007387 */ /* 0x0005e80000100a00 */
[----:B------:R4:W-:Y:S01]  /*8e10*/  LDGSTS.E [R245+-0x7c000], desc[UR38][R8.64], !P5 ;  /* 0x8400000008f57fae */ /* 0x0009e2000e921866 */
[----:B-1----:R-:W-:Y:S01]  /*8e20*/  IMAD.WIDE R162, R0, 0x4, R240 ;  /* 0x0000000400a27825 */ /* 0x002fe200078e02f0 */
[----:B------:R-:W-:-:S02]  /*8e30*/  ISETP.GE.U32.AND P5, PT, R3, 0x7fffffc9, PT ;  /* 0x7fffffc90300780c */ /* 0x000fc40003fa6070 */
[----:B------:R3:W-:Y:S01]  /*8e40*/  STL.64 [R1+0x160], R158 ;  /* 0x0001609e01007387 */ /* 0x0007e20000100a00 */
[----:B------:R-:W-:Y:S02]  /*8e50*/  IMAD R3, R238, 0x12, RZ ;  /* 0x00000012ee037824 */ /* 0x000fe400078e02ff */
[----:B--2---:R-:W-:Y:S01]  /*8e60*/  IMAD.WIDE R160, R0, 0x4, R242 ;  /* 0x0000000400a07825 */ /* 0x004fe200078e02f2 */
[----:B------:R-:W-:Y:S03]  /*8e70*/  LDGSTS.E [R245+-0x7fffc], desc[UR38][R162.64], !P6 ;  /* 0x80004000a2f57fae */ /* 0x000fe6000f121866 */
[----:B------:R-:W-:Y:S01]  /*8e80*/  VIADD R0, R2, 0xffffffe7 ;  /* 0xffffffe702007836 */ /* 0x000fe20000000000 */
[----:B------:R4:W-:Y:S01]  /*8e90*/  STL.64 [R1+0x158], R8 ;  /* 0x0001580801007387 */ /* 0x0009e20000100a00 */
[----:B---3--:R-:W-:-:S03]  /*8ea0*/  IMAD.WIDE R158, R3, 0x4, R240 ;  /* 0x00000004039e7825 */ /* 0x008fc600078e02f0 */
[----:B------:R-:W-:Y:S01]  /*8eb0*/  LDGSTS.E [R245+-0x7bffc], desc[UR38][R160.64], !P6 ;  /* 0x84004000a0f57fae */ /* 0x000fe2000f121866 */
[----:B------:R-:W-:Y:S01]  /*8ec0*/  ISETP.GE.U32.AND P6, PT, R0, 0x7fffffc8, PT ;  /* 0x7fffffc80000780c */ /* 0x000fe20003fc6070 */
[----:B------:R-:W-:Y:S02]  /*8ed0*/  IMAD R0, R238, 0x13, RZ ;  /* 0x00000013ee007824 */ /* 0x000fe400078e02ff */
[----:B------:R-:W-:Y:S01]  /*8ee0*/  STL.64 [R1+0x150], R162 ;  /* 0x000150a201007387 */ /* 0x000fe20000100a00 */
[----:B----4-:R-:W-:-:S03]  /*8ef0*/  IMAD.WIDE R8, R3, 0x4, R242 ;  /* 0x0000000403087825 */ /* 0x010fc600078e02f2 */
[----:B------:R-:W-:Y:S01]  /*8f00*/  STL.64 [R1+0x148], R160 ;  /* 0x000148a001007387 */ /* 0x000fe20000100a00 */
[----:B------:R-:W-:-:S03]  /*8f10*/  VIADD R3, R2, 0xffffffe6 ;  /* 0xffffffe602037836 */ /* 0x000fc60000000000 */
[----:B------:R1:W-:Y:S04]  /*8f20*/  STL.64 [R1+0x140], R158 ;  /* 0x0001409e01007387 */ /* 0x0003e80000100a00 */
[----:B------:R1:W-:Y:S04]  /*8f30*/  LDGSTS.E [R245+-0x7fff8], desc[UR38][R158.64], !P3 ;  /* 0x800080009ef57fae */ /* 0x0003e8000d921866 */
[----:B------:R2:W-:Y:S04]  /*8f40*/  STL.64 [R1+0x138], R8 ;  /* 0x0001380801007387 */ /* 0x0005e80000100a00 */
[----:B------:R2:W-:Y:S01]  /*8f50*/  LDGSTS.E [R245+-0x7bff8], desc[UR38][R8.64], !P3 ;  /* 0x8400800008f57fae */ /* 0x0005e2000d921866 */
[----:B------:R-:W-:Y:S01]  /*8f60*/  ISETP.GE.U32.AND P3, PT, R3, 0x7fffffc7, PT ;  /* 0x7fffffc70300780c */ /* 0x000fe20003f66070 */
[----:B------:R-:W-:-:S02]  /*8f70*/  VIADD R3, R2, 0xffffffe5 ;  /* 0xffffffe502037836 */ /* 0x000fc40000000000 */
[----:B-1----:R-:W-:-:S05]  /*8f80*/  IMAD.WIDE R158, R0, 0x4, R240 ;  /* 0x00000004009e7825 */ /* 0x002fca00078e02f0 */
[----:B------:R1:W-:Y:S01]  /*8f90*/  LDGSTS.E [R245+-0x7fff4], desc[UR38][R158.64], !P0 ;  /* 0x8000c0009ef57fae */ /* 0x0003e2000c121866 */
[----:B--2---:R-:W-:-:S03]  /*8fa0*/  IMAD.WIDE R8, R0, 0x4, R242 ;  /* 0x0000000400087825 */ /* 0x004fc600078e02f2 */
[----:B------:R1:W-:Y:S01]  /*8fb0*/  STL.64 [R1+0x130], R158 ;  /* 0x0001309e01007387 */ /* 0x0003e20000100a00 */
[----:B------:R-:W-:-:S03]  /*8fc0*/  IMAD R0, R238, 0x14, RZ ;  /* 0x00000014ee007824 */ /* 0x000fc600078e02ff */
[----:B------:R2:W-:Y:S01]  /*8fd0*/  LDGSTS.E [R245+-0x7bff4], desc[UR38][R8.64], !P0 ;  /* 0x8400c00008f57fae */ /* 0x0005e2000c121866 */
[----:B------:R-:W-:Y:S01]  /*8fe0*/  ISETP.GE.U32.AND P0, PT, R3, 0x7fffffc6, PT ;  /* 0x7fffffc60300780c */ /* 0x000fe20003f06070 */
[----:B------:R-:W-:Y:S02]  /*8ff0*/  IMAD R3, R238, 0x15, RZ ;  /* 0x00000015ee037824 */ /* 0x000fe400078e02ff */
[C---:B------:R-:W-:Y:S01]  /*9000*/  IMAD.WIDE R162, R0.reuse, 0x4, R240 ;  /* 0x0000000400a27825 */ /* 0x040fe200078e02f0 */
[----:B------:R2:W-:Y:S03]  /*9010*/  STL.64 [R1+0x128], R8 ;  /* 0x0001280801007387 */ /* 0x0005e60000100a00 */
[----:B------:R-:W-:Y:S01]  /*9020*/  IMAD.WIDE R160, R0, 0x4, R242 ;  /* 0x0000000400a07825 */ /* 0x000fe200078e02f2 */
[----:B------:R3:W-:Y:S03]  /*9030*/  LDGSTS.E [R244+-0x80000], desc[UR38][R162.64], !P4 ;  /* 0x80000000a2f47fae */ /* 0x0007e6000e121866 */
[----:B------:R-:W-:Y:S01]  /*9040*/  VIADD R0, R2, 0xffffffe4 ;  /* 0xffffffe402007836 */ /* 0x000fe20000000000 */
[----:B------:R4:W-:Y:S01]  /*9050*/  LDGSTS.E [R244+-0x7c000], desc[UR38][R160.64], !P4 ;  /* 0x84000000a0f47fae */ /* 0x0009e2000e121866 */
[----:B-1----:R-:W-:-:S03]  /*9060*/  IMAD.WIDE R158, R3, 0x4, R240 ;  /* 0x00000004039e7825 */ /* 0x002fc600078e02f0 */
[----:B------:R-:W-:Y:S01]  /*9070*/  ISETP.GE.U32.AND P4, PT, R0, 0x7fffffc5, PT ;  /* 0x7fffffc50000780c */ /* 0x000fe20003f86070 */
[----:B--2---:R-:W-:Y:S01]  /*9080*/  IMAD.WIDE R8, R3, 0x4, R242 ;  /* 0x0000000403087825 */ /* 0x004fe200078e02f2 */
[----:B------:R1:W-:Y:S03]  /*9090*/  LDGSTS.E [R244+-0x7fffc], desc[UR38][R158.64], !P2 ;  /* 0x800040009ef47fae */ /* 0x0003e6000d121866 */
[----:B------:R-:W-:Y:S01]  /*90a0*/  VIADD R3, R2, 0xffffffe3 ;  /* 0xffffffe302037836 */ /* 0x000fe20000000000 */
[----:B------:R2:W-:Y:S01]  /*90b0*/  LDGSTS.E [R244+-0x7bffc], desc[UR38][R8.64], !P2 ;  /* 0x8400400008f47fae */ /* 0x0005e2000d121866 */
[----:B------:R-:W-:-:S03]  /*90c0*/  IMAD R0, R238, 0x16, RZ ;  /* 0x00000016ee007824 */ /* 0x000fc600078e02ff */
[----:B------:R-:W-:Y:S01]  /*90d0*/  ISETP.GE.U32.AND P2, PT, R3, 0x7fffffc4, PT ;  /* 0x7fffffc40300780c */ /* 0x000fe20003f46070 */
[----:B------:R-:W-:Y:S01]  /*90e0*/  IMAD R3, R238, 0x17, RZ ;  /* 0x00000017ee037824 */ /* 0x000fe200078e02ff */
[----:B------:R3:W-:Y:S04]  /*90f0*/  STL.64 [R1+0x120], R162 ;  /* 0x000120a201007387 */ /* 0x0007e80000100a00 */
[----:B------:R4:W-:Y:S04]  /*9100*/  STL.64 [R1+0x118], R160 ;  /* 0x000118a001007387 */ /* 0x0009e80000100a00 */
[----:B------:R1:W-:Y:S01]  /*9110*/  STL.64 [R1+0x110], R158 ;  /* 0x0001109e01007387 */ /* 0x0003e20000100a00 */
[----:B---3--:R-:W-:-:S03]  /*9120*/  IMAD.WIDE R162, R0, 0x4, R240 ;  /* 0x0000000400a27825 */ /* 0x008fc600078e02f0 */
[----:B------:R2:W-:Y:S01]  /*9130*/  STL.64 [R1+0x108], R8 ;  /* 0x0001080801007387 */ /* 0x0005e20000100a00 */
[----:B----4-:R-:W-:-:S03]  /*9140*/  IMAD.WIDE R160, R0, 0x4, R242 ;  /* 0x0000000400a07825 */ /* 0x010fc600078e02f2 */
[----:B------:R3:W-:Y:S01]  /*9150*/  STL.64 [R1+0x100], R162 ;  /* 0x000100a201007387 */ /* 0x0007e20000100a00 */
[----:B-1----:R-:W-:-:S03]  /*9160*/  IMAD.WIDE R158, R3, 0x4, R240 ;  /* 0x00000004039e7825 */ /* 0x002fc600078e02f0 */
[----:B------:R3:W-:Y:S01]  /*9170*/  LDGSTS.E [R244+-0x7fff8], desc[UR38][R162.64], !P1 ;  /* 0x80008000a2f47fae */ /* 0x0007e2000c921866 */
[----:B------:R-:W-:-:S03]  /*9180*/  VIADD R0, R2, 0xffffffe1 ;  /* 0xffffffe102007836 */ /* 0x000fc60000000000 */
[----:B------:R1:W-:Y:S01]  /*9190*/  STL.64 [R1+0xf8], R160 ;  /* 0x0000f8a001007387 */ /* 0x0003e20000100a00 */
[----:B--2---:R-:W-:-:S03]  /*91a0*/  IMAD.WIDE R8, R3, 0x4, R242 ;  /* 0x0000000403087825 */ /* 0x004fc600078e02f2 */
[----:B------:R1:W-:Y:S01]  /*91b0*/  LDGSTS.E [R244+-0x7bff8], desc[UR38][R160.64], !P1 ;  /* 0x84008000a0f47fae */ /* 0x0003e2000c921866 */
[C---:B------:R-:W-:Y:S01]  /*91c0*/  IMAD R3, R238.reuse, 0x18, RZ ;  /* 0x00000018ee037824 */ /* 0x040fe200078e02ff */
[----:B------:R-:W-:Y:S01]  /*91d0*/  ISETP.GE.U32.AND P1, PT, R5, 0x7fffffc3, PT ;  /* 0x7fffffc30500780c */ /* 0x000fe20003f26070 */
[----:B------:R-:W-:Y:S01]  /*91e0*/  IMAD R5, R238, 0x19, RZ ;  /* 0x00000019ee057824 */ /* 0x000fe200078e02ff */
[----:B------:R2:W-:Y:S01]  /*91f0*/  STL.64 [R1+0xf0], R158 ;  /* 0x0000f09e01007387 */ /* 0x0005e20000100a00 */
[----:B------:R-:W-:-:S03]  /*9200*/  IMAD.WIDE R164, R3, 0x4, R240 ;  /* 0x0000000403a47825 */ /* 0x000fc600078e02f0 */
[----:B------:R2:W-:Y:S01]  /*9210*/  LDGSTS.E [R244+-0x7fff4], desc[UR38][R158.64], !P5 ;  /* 0x8000c0009ef47fae */ /* 0x0005e2000e921866 */
[----:B---3--:R-:W-:-:S03]  /*9220*/  IMAD.WIDE R162, R3, 0x4, R242 ;  /* 0x0000000403a27825 */ /* 0x008fc600078e02f2 */
[----:B------:R3:W-:Y:S01]  /*9230*/  STL.64 [R1+0xe8], R8 ;  /* 0x0000e80801007387 */ /* 0x0007e20000100a00 */
[----:B-1----:R-:W-:-:S03]  /*9240*/  IMAD.WIDE R160, R5, 0x4, R240 ;  /* 0x0000000405a07825 */ /* 0x002fc600078e02f0 */
[----:B------:R3:W-:Y:S01]  /*9250*/  LDGSTS.E [R244+-0x7bff4], desc[UR38][R8.64], !P5 ;  /* 0x8400c00008f47fae */ /* 0x0007e2000e921866 */
[----:B------:R-:W-:Y:S01]  /*9260*/  ISETP.GE.U32.AND P5, PT, R0, 0x7fffffc2, PT ;  /* 0x7fffffc20000780c */ /* 0x000fe20003fa6070 */
[----:B------:R-:W-:Y:S02]  /*9270*/  VIADD R0, R2, 0xffffffe0 ;  /* 0xffffffe002007836 */ /* 0x000fe40000000000 */
[----:B--2---:R-:W-:Y:S01]  /*9280*/  IMAD.WIDE R158, R5, 0x4, R242 ;  /* 0x00000004059e7825 */ /* 0x004fe200078e02f2 */
[----:B------:R-:W-:Y:S03]  /*9290*/  STL.64 [R1+0xe0], R164 ;  /* 0x0000e0a401007387 */ /* 0x000fe60000100a00 */
[----:B------:R-:W-:Y:S01]  /*92a0*/  IMAD R5, R238, 0x1a, RZ ;  /* 0x0000001aee057824 */ /* 0x000fe200078e02ff */
[----:B------:R1:W-:Y:S01]  /*92b0*/  STL.64 [R1+0xd8], R162 ;  /* 0x0000d8a201007387 */ /* 0x0003e20000100a00 */
[----:B---3--:R-:W-:-:S03]  /*92c0*/  LOP3.LUT R8, R6, 0x60, RZ, 0x3c, !PT ;  /* 0x0000006006087812 */ /* 0x008fc600078e3cff */
[----:B------:R2:W-:Y:S01]  /*92d0*/  STL.64 [R1+0xd0], R160 ;  /* 0x0000d0a001007387 */ /* 0x0005e20000100a00 */
[----:B------:R-:W-:Y:S02]  /*92e0*/  LOP3.LUT R6, R6, 0x70, RZ, 0x3c, !PT ;  /* 0x0000007006067812 */ /* 0x000fe400078e3cff */
[----:B------:R-:W-:Y:S01]  /*92f0*/  IADD3 R9, R4, 0x100000, R8 ;  /* 0x0010000004097810 */ /* 0x000fe20007ffe008 */
[----:B------:R-:W-:Y:S01]  /*9300*/  VIADD R8, R2, 0x1f ;  /* 0x0000001f02087836 */ /* 0x000fe20000000000 */
[----:B------:R-:W-:-:S03]  /*9310*/  IADD3 R4, R4, 0x100000, R6 ;  /* 0x0010000004047810 */ /* 0x000fc60007ffe006 */
[----:B------:R-:W-:Y:S04]  /*9320*/  LDGSTS.E [R9+-0x80000], desc[UR38][R164.64], !P6 ;  /* 0x80000000a4097fae */ /* 0x000fe8000f121866 */
[----:B------:R1:W-:Y:S01]  /*9330*/  LDGSTS.E [R9+-0x7c000], desc[UR38][R162.64], !P6 ;  /* 0x84000000a2097fae */ /* 0x0003e2000f121866 */
[----:B------:R-:W-:-:S03]  /*9340*/  ISETP.GE.AND P6, PT, R51, R0, PT ;  /* 0x000000003300720c */ /* 0x000fc60003fc6270 */
[----:B------:R2:W-:Y:S01]  /*9350*/  LDGSTS.E [R9+-0x7fffc], desc[UR38][R160.64], !P3 ;  /* 0x80004000a0097fae */ /* 0x0005e2000d921866 */
[----:B------:R-:W-:Y:S02]  /*9360*/  SEL R3, RZ, 0x4, P6 ;  /* 0x00000004ff037807 */ /* 0x000fe40003000000 */
[----:B------:R-:W-:Y:S01]  /*9370*/  ISETP.GE.AND P6, PT, R51, R2, PT ;  /* 0x000000023300720c */ /* 0x000fe20003fc6270 */
[----:B------:R3:W-:Y:S01]  /*9380*/  LDGSTS.E [R9+-0x7bffc], desc[UR38][R158.64], !P3 ;  /* 0x840040009e097fae */ /* 0x0007e2000d921866 */
[C---:B------:R-:W-:Y:S01]  /*9390*/  ISETP.GT.AND P3, PT, R8.reuse, 0x1f, PT ;  /* 0x0000001f0800780c */ /* 0x040fe20003f64270 */
[C---:B------:R-:W-:Y:S02]  /*93a0*/  IMAD.WIDE R50, R5.reuse, 0x4, R242 ;  /* 0x0000000405327825 */ /* 0x040fe400078e02f2 */
[----:B------:R-:W-:Y:S01]  /*93b0*/  STL [R1+0xe34], R8 ;  /* 0x000e340801007387 */ /* 0x000fe20000100800 */
[----:B------:R-:W-:Y:S01]  /*93c0*/  SEL R2, RZ, 0x4, !P3 ;  /* 0x00000004ff027807 */ /* 0x000fe20005800000 */
[----:B-1----:R-:W1:Y:S01]  /*93d0*/  LDC R163, c[0x0][0x230] ;  /* 0x00008c00ffa37b82 */ /* 0x002e620000000800 */
[----:B------:R-:W-:Y:S01]  /*93e0*/  ISETP.GT.AND P3, PT, R8, 0x3f, PT ;  /* 0x0000003f0800780c */ /* 0x000fe20003f64270 */
[----:B------:R3:W-:Y:S01]  /*93f0*/  STL.64 [R1+0xc8], R158 ;  /* 0x0000c89e01007387 */ /* 0x0007e20000100a00 */
[----:B--2---:R-:W-:Y:S01]  /*9400*/  IMAD.WIDE R160, R5, 0x4, R240 ;  /* 0x0000000405a07825 */ /* 0x004fe200078e02f0 */
[----:B------:R-:W-:-:S02]  /*9410*/  SEL R2, R2, RZ, !P6 ;  /* 0x000000ff02027207 */ /* 0x000fc40007000000 */
[----:B------:R-:W-:Y:S02]  /*9420*/  ISETP.GE.U32.AND P6, PT, R0, 0x7fffffc1, PT ;  /* 0x7fffffc10000780c */ /* 0x000fe40003fc6070 */
[----:B------:R-:W-:Y:S01]  /*9430*/  SEL R0, R3, RZ, P3 ;  /* 0x000000ff03007207 */ /* 0x000fe20001800000 */
[----:B------:R2:W-:Y:S01]  /*9440*/  LDGSTS.E [R9+-0x7fff8], desc[UR38][R160.64], !P0 ;  /* 0x80008000a0097fae */ /* 0x0005e2000c121866 */
[----:B------:R-:W-:Y:S01]  /*9450*/  ISETP.NE.U32.AND P3, PT, R2, RZ, PT ;  /* 0x000000ff0200720c */ /* 0x000fe20003f65070 */
[----:B------:R-:W-:Y:S01]  /*9460*/  IMAD R2, R238, 0x1c, RZ ;  /* 0x0000001cee027824 */ /* 0x000fe200078e02ff */
[----:B------:R-:W4:Y:S01]  /*9470*/  LDC R5, c[0x0][0x230] ;  /* 0x00008c00ff057b82 */ /* 0x000f220000000800 */
[----:B------:R2:W-:Y:S01]  /*9480*/  LDGSTS.E [R9+-0x7bff8], desc[UR38][R50.64], !P0 ;  /* 0x8400800032097fae */ /* 0x0005e2000c121866 */
[----:B------:R-:W-:Y:S01]  /*9490*/  ISETP.NE.U32.AND P0, PT, R0, RZ, PT ;  /* 0x000000ff0000720c */ /* 0x000fe20003f05070 */
[----:B------:R-:W-:Y:S02]  /*94a0*/  IMAD R0, R238, 0x1b, RZ ;  /* 0x0000001bee007824 */ /* 0x000fe400078e02ff */
[----:B------:R2:W-:Y:S01]  /*94b0*/  STL.64 [R1+0xc0], R160 ;  /* 0x0000c0a001007387 */ /* 0x0005e20000100a00 */
[----:B------:R-:W-:-:S02]  /*94c0*/  VIADD R3, R7, 0xffffffdf ;  /* 0xffffffdf07037836 */ /* 0x000fc40000000000 */
[----:B---3--:R-:W3:Y:S01]  /*94d0*/  LDC R158, c[0x0][0x230] ;  /* 0x00008c00ff9e7b82 */ /* 0x008ee20000000800 */
[----:B------:R-:W-:Y:S01]  /*94e0*/  IMAD.WIDE R164, R0, 0x4, R240 ;  /* 0x0000000400a47825 */ /* 0x000fe200078e02f0 */
[----:B------:R2:W-:Y:S03]  /*94f0*/  STL.64 [R1+0xb8], R50 ;  /* 0x0000b83201007387 */ /* 0x0005e60000100a00 */
[--C-:B------:R-:W-:Y:S01]  /*9500*/  IMAD.WIDE R6, R2, 0x4, R242.reuse ;  /* 0x0000000402067825 */ /* 0x100fe200078e02f2 */
[----:B------:R-:W-:Y:S02]  /*9510*/  STL.64 [R1+0xb0], R164 ;  /* 0x0000b0a401007387 */ /* 0x000fe40000100a00 */
[----:B------:R-:W1:Y:S01]  /*9520*/  LDC R162, c[0x0][0x230] ;  /* 0x00008c00ffa27b82 */ /* 0x000e620000000800 */
[----:B--2---:R-:W-:Y:S01]  /*9530*/  IMAD.WIDE R160, R0, 0x4, R242 ;  /* 0x0000000400a07825 */ /* 0x004fe200078e02f2 */
[----:B------:R2:W-:Y:S03]  /*9540*/  LDGSTS.E [R9+-0x7fff4], desc[UR38][R164.64], !P4 ;  /* 0x8000c000a4097fae */ /* 0x0005e6000e121866 */
[----:B------:R-:W-:Y:S01]  /*9550*/  IMAD R0, R238, 0x1d, RZ ;  /* 0x0000001dee007824 */ /* 0x000fe200078e02ff */
[----:B------:R2:W-:Y:S01]  /*9560*/  STL.64 [R1+0xa8], R160 ;  /* 0x0000a8a001007387 */ /* 0x0005e20000100a00 */
[----:B------:R-:W-:-:S03]  /*9570*/  IMAD.WIDE R50, R2, 0x4, R240 ;  /* 0x0000000402327825 */ /* 0x000fc600078e02f0 */
[----:B------:R-:W-:Y:S01]  /*9580*/  LDGSTS.E [R9+-0x7bff4], desc[UR38][R160.64], !P4 ;  /* 0x8400c000a0097fae */ /* 0x000fe2000e121866 */
[----:B------:R-:W-:Y:S01]  /*9590*/  IMAD.WIDE R166, R0, 0x4, R240 ;  /* 0x0000000400a67825 */ /* 0x000fe200078e02f0 */
[----:B------:R-:W-:Y:S02]  /*95a0*/  ISETP.GE.U32.AND P4, PT, R3, 0x7fffffc0, PT ;  /* 0x7fffffc00300780c */ /* 0x000fe40003f86070 */
[----:B------:R4:W-:Y:S01]  /*95b0*/  STL.64 [R1+0xa0], R50 ;  /* 0x0000a03201007387 */ /* 0x0009e20000100a00 */
[----:B---3--:R-:W-:-:S03]  /*95c0*/  VIADD R2, R158, 0xffffffde ;  /* 0xffffffde9e027836 */ /* 0x008fc60000000000 */
[----:B------:R3:W-:Y:S04]  /*95d0*/  STL.64 [R1+0x19f8], R8 ;  /* 0x0019f80801007387 */ /* 0x0007e80000100a00 */
[----:B------:R1:W-:Y:S04]  /*95e0*/  STL.64 [R1+0x98], R6 ;  /* 0x0000980601007387 */ /* 0x0003e80000100a00 */
[----:B--2---:R-:W2:Y:S04]  /*95f0*/  LDL.64 R160, [R1+0x60] ;  /* 0x0000600001a07983 */ /* 0x004ea80000100a00 */
[----:B------:R-:W2:Y:S04]  /*9600*/  LDL.64 R158, [R1+0x50] ;  /* 0x00005000019e7983 */ /* 0x000ea80000100a00 */
[----:B------:R-:W-:Y:S04]  /*9610*/  LDGSTS.E [R4+-0x80000], desc[UR38][R50.64], !P2 ;  /* 0x8000000032047fae */ /* 0x000fe8000d121866 */
[----:B------:R-:W2:Y:S04]  /*9620*/  LDL.64 R250, [R1+0x40] ;  /* 0x0000400001fa7983 */ /* 0x000ea80000100a00 */
[----:B------:R-:W-:Y:S04]  /*9630*/  LDGSTS.E [R4+-0x7c000], desc[UR38][R6.64], !P2 ;  /* 0x8400000006047fae */ /* 0x000fe8000d121866 */
[----:B----4-:R-:W4:Y:S01]  /*9640*/  LDL.64 R50, [R1+0x30] ;  /* 0x0000300001327983 */ /* 0x010f220000100a00 */
[----:B------:R-:W-:-:S03]  /*9650*/  IMAD.WIDE R164, R0, 0x4, R242 ;  /* 0x0000000400a47825 */ /* 0x000fc600078e02f2 */
[----:B---3--:R-:W3:Y:S04]  /*9660*/  LDL.64 R8, [R1+0x10] ;  /* 0x0000100001087983 */ /* 0x008ee80000100a00 */
[----:B-1----:R-:W3:Y:S01]  /*9670*/  LDL.64 R6, [R1+0x20] ;  /* 0x0000200001067983 */ /* 0x002ee20000100a00 */
[----:B------:R-:W-:Y:S01]  /*9680*/  ISETP.GE.U32.AND P2, PT, R2, 0x7fffffbf, PT ;  /* 0x7fffffbf0200780c */ /* 0x000fe20003f46070 */
[----:B------:R-:W-:Y:S02]  /*9690*/  VIADD R2, R5, 0xffffffdd ;  /* 0xffffffdd05027836 */ /* 0x000fe40000000000 */
[----:B------:R1:W-:Y:S01]  /*96a0*/  LDGSTS.E [R4+-0x7fffc], desc[UR38][R166.64], !P1 ;  /* 0x80004000a6047fae */ /* 0x0003e2000c921866 */
[----:B------:R-:W-:Y:S01]  /*96b0*/  IMAD R0, R238, 0x1e, RZ ;  /* 0x0000001eee007824 */ /* 0x000fe200078e02ff */
[----:B------:R-:W3:Y:S02]  /*96c0*/  LDC R5, c[0x0][0x230] ;  /* 0x00008c00ff057b82 */ /* 0x000ee40000000800 */
[----:B------:R1:W-:Y:S01]  /*96d0*/  LDGSTS.E [R4+-0x7bffc], desc[UR38][R164.64], !P1 ;  /* 0x84004000a4047fae */ /* 0x0003e2000c921866 */
[----:B------:R-:W-:Y:S01]  /*96e0*/  ISETP.GE.U32.AND P1, PT, R2, 0x7fffffbe, PT ;  /* 0x7fffffbe0200780c */ /* 0x000fe20003f26070 */
[----:B------:R-:W-:-:S02]  /*96f0*/  IMAD R2, R238, 0x1f, RZ ;  /* 0x0000001fee027824 */ /* 0x000fc400078e02ff */
[----:B------:R1:W-:Y:S01]  /*9700*/  STL.64 [R1+0x90], R166 ;  /* 0x000090a601007387 */ /* 0x0003e20000100a00 */
[----:B------:R-:W-:-:S03]  /*9710*/  IMAD.WIDE R168, R0, 0x4, R240 ;  /* 0x0000000400a87825 */ /* 0x000fc600078e02f0 */
[----:B------:R1:W-:Y:S01]  /*9720*/  STL.64 [R1+0x88], R164 ;  /* 0x000088a401007387 */ /* 0x0003e20000100a00 */
[----:B------:R-:W-:-:S03]  /*9730*/  VIADD R3, R163, 0xffffffdc ;  /* 0xffffffdca3037836 */ /* 0x000fc60000000000 */
[----:B------:R-:W-:Y:S01]  /*9740*/  LDGSTS.E [R4+-0x7fff8], desc[UR38][R168.64], !P5 ;  /* 0x80008000a8047fae */ /* 0x000fe2000e921866 */
[----:B-1----:R-:W-:-:S04]  /*9750*/  IMAD.WIDE R166, R0, 0x4, R242 ;  /* 0x0000000400a67825 */ /* 0x002fc800078e02f2 */
[----:B------:R-:W-:Y:S01]  /*9760*/  VIADD R0, R162, 0xffffffdb ;  /* 0xffffffdba2007836 */ /* 0x000fe20000000000 */
[----:B------:R-:W-:Y:S01]  /*9770*/  LDGSTS.E [R4+-0x7bff8], desc[UR38][R166.64], !P5 ;  /* 0x84008000a6047fae */ /* 0x000fe2000e921866 */
[----:B------:R-:W-:-:S04]  /*9780*/  IMAD.WIDE R164, R2, 0x4, R240 ;  /* 0x0000000402a47825 */ /* 0x000fc800078e02f0 */
[----:B------:R-:W-:Y:S01]  /*9790*/  IMAD.WIDE R162, R2, 0x4, R242 ;  /* 0x0000000402a27825 */ /* 0x000fe200078e02f2 */
[----:B------:R-:W-:Y:S04]  /*97a0*/  LDGSTS.E [R4+-0x7fff4], desc[UR38][R164.64], !P6 ;  /* 0x8000c000a4047fae */ /* 0x000fe8000f121866 */
[----:B------:R1:W-:Y:S04]  /*97b0*/  STL.64 [R1+0x80], R168 ;  /* 0x000080a801007387 */ /* 0x0003e80000100a00 */
[----:B------:R-:W-:Y:S01]  /*97c0*/  LDGSTS.E [R4+-0x7bff4], desc[UR38][R162.64], !P6 ;  /* 0x8400c000a2047fae */ /* 0x000fe2000f121866 */
[----:B------:R-:W-:Y:S01]  /*97d0*/  ISETP.GE.U32.AND P6, PT, R0, 0x7fffffbc, PT ;  /* 0x7fffffbc0000780c */ /* 0x000fe20003fc6070 */
[----:B------:R-:W-:-:S02]  /*97e0*/  VIADD R0, R252, UR32 ;  /* 0x00000020fc007c36 */ /* 0x000fc40008000000 */
[----:B------:R1:W-:Y:S04]  /*97f0*/  STL.64 [R1+0x78], R166 ;  /* 0x000078a601007387 */ /* 0x0003e80000100a00 */
[----:B-1----:R-:W3:Y:S04]  /*9800*/  LDL.LU.64 R168, [R1+0x1a60] ;  /* 0x001a600001a87983 */ /* 0x002ee80000300a00 */
[----:B------:R-:W0:Y:S04]  /*9810*/  LDGDEPBAR ;  /* 0x00000000000079af */ /* 0x000e280000000000 */
[----:B------:R-:W3:Y:S04]  /*9820*/  LDL.LU.64 R166, [R1+0x1a58] ;  /* 0x001a580001a67983 */ /* 0x000ee80000300a00 */
[----:B------:R1:W-:Y:S04]  /*9830*/  STL.64 [R1+0x70], R164 ;  /* 0x000070a401007387 */ /* 0x0003e80000100a00 */
[----:B------:R1:W-:Y:S04]  /*9840*/  STL.64 [R1+0x68], R162 ;  /* 0x000068a201007387 */ /* 0x0003e80000100a00 */
[----:B-1----:R-:W3:Y:S04]  /*9850*/  LDL.LU.64 R164, [R1+0x1a50] ;  /* 0x001a500001a47983 */ /* 0x002ee80000300a00 */
[----:B------:R-:W3:Y:S04]  /*9860*/  LDL.LU.64 R162, [R1+0x1a48] ;  /* 0x001a480001a27983 */ /* 0x000ee80000300a00 */
[----:B--2---:R-:W-:Y:S04]  /*9870*/  LDGSTS.E [R0], desc[UR38][R160.64], P3 ;  /* 0x00000000a0007fae */ /* 0x004fe80009921866 */
[----:B------:R-:W-:Y:S04]  /*9880*/  LDGSTS.E [R0+0x400], desc[UR38][R158.64], P3 ;  /* 0x004000009e007fae */ /* 0x000fe80009921866 */
[----:B------:R-:W2:Y:S04]  /*9890*/  LDL.LU.64 R160, [R1+0x1a40] ;  /* 0x001a400001a07983 */ /* 0x000ea80000300a00 */
[----:B------:R-:W2:Y:S04]  /*98a0*/  LDL.LU.64 R158, [R1+0x1a38] ;  /* 0x001a3800019e7983 */ /* 0x000ea80000300a00 */
[----:B------:R-:W-:Y:S04]  /*98b0*/  LDGSTS.E [R0+0x800], desc[UR38][R250.64], P3 ;  /* 0x00800000fa007fae */ /* 0x000fe80009921866 */
[----:B----4-:R-:W-:Y:S04]  /*98c0*/  LDGSTS.E [R0+0xc00], desc[UR38][R50.64], P3 ;  /* 0x00c0000032007fae */ /* 0x010fe80009921866 */
[----:B---3--:R-:W-:Y:S04]  /*98d0*/  LDGSTS.E [R0+0x1000], desc[UR38][R6.64], P3 ;  /* 0x0100000006007fae */ /* 0x008fe80009921866 */
[----:B------:R-:W3:Y:S04]  /*98e0*/  LDL.LU.64 R250, [R1+0x1a30] ;  /* 0x001a300001fa7983 */ /* 0x000ee80000300a00 */
[----:B------:R-:W4:Y:S04]  /*98f0*/  LDL.LU.64 R50, [R1+0x1a28] ;  /* 0x001a280001327983 */ /* 0x000f280000300a00 */
[----:B------:R-:W2:Y:S04]  /*9900*/  LDL.LU.64 R6, [R1+0x1a20] ;  /* 0x001a200001067983 */ /* 0x000ea80000300a00 */
[----:B------:R-:W-:Y:S04]  /*9910*/  LDGSTS.E [R0+0x1400], desc[UR38][R8.64], P3 ;  /* 0x0140000008007fae */ /* 0x000fe80009921866 */
[----:B------:R-:W3:Y:S04]  /*9920*/  LDL.64 R8, [R1+0x18] ;  /* 0x0000180001087983 */ /* 0x000ee80000100a00 */
[----:B--2---:R-:W-:Y:S04]  /*9930*/  LDGSTS.E [R0+0x1800], desc[UR38][R6.64], P3 ;  /* 0x0180000006007fae */ /* 0x004fe80009921866 */
[----:B------:R1:W-:Y:S04]  /*9940*/  STL.64 [R1+0x19c0], R6 ;  /* 0x0019c00601007387 */ /* 0x0003e80000100a00 */
[----:B------:R-:W-:Y:S04]  /*9950*/  LDGSTS.E [R0+0x1c00], desc[UR38][R158.64], P3 ;  /* 0x01c000009e007fae */ /* 0x000fe80009921866 */
[----:B------:R-:W-:Y:S04]  /*9960*/  LDGSTS.E [R0+0x2000], desc[UR38][R162.64], P3 ;  /* 0x02000000a2007fae */ /* 0x000fe80009921866 */
[----:B-1----:R-:W2:Y:S04]  /*9970*/  LDL.64 R6, [R1+0x28] ;  /* 0x0000280001067983 */ /* 0x002ea80000100a00 */
[----:B------:R1:W-:Y:S04]  /*9980*/  STL.64 [R1+0x19c8], R158 ;  /* 0x0019c89e01007387 */ /* 0x0003e80000100a00 */
[----:B------:R-:W-:Y:S04]  /*9990*/  LDGSTS.E [R0+0x2400], desc[UR38][R166.64], P3 ;  /* 0x02400000a6007fae */ /* 0x000fe80009921866 */
[----:B------:R-:W-:Y:S04]  /*99a0*/  LDGSTS.E [R0+0x2800], desc[UR38][R170.64], P3 ;  /* 0x02800000aa007fae */ /* 0x000fe80009921866 */
[----:B-1----:R-:W4:Y:S04]  /*99b0*/  LDL.64 R158, [R1+0x38] ;  /* 0x00003800019e7983 */ /* 0x002f280000100a00 */
[----:B------:R1:W-:Y:S04]  /*99c0*/  STL.64 [R1+0x19d0], R162 ;  /* 0x0019d0a201007387 */ /* 0x0003e80000100a00 */
[----:B------:R-:W-:Y:S04]  /*99d0*/  LDGSTS.E [R0+0x2c00], desc[UR38][R174.64], P3 ;  /* 0x02c00000ae007fae */ /* 0x000fe80009921866 */
[----:B------:R3:W-:Y:S04]  /*99e0*/  LDGSTS.E [R0+0x3000], desc[UR38][R178.64], P3 ;  /* 0x03000000b2007fae */ /* 0x0007e80009921866 */
[----:B-1----:R-:W2:Y:S04]  /*99f0*/  LDL.64 R162, [R1+0x48] ;  /* 0x0000480001a27983 */ /* 0x002ea80000100a00 */
[----:B------:R1:W-:Y:S04]  /*9a00*/  STL.64 [R1+0x19d8], R166 ;  /* 0x0019d8a601007387 */ /* 0x0003e80000100a00 */
[----:B------:R-:W-:Y:S04]  /*9a10*/  LDGSTS.E [R0+0x3400], desc[UR38][R182.64], P3 ;  /* 0x03400000b6007fae */ /* 0x000fe80009921866 */
[----:B------:R4:W-:Y:S04]  /*9a20*/  LDGSTS.E [R0+0x3800], desc[UR38][R186.64], P3 ;  /* 0x03800000ba007fae */ /* 0x0009e80009921866 */
[----:B-1----:R-:W4:Y:S04]  /*9a30*/  LDL.64 R166, [R1+0x58] ;  /* 0x0000580001a67983 */ /* 0x002f280000100a00 */
[----:B------:R-:W-:Y:S04]  /*9a40*/  LDGSTS.E [R0+0x3c00], desc[UR38][R190.64], P3 ;  /* 0x03c00000be007fae */ /* 0x000fe80009921866 */
        /* <DEDUP_REMOVED lines=33> */
[----:B------:R-:W-:Y:S01]  /*9c60*/  LDGSTS.E [R0+0xc400], desc[UR38][R112.64], P3 ;  /* 0x0c40000070007fae */ /* 0x000fe20009921866 */
[----:B------:R-:W-:-:S03]  /*9c70*/  ISETP.GE.U32.AND P5, PT, R3, 0x7fffffbd, PT ;  /* 0x7fffffbd0300780c */ /* 0x000fc60003fa6070 */
[----:B------:R-:W-:Y:S01]  /*9c80*/  LDGSTS.E [R0+0xc800], desc[UR38][R62.64], P3 ;  /* 0x0c8000003e007fae */ /* 0x000fe20009921866 */
[----:B------:R-:W-:-:S03]  /*9c90*/  LOP3.LUT R3, R252, 0x40, RZ, 0x3c, !PT ;  /* 0x00000040fc037812 */ /* 0x000fc600078e3cff */
[----:B------:R-:W-:Y:S04]  /*9ca0*/  LDGSTS.E [R0+0xcc00], desc[UR38][R28.64], P3 ;  /* 0x0cc000001c007fae */ /* 0x000fe80009921866 */
[----:B------:R-:W-:Y:S04]  /*9cb0*/  LDGSTS.E [R0+0xd000], desc[UR38][R30.64], P3 ;  /* 0x0d0000001e007fae */ /* 0x000fe80009921866 */
[----:B------:R-:W-:Y:S04]  /*9cc0*/  LDGSTS.E [R0+0xd400], desc[UR38][R146.64], P3 ;  /* 0x0d40000092007fae */ /* 0x000fe80009921866 */
[----:B------:R-:W-:Y:S04]  /*9cd0*/  LDGSTS.E [R0+0xd800], desc[UR38][R44.64], P3 ;  /* 0x0d8000002c007fae */ /* 0x000fe80009921866 */
[----:B------:R-:W-:Y:S01]  /*9ce0*/  LDGSTS.E [R0+0xdc00], desc[UR38][R128.64], P3 ;  /* 0x0dc0000080007fae */ /* 0x000fe20009921866 */
[----:B------:R-:W-:-:S03]  /*9cf0*/  VIADD R3, R3, UR32 ;  /* 0x0000002003037c36 */ /* 0x000fc60008000000 */
        /* <DEDUP_REMOVED lines=8> */
[----:B------:R-:W-:Y:S04]  /*9d80*/  STL.64 [R1+0x19e0], R170 ;  /* 0x0019e0aa01007387 */ /* 0x000fe80000100a00 */
[----:B------:R-:W-:Y:S04]  /*9d90*/  STL.64 [R1+0x19e8], R174 ;  /* 0x0019e8ae01007387 */ /* 0x000fe80000100a00 */
[----:B------:R3:W-:Y:S04]  /*9da0*/  STL.64 [R1+0x19f0], R178 ;  /* 0x0019f0b201007387 */ /* 0x0007e80000100a00 */
[----:B------:R-:W-:Y:S04]  /*9db0*/  STL.64 [R1+0x1a00], R182 ;  /* 0x001a00b601007387 */ /* 0x000fe80000100a00 */
[----:B------:R1:W-:Y:S04]  /*9dc0*/  STL.64 [R1+0x1a08], R186 ;  /* 0x001a08ba01007387 */ /* 0x0003e80000100a00 */
[----:B------:R1:W-:Y:S01]  /*9dd0*/  STL.64 [R1+0x1a10], R190 ;  /* 0x001a10be01007387 */ /* 0x0003e20000100a00 */
[----:B------:R-:W-:Y:S01]  /*9de0*/  VIADD R2, R5, 0xffffffda ;  /* 0xffffffda05027836 */ /* 0x000fe20000000000 */
[----:B---3--:R-:W3:Y:S02]  /*9df0*/  LDC R179, c[0x0][0x230] ;  /* 0x00008c00ffb37b82 */ /* 0x008ee40000000800 */
[----:B----4-:R-:W-:Y:S06]  /*9e00*/  LDGSTS.E [R3+0x200], desc[UR38][R166.64], P3 ;  /* 0x00200000a6037fae */ /* 0x010fec0009921866 */
[----:B------:R-:W4:Y:S01]  /*9e10*/  LDC R178, c[0x0][0x230] ;  /* 0x00008c00ffb27b82 */ /* 0x000f220000000800 */
[----:B--2---:R-:W-:Y:S04]  /*9e20*/  LDGSTS.E [R3+0x600], desc[UR38][R162.64], P3 ;  /* 0x00600000a2037fae */ /* 0x004fe80009921866 */
[----:B------:R-:W-:Y:S03]  /*9e30*/  LDGSTS.E [R3+0xa00], desc[UR38][R158.64], P3 ;  /* 0x00a000009e037fae */ /* 0x000fe60009921866 */
[----:B-1----:R-:W1:Y:S01]  /*9e40*/  LDC R187, c[0x0][0x230] ;  /* 0x00008c00ffbb7b82 */ /* 0x002e620000000800 */
[----:B------:R2:W-:Y:S04]  /*9e50*/  LDGSTS.E [R3+0xe00], desc[UR38][R6.64], P3 ;  /* 0x00e0000006037fae */ /* 0x0005e80009921866 */
[----:B------:R-:W-:Y:S03]  /*9e60*/  LDGSTS.E [R3+0x1200], desc[UR38][R8.64], P3 ;  /* 0x0120000008037fae */ /* 0x000fe60009921866 */
[----:B------:R-:W1:Y:S01]  /*9e70*/  LDC R186, c[0x0][0x230] ;  /* 0x00008c00ffba7b82 */ /* 0x000e620000000800 */
[----:B------:R-:W-:Y:S04]  /*9e80*/  LDGSTS.E [R3+0x1600], desc[UR38][R50.64], P3 ;  /* 0x0160000032037fae */ /* 0x000fe80009921866 */
[----:B------:R-:W-:Y:S03]  /*9e90*/  LDGSTS.E [R3+0x1a00], desc[UR38][R250.64], P3 ;  /* 0x01a00000fa037fae */ /* 0x000fe60009921866 */
[----:B--2---:R-:W2:Y:S01]  /*9ea0*/  LDC R6, c[0x0][0x230] ;  /* 0x00008c00ff067b82 */ /* 0x004ea20000000800 */
[----:B------:R-:W-:Y:S04]  /*9eb0*/  LDGSTS.E [R3+0x1e00], desc[UR38][R160.64], P3 ;  /* 0x01e00000a0037fae */ /* 0x000fe80009921866 */
[----:B------:R-:W3:Y:S03]  /*9ec0*/  LDL.LU.64 R50, [R1+0x1a18] ;  /* 0x001a180001327983 */ /* 0x000ee60000300a00 */
[----:B------:R-:W4:Y:S01]  /*9ed0*/  LDC R7, c[0x0][0x230] ;  /* 0x00008c00ff077b82 */ /* 0x000f220000000800 */
[----:B------:R-:W4:Y:S04]  /*9ee0*/  LDL.LU.64 R170, [R1+0x250] ;  /* 0x0002500001aa7983 */ /* 0x000f280000300a00 */
[----:B------:R-:W4:Y:S04]  /*9ef0*/  LDL.LU.64 R8, [R1+0x248] ;  /* 0x0002480001087983 */ /* 0x000f280000300a00 */
[----:B------:R-:W4:Y:S04]  /*9f00*/  LDL.LU.64 R182, [R1+0x240] ;  /* 0x0002400001b67983 */ /* 0x000f280000300a00 */
[----:B------:R-:W4:Y:S04]  /*9f10*/  LDL.LU.64 R166, [R1+0x238] ;  /* 0x0002380001a67983 */ /* 0x000f280000300a00 */
[----:B------:R-:W4:Y:S04]  /*9f20*/  LDL.LU.64 R162, [R1+0x230] ;  /* 0x0002300001a27983 */ /* 0x000f280000300a00 */
[----:B------:R-:W4:Y:S04]  /*9f30*/  LDL.LU.64 R158, [R1+0x228] ;  /* 0x00022800019e7983 */ /* 0x000f280000300a00 */
        /* <DEDUP_REMOVED lines=55> */
[----:B------:R-:W-:-:S02]  /*a2b0*/  IMAD.SHL.U32 R5, R238, 0x20, RZ ;  /* 0x00000020ee057824 */ /* 0x000fc400078e00ff */
[----:B--2---:R-:W-:Y:S02]  /*a2c0*/  VIADD R238, R6, 0xffffffd9 ;  /* 0xffffffd906ee7836 */ /* 0x004fe40000000000 */
[----:B------:R-:W-:Y:S01]  /*a2d0*/  IMAD.WIDE R242, R5, 0x4, R242 ;  /* 0x0000000405f27825 */ /* 0x000fe200078e02f2 */
[----:B---3--:R-:W-:Y:S04]  /*a2e0*/  LDGSTS.E [R3+0xfe00], desc[UR38][R50.64], P3 ;  /* 0x0fe0000032037fae */ /* 0x008fe80009921866 */
[----:B------:R-:W0:Y:S01]  /*a2f0*/  LDGDEPBAR ;  /* 0x00000000000079af */ /* 0x000e220000000000 */
[----:B------:R-:W-:Y:S01]  /*a300*/  BAR.SYNC.DEFER_BLOCKING 0x0 ;  /* 0x0000000000007b1d */ /* 0x000fe20000010000 */
[----:B------:R-:W-:Y:S01]  /*a310*/  ISETP.GE.U32.AND P3, PT, R2, 0x7fffffbb, PT ;  /* 0x7fffffbb0200780c */ /* 0x000fe20003f66070 */
[----:B----4-:R-:W-:-:S02]  /*a320*/  VIADD R2, R7, 0xffffffd8 ;  /* 0xffffffd807027836 */ /* 0x010fc40000000000 */
[----:B------:R-:W-:-:S04]  /*a330*/  IMAD.WIDE R6, R5, 0x4, R240 ;  /* 0x0000000405067825 */ /* 0x000fc800078e02f0 */
[C---:B------:R-:W-:Y:S01]  /*a340*/  IMAD.WIDE R240, R5.reuse, 0x4, R170 ;  /* 0x0000000405f07825 */ /* 0x040fe200078e02aa */
[----:B------:R2:W-:Y:S03]  /*a350*/  STL.64 [R1+0x258], R6 ;  /* 0x0002580601007387 */ /* 0x0005e60000100a00 */
[C---:B------:R-:W-:Y:S01]  /*a360*/  IMAD.WIDE R190, R5.reuse, 0x4, R8 ;  /* 0x0000000405be7825 */ /* 0x040fe200078e0208 */
[----:B------:R3:W-:Y:S04]  /*a370*/  STL.64 [R1+0x260], R240 ;  /* 0x000260f001007387 */ /* 0x0007e80000100a00 */
[----:B------:R4:W-:Y:S04]  /*a380*/  STL.64 [R1+0x248], R190 ;  /* 0x000248be01007387 */ /* 0x0009e80000100a00 */
[----:B------:R-:W-:Y:S01]  /*a390*/  @!PT LDS RZ, [RZ] ;  /* 0x00000000fffff984 */ /* 0x000fe20000000800 */
[----:B------:R-:W-:Y:S01]  /*a3a0*/  @!PT LDS RZ, [RZ] ;  /* 0x00000000fffff984 */ /* 0x000fe20000000800 */
[----:B------:R-:W-:Y:S01]  /*a3b0*/  @!PT LDS RZ, [RZ] ;  /* 0x00000000fffff984 */ /* 0x000fe20000000800 */
[----:B------:R-:W-:Y:S04]  /*a3c0*/  LDGSTS.E [R249+-0x78000], desc[UR38][R6.64], !P4 ;  /* 0x8800000006f97fae */ /* 0x000fe8000e121866 */
[----:B------:R-:W-:Y:S04]  /*a3d0*/  LDGSTS.E [R249+-0x74000], desc[UR38][R242.64], !P4 ;  /* 0x8c000000f2f97fae */ /* 0x000fe8000e121866 */
[----:B------:R3:W-:Y:S04]  /*a3e0*/  LDGSTS.E [R249+-0x77ffc], desc[UR38][R240.64], !P2 ;  /* 0x88004000f0f97fae */ /* 0x0007e8000d121866 */
[----:B--2---:R-:W2:Y:S04]  /*a3f0*/  LDL.LU.64 R6, [R1+0x220] ;  /* 0x0002200001067983 */ /* 0x004ea80000300a00 */
[----:B------:R-:W2:Y:S04]  /*a400*/  LDL.LU.64 R8, [R1+0x218] ;  /* 0x0002180001087983 */ /* 0x000ea80000300a00 */
[----:B------:R-:W2:Y:S01]  /*a410*/  LDL.LU.64 R174, [R1+0x210] ;  /* 0x0002100001ae7983 */ /* 0x000ea20000300a00 */
[C---:B------:R-:W-:Y:S01]  /*a420*/  IMAD.WIDE R182, R5.reuse, 0x4, R182 ;  /* 0x0000000405b67825 */ /* 0x040fe200078e02b6 */
[----:B------:R-:W-:Y:S01]  /*a430*/  ISETP.GE.U32.AND P4, PT, R238, 0x7fffffba, PT ;  /* 0x7fffffbaee00780c */ /* 0x000fe20003f86070 */
[----:B---3--:R-:W3:Y:S01]  /*a440*/  LDC R241, c[0x0][0x230] ;  /* 0x00008c00fff17b82 */ /* 0x008ee20000000800 */
[----:B------:R-:W3:Y:S04]  /*a450*/  LDL.LU.64 R170, [R1+0x208] ;  /* 0x0002080001aa7983 */ /* 0x000ee80000300a00 */
[----:B------:R4:W-:Y:S01]  /*a460*/  LDGSTS.E [R249+-0x73ffc], desc[UR38][R190.64], !P2 ;  /* 0x8c004000bef97fae */ /* 0x0009e2000d121866 */
[----:B------:R-:W-:-:S02]  /*a470*/  IMAD.WIDE R166, R5, 0x4, R166 ;  /* 0x0000000405a67825 */ /* 0x000fc400078e02a6 */
[----:B------:R-:W3:Y:S01]  /*a480*/  LDC R240, c[0x0][0x230] ;  /* 0x00008c00fff07b82 */ /* 0x000ee20000000800 */
[----:B------:R1:W-:Y:S07]  /*a490*/  STL.64 [R1+0x1968], R242 ;  /* 0x001968f201007387 */ /* 0x0003ee0000100a00 */
[----:B----4-:R-:W4:Y:S01]  /*a4a0*/  LDC R191, c[0x0][0x230] ;  /* 0x00008c00ffbf7b82 */ /* 0x010f220000000800 */
[----:B------:R4:W-:Y:S01]  /*a4b0*/  STL.64 [R1+0x240], R182 ;  /* 0x000240b601007387 */ /* 0x0009e20000100a00 */
[----:B-1----:R-:W-:-:S03]  /*a4c0*/  IMAD.WIDE R242, R5, 0x4, R162 ;  /* 0x0000000405f27825 */ /* 0x002fc600078e02a2 */
[----:B------:R1:W-:Y:S04]  /*a4d0*/  STL.64 [R1+0x238], R166 ;  /* 0x000238a601007387 */ /* 0x0003e80000100a00 */
[----:B------:R-:W3:Y:S04]  /*a4e0*/  LDL.LU.64 R162, [R1+0x200] ;  /* 0x0002000001a27983 */ /* 0x000ee80000300a00 */
[----:B------:R-:W-:Y:S04]  /*a4f0*/  LDGSTS.E [R249+-0x77ff8], desc[UR38][R182.64], !P1 ;  /* 0x88008000b6f97fae */ /* 0x000fe8000c921866 */
[----:B------:R-:W-:Y:S04]  /*a500*/  LDGSTS.E [R249+-0x73ff8], desc[UR38][R166.64], !P1 ;  /* 0x8c008000a6f97fae */ /* 0x000fe8000c921866 */
[----:B------:R2:W-:Y:S01]  /*a510*/  LDGSTS.E [R249+-0x77ff4], desc[UR38][R242.64], !P5 ;  /* 0x8800c000f2f97fae */ /* 0x0005e2000e921866 */
[----:B----4-:R-:W-:-:S02]  /*a520*/  VIADD R238, R191, 0xffffffd7 ;  /* 0xffffffd7bfee7836 */ /* 0x010fc40000000000 */
[----:B------:R-:W-:Y:S02]  /*a530*/  IMAD.WIDE R190, R5, 0x4, R158 ;  /* 0x0000000405be7825 */ /* 0x000fe400078e029e */
[----:B------:R-:W4:Y:S04]  /*a540*/  LDL.LU.64 R158, [R1+0x1f8] ;  /* 0x0001f800019e7983 */ /* 0x000f280000300a00 */
[----:B------:R2:W-:Y:S04]  /*a550*/  STL.64 [R1+0x230], R242 ;  /* 0x000230f201007387 */ /* 0x0005e80000100a00 */
[----:B------:R3:W-:Y:S04]  /*a560*/  STL.64 [R1+0x228], R190 ;  /* 0x000228be01007387 */ /* 0x0007e80000100a00 */
[----:B------:R-:W4:Y:S04]  /*a570*/  LDL.LU.64 R182, [R1+0x1f0] ;  /* 0x0001f00001b67983 */ /* 0x000f280000300a00 */
[----:B-1----:R-:W4:Y:S04]  /*a580*/  LDL.LU.64 R166, [R1+0x1e8] ;  /* 0x0001e80001a67983 */ /* 0x002f280000300a00 */
[----:B------:R3:W-:Y:S01]  /*a590*/  LDGSTS.E [R249+-0x73ff4], desc[UR38][R190.64], !P5 ;  /* 0x8c00c000bef97fae */ /* 0x0007e2000e921866 */
[----:B------:R-:W-:Y:S01]  /*a5a0*/  ISETP.GE.U32.AND P2, PT, R2, 0x7fffffb9, PT ;  /* 0x7fffffb90200780c */ /* 0x000fe20003f46070 */
[----:B------:R-:W-:Y:S01]  /*a5b0*/  VIADD R2, R179, 0xffffffd6 ;  /* 0xffffffd6b3027836 */ /* 0x000fe20000000000 */
[----:B------:R-:W-:Y:S01]  /*a5c0*/  ISETP.GE.U32.AND P1, PT, R238, 0x7fffffb8, PT ;  /* 0x7fffffb8ee00780c */ /* 0x000fe20003f26070 */
[----:B------:R-:W1:Y:S03]  /*a5d0*/  LDC R179, c[0x0][0x230] ;  /* 0x00008c00ffb37b82 */ /* 0x000e660000000800 */
[----:B------:R-:W-:Y:S01]  /*a5e0*/  ISETP.GE.U32.AND P5, PT, R2, 0x7fffffb7, PT ;  /* 0x7fffffb70200780c */ /* 0x000fe20003fa6070 */
[----:B------:R-:W-:-:S02]  /*a5f0*/  VIADD R2, R178, 0xffffffd4 ;  /* 0xffffffd4b2027836 */ /* 0x000fc40000000000 */
[----:B------:R-:W-:Y:S02]  /*a600*/  VIADD R238, R187, 0xffffffd5 ;  /* 0xffffffd5bbee7836 */ /* 0x000fe40000000000 */
[----:B------:R-:W1:Y:S01]  /*a610*/  LDC R178, c[0x0][0x230] ;  /* 0x00008c00ffb27b82 */ /* 0x000e620000000800 */
[----:B--2---:R-:W-:-:S04]  /*a620*/  IMAD.WIDE R6, R5, 0x4, R6 ;  /* 0x0000000405067825 */ /* 0x004fc800078e0206 */
[C---:B------:R-:W-:Y:S01]  /*a630*/  IMAD.WIDE R8, R5.reuse, 0x4, R8 ;  /* 0x0000000405087825 */ /* 0x040fe200078e0208 */
[----:B------:R2:W-:Y:S03]  /*a640*/  STL.64 [R1+0x220], R6 ;  /* 0x0002200601007387 */ /* 0x0005e60000100a00 */
[C---:B------:R-:W-:Y:S01]  /*a650*/  IMAD.WIDE R242, R5.reuse, 0x4, R174 ;  /* 0x0000000405f27825 */ /* 0x040fe200078e02ae */
[----:B------:R1:W-:Y:S03]  /*a660*/  STL.64 [R1+0x218], R8 ;  /* 0x0002180801007387 */ /* 0x0003e60000100a00 */
[C---:B---3--:R-:W-:Y:S01]  /*a670*/  IMAD.WIDE R190, R5.reuse, 0x4, R170 ;  /* 0x0000000405be7825 */ /* 0x048fe200078e02aa */
[----:B------:R-:W3:Y:S04]  /*a680*/  LDL.LU.64 R174, [R1+0x1e0] ;  /* 0x0001e00001ae7983 */ /* 0x000ee80000300a00 */
[----:B------:R-:W-:Y:S04]  /*a690*/  LDGSTS.E [R248+-0x78000], desc[UR38][R6.64], !P6 ;  /* 0x8800000006f87fae */ /* 0x000fe8000f121866 */
[----:B------:R-:W-:Y:S04]  /*a6a0*/  STL.64 [R1+0x210], R242 ;  /* 0x000210f201007387 */ /* 0x000fe80000100a00 */
[----:B------:R-:W-:Y:S04]  /*a6b0*/  LDGSTS.E [R248+-0x74000], desc[UR38][R8.64], !P6 ;  /* 0x8c00000008f87fae */ /* 0x000fe8000f121866 */
[----:B--2---:R-:W2:Y:S04]  /*a6c0*/  LDL.LU.64 R6, [R1+0x1d8] ;  /* 0x0001d80001067983 */ /* 0x004ea80000300a00 */
[----:B------:R4:W-:Y:S04]  /*a6d0*/  STL.64 [R1+0x208], R190 ;  /* 0x000208be01007387 */ /* 0x0009e80000100a00 */
[----:B------:R-:W2:Y:S04]  /*a6e0*/  LDL.LU.64 R170, [R1+0x1d0] ;  /* 0x0001d00001aa7983 */ /* 0x000ea80000300a00 */
[----:B-1----:R-:W2:Y:S01]  /*a6f0*/  LDL.LU.64 R8, [R1+0x1c8] ;  /* 0x0001c80001087983 */ /* 0x002ea20000300a00 */
[----:B------:R-:W-:-:S03]  /*a700*/  IMAD.WIDE R162, R5, 0x4, R162 ;  /* 0x0000000405a27825 */ /* 0x000fc600078e02a2 */
[----:B------:R-:W-:Y:S04]  /*a710*/  LDGSTS.E [R248+-0x77ffc], desc[UR38][R242.64], !P3 ;  /* 0x88004000f2f87fae */ /* 0x000fe8000d921866 */
[----:B------:R1:W-:Y:S01]  /*a720*/  LDGSTS.E [R248+-0x73ffc], desc[UR38][R190.64], !P3 ;  /* 0x8c004000bef87fae */ /* 0x0003e2000d921866 */
[----:B------:R-:W-:Y:S02]  /*a730*/  ISETP.GE.U32.AND P3, PT, R2, 0x7fffffb5, PT ;  /* 0x7fffffb50200780c */ /* 0x000fe40003f66070 */
[----:B------:R-:W-:Y:S01]  /*a740*/  IADD3 R2, R186, -0x2e, RZ ;  /* 0xffffffd2ba027810 */ /* 0x000fe20007ffe0ff */
[C---:B----4-:R-:W-:Y:S01]  /*a750*/  IMAD.WIDE R158, R5.reuse, 0x4, R158 ;  /* 0x00000004059e7825 */ /* 0x050fe200078e029e */
[----:B------:R4:W-:Y:S04]  /*a760*/  STL.64 [R1+0x200], R162 ;  /* 0x000200a201007387 */ /* 0x0009e80000100a00 */
[----:B------:R4:W-:Y:S01]  /*a770*/  STL.64 [R1+0x1f8], R158 ;  /* 0x0001f89e01007387 */ /* 0x0009e20000100a00 */
[----:B------:R-:W-:Y:S01]  /*a780*/  ISETP.GE.U32.AND P6, PT, R238, 0x7fffffb6, PT ;  /* 0x7fffffb6ee00780c */ /* 0x000fe20003fc6070 */
[----:B-1----:R-:W1:Y:S02]  /*a790*/  LDC R190, c[0x0][0x230] ;  /* 0x00008c00ffbe7b82 */ /* 0x002e640000000800 */
[----:B------:R-:W-:Y:S01]  /*a7a0*/  LDGSTS.E [R248+-0x77ff8], desc[UR38][R162.64], !P4 ;  /* 0x88008000a2f87fae */ /* 0x000fe2000e121866 */
[----:B------:R-:W-:-:S03]  /*a7b0*/  IMAD.WIDE R242, R5, 0x4, R182 ;  /* 0x0000000405f27825 */ /* 0x000fc600078e02b6 */
[----:B------:R-:W-:Y:S01]  /*a7c0*/  LDGSTS.E [R248+-0x73ff8], desc[UR38][R158.64], !P4 ;  /* 0x8c0080009ef87fae */ /* 0x000fe2000e121866 */
[----:B------:R-:W-:-:S03]  /*a7d0*/  IMAD.WIDE R186, R5, 0x4, R166 ;  /* 0x0000000405ba7825 */ /* 0x000fc600078e02a6 */
[----:B------:R-:W-:Y:S04]  /*a7e0*/  LDGSTS.E [R248+-0x77ff4], desc[UR38][R242.64], !P2 ;  /* 0x8800c000f2f87fae */ /* 0x000fe8000d121866 */
[----:B------:R-:W2:Y:S04]  /*a7f0*/  LDL.LU.64 R166, [R1+0x1c0] ;  /* 0x0001c00001a67983 */ /* 0x000ea80000300a00 */
[----:B------:R-:W-:Y:S04]  /*a800*/  STL.64 [R1+0x1f0], R242 ;  /* 0x0001f0f201007387 */ /* 0x000fe80000100a00 */
[----:B----4-:R-:W4:Y:S04]  /*a810*/  LDL.LU.64 R162, [R1+0x1b8] ;  /* 0x0001b80001a27983 */ /* 0x010f280000300a00 */
[----:B------:R-:W-:Y:S04]  /*a820*/  STL.64 [R1+0x1e8], R186 ;  /* 0x0001e8ba01007387 */ /* 0x000fe80000100a00 */
[----:B------:R-:W4:Y:S04]  /*a830*/  LDL.LU.64 R182, [R1+0x1b0] ;  /* 0x0001b00001b67983 */ /* 0x000f280000300a00 */
[----:B------:R-:W4:Y:S01]  /*a840*/  LDL.LU.64 R158, [R1+0x1a8] ;  /* 0x0001a800019e7983 */ /* 0x000f220000300a00 */
[----:B------:R-:W-:-:S03]  /*a850*/  VIADD R238, R241, 0xffffffd3 ;  /* 0xffffffd3f1ee7836 */ /* 0x000fc60000000000 */
[----:B------:R1:W-:Y:S02]  /*a860*/  STL.64 [R1+0x1970], R248 ;  /* 0x001970f801007387 */ /* 0x0003e40000100a00 */
[----:B------:R-:W-:Y:S01]  /*a870*/  ISETP.GE.U32.AND P4, PT, R238, 0x7fffffb4, PT ;  /* 0x7fffffb4ee00780c */ /* 0x000fe20003f86070 */
[----:B------:R-:W-:Y:S01]  /*a880*/  VIADD R238, R240, 0xffffffd1 ;  /* 0xffffffd1f0ee7836 */ /* 0x000fe20000000000 */
[----:B------:R1:W-:Y:S02]  /*a890*/  LDGSTS.E [R248+-0x73ff4], desc[UR38][R186.64], !P2 ;  /* 0x8c00c000baf87fae */ /* 0x0003e4000d121866 */
[----:B-1----:R-:W1:Y:S08]  /*a8a0*/  LDC R249, c[0x0][0x230] ;  /* 0x00008c00fff97b82 */ /* 0x002e700000000800 */
[----:B------:R-:W1:Y:S08]  /*a8b0*/  LDC R187, c[0x0][0x230] ;  /* 0x00008c00ffbb7b82 */ /* 0x000e700000000800 */
[----:B------:R-:W1:Y:S01]  /*a8c0*/  LDC R186, c[0x0][0x230] ;  /* 0x00008c00ffba7b82 */ /* 0x000e620000000800 */
[----:B---3--:R-:W-:-:S07]  /*a8d0*/  IMAD.WIDE R174, R5, 0x4, R174 ;  /* 0x0000000405ae7825 */ /* 0x008fce00078e02ae */
[----:B------:R-:W3:Y:S01]  /*a8e0*/  LDC R248, c[0x0][0x230] ;  /* 0x00008c00fff87b82 */ /* 0x000ee20000000800 */
[----:B------:R1:W-:Y:S04]  /*a8f0*/  STL.64 [R1+0x1e0], R174 ;  /* 0x0001e0ae01007387 */ /* 0x0003e80000100a00 */
[----:B------:R-:W-:Y:S01]  /*a900*/  LDGSTS.E [R247+-0x78000], desc[UR38][R174.64], !P1 ;  /* 0x88000000aef77fae */ /* 0x000fe2000c921866 */
[----:B--2---:R-:W-:-:S05]  /*a910*/  IMAD.WIDE R6, R5, 0x4, R6 ;  /* 0x0000000405067825 */ /* 0x004fca00078e0206 */
[----:B------:R2:W-:Y:S01]  /*a920*/  STL.64 [R1+0x1d8], R6 ;  /* 0x0001d80601007387 */ /* 0x0005e20000100a00 */
[----:B------:R-:W-:-:S03]  /*a930*/  IMAD.WIDE R242, R5, 0x4, R170 ;  /* 0x0000000405f27825 */ /* 0x000fc600078e02aa */
[----:B------:R-:W-:Y:S01]  /*a940*/  LDGSTS.E [R247+-0x74000], desc[UR38][R6.64], !P1 ;  /* 0x8c00000006f77fae */ /* 0x000fe2000c921866 */
[----:B------:R-:W-:Y:S01]  /*a950*/  IMAD.WIDE R240, R5, 0x4, R8 ;  /* 0x0000000405f07825 */ /* 0x000fe200078e0208 */
[----:B------:R-:W-:Y:S02]  /*a960*/  ISETP.GE.U32.AND P1, PT, R238, 0x7fffffb2, PT ;  /* 0x7fffffb2ee00780c */ /* 0x000fe40003f26070 */
[----:B------:R-:W3:Y:S04]  /*a970*/  LDL.LU.64 R8, [R1+0x1a0] ;  /* 0x0001a00001087983 */ /* 0x000ee80000300a00 */
[----:B------:R-:W3:Y:S04]  /*a980*/  LDL.LU.64 R170, [R1+0x198] ;  /* 0x0001980001aa7983 */ /* 0x000ee80000300a00 */
[----:B------:R-:W-:Y:S04]  /*a990*/  STL.64 [R1+0x1d0], R242 ;  /* 0x0001d0f201007387 */ /* 0x000fe80000100a00 */
[----:B------:R4:W-:Y:S04]  /*a9a0*/  STL.64 [R1+0x1c8], R240 ;  /* 0x0001c8f001007387 */ /* 0x0009e80000100a00 */
[----:B-1----:R-:W3:Y:S04]  /*a9b0*/  LDL.LU.64 R174, [R1+0x190] ;  /* 0x0001900001ae7983 */ /* 0x002ee80000300a00 */
[----:B--2---:R-:W2:Y:S01]  /*a9c0*/  LDL.LU.64 R6, [R1+0x188] ;  /* 0x0001880001067983 */ /* 0x004ea20000300a00 */
[----:B------:R-:W-:-:S03]  /*a9d0*/  VIADD R238, R190, 0xffffffcf ;  /* 0xffffffcfbeee7836 */ /* 0x000fc60000000000 */
[----:B------:R-:W-:Y:S04]  /*a9e0*/  LDGSTS.E [R247+-0x77ffc], desc[UR38][R242.64], !P5 ;  /* 0x88004000f2f77fae */ /* 0x000fe8000e921866 */
[----:B------:R1:W-:Y:S01]  /*a9f0*/  LDGSTS.E [R247+-0x73ffc], desc[UR38][R240.64], !P5 ;  /* 0x8c004000f0f77fae */ /* 0x0003e2000e921866 */
[----:B------:R-:W-:-:S04]  /*aa00*/  IMAD.WIDE R166, R5, 0x4, R166 ;  /* 0x0000000405a67825 */ /* 0x000fc800078e02a6 */
[C---:B----4-:R-:W-:Y:S01]  /*aa10*/  IMAD.WIDE R162, R5.reuse, 0x4, R162 ;  /* 0x0000000405a27825 */ /* 0x050fe200078e02a2 */
[----:B------:R4:W-:Y:S01]  /*aa20*/  STL.64 [R1+0x1c0], R166 ;  /* 0x0001c0a601007387 */ /* 0x0009e20000100a00 */
[----:B------:R-:W-:Y:S01]  /*aa30*/  ISETP.GE.U32.AND P2, PT, R2, 0x7fffffb3, PT ;  /* 0x7fffffb30200780c */ /* 0x000fe20003f46070 */
[----:B-1----:R-:W1:Y:S02]  /*aa40*/  LDC R241, c[0x0][0x230] ;  /* 0x00008c00fff17b82 */ /* 0x002e640000000800 */
[----:B------:R4:W-:Y:S01]  /*aa50*/  STL.64 [R1+0x1b8], R162 ;  /* 0x0001b8a201007387 */ /* 0x0009e20000100a00 */
[----:B------:R-:W-:-:S03]  /*aa60*/  IMAD.WIDE R242, R5, 0x4, R182 ;  /* 0x0000000405f27825 */ /* 0x000fc600078e02b6 */
[----:B------:R-:W-:Y:S02]  /*aa70*/  LDGSTS.E [R247+-0x77ff8], desc[UR38][R166.64], !P6 ;  /* 0x88008000a6f77fae */ /* 0x000fe4000f121866 */
[----:B------:R-:W1:Y:S01]  /*aa80*/  LDC R240, c[0x0][0x230] ;  /* 0x00008c00fff07b82 */ /* 0x000e620000000800 */
[----:B------:R-:W-:Y:S01]  /*aa90*/  IMAD.WIDE R190, R5, 0x4, R158 ;  /* 0x0000000405be7825 */ /* 0x000fe200078e029e */
[----:B------:R-:W-:Y:S04]  /*aaa0*/  LDGSTS.E [R247+-0x73ff8], desc[UR38][R162.64], !P6 ;  /* 0x8c008000a2f77fae */ /* 0x000fe8000f121866 */
[----:B------:R-:W2:Y:S04]  /*aab0*/  LDL.LU.64 R158, [R1+0x180] ;  /* 0x00018000019e7983 */ /* 0x000ea80000300a00 */
[----:B------:R-:W2:Y:S04]  /*aac0*/  LDL.LU.64 R182, [R1+0x178] ;  /* 0x0001780001b67983 */ /* 0x000ea80000300a00 */
[----:B------:R-:W-:Y:S04]  /*aad0*/  STL.64 [R1+0x1b0], R242 ;  /* 0x0001b0f201007387 */ /* 0x000fe80000100a00 */
[----:B------:R3:W-:Y:S04]  /*aae0*/  STL.64 [R1+0x1a8], R190 ;  /* 0x0001a8be01007387 */ /* 0x0007e80000100a00 */
[----:B----4-:R-:W4:Y:S04]  /*aaf0*/  LDL.LU.64 R166, [R1+0x170] ;  /* 0x0001700001a67983 */ /* 0x010f280000300a00 */
[----:B------:R-:W4:Y:S01]  /*ab00*/  LDL.LU.64 R162, [R1+0x168] ;  /* 0x0001680001a27983 */ /* 0x000f220000300a00 */
[----:B------:R-:W-:Y:S01]  /*ab10*/  VIADD R2, R179, 0xffffffd0 ;  /* 0xffffffd0b3027836 */ /* 0x000fe20000000000 */
[----:B------:R-:W-:Y:S01]  /*ab20*/  ISETP.GE.U32.AND P6, PT, R238, 0x7fffffb0, PT ;  /* 0x7fffffb0ee00780c */ /* 0x000fe20003fc6070 */
[----:B------:R-:W1:Y:S01]  /*ab30*/  LDC R179, c[0x0][0x230] ;  /* 0x00008c00ffb37b82 */ /* 0x000e620000000800 */
[----:B------:R-:W-:Y:S02]  /*ab40*/  LDGSTS.E [R247+-0x77ff4], desc[UR38][R242.64], !P3 ;  /* 0x8800c000f2f77fae */ /* 0x000fe4000d921866 */
[----:B------:R-:W-:Y:S01]  /*ab50*/  ISETP.GE.U32.AND P5, PT, R2, 0x7fffffb1, PT ;  /* 0x7fffffb10200780c */ /* 0x000fe20003fa6070 */
[----:B------:R-:W-:Y:S01]  /*ab60*/  VIADD R2, R178, 0xffffffce ;  /* 0xffffffceb2027836 */ /* 0x000fe20000000000 */
[----:B------:R3:W-:Y:S01]  /*ab70*/  LDGSTS.E [R247+-0x73ff4], desc[UR38][R190.64], !P3 ;  /* 0x8c00c000bef77fae */ /* 0x0007e2000d921866 */
[----:B------:R-:W-:-:S02]  /*ab80*/  VIADD R238, R187, 0xffffffcd ;  /* 0xffffffcdbbee7836 */ /* 0x000fc40000000000 */
[----:B------:R-:W1:Y:S01]  /*ab90*/  LDC R178, c[0x0][0x230] ;  /* 0x00008c00ffb27b82 */ /* 0x000e620000000800 */
[----:B------:R-:W-:Y:S01]  /*aba0*/  ISETP.GE.U32.AND P3, PT, R2, 0x7fffffaf, PT ;  /* 0x7fffffaf0200780c */ /* 0x000fe20003f66070 */
[----:B------:R-:W-:Y:S02]  /*abb0*/  VIADD R2, R186, 0xffffffcc ;  /* 0xffffffccba027836 */ /* 0x000fe40000000000 */
[----:B---3--:R-:W-:-:S04]  /*abc0*/  IMAD.WIDE R8, R5, 0x4, R8 ;  /* 0x0000000405087825 */ /* 0x008fc800078e0208 */
[C---:B------:R-:W-:Y:S01]  /*abd0*/  IMAD.WIDE R170, R5.reuse, 0x4, R170 ;  /* 0x0000000405aa7825 */ /* 0x040fe200078e02aa */
[----:B------:R3:W-:Y:S04]  /*abe0*/  STL.64 [R1+0x1a0], R8 ;  /* 0x0001a00801007387 */ /* 0x0007e80000100a00 */
[----:B------:R1:W-:Y:S04]  /*abf0*/  STL.64 [R1+0x198], R170 ;  /* 0x000198aa01007387 */ /* 0x0003e80000100a00 */
[----:B------:R-:W-:Y:S01]  /*ac00*/  LDGSTS.E [R246+-0x78000], desc[UR38][R8.64], !P4 ;  /* 0x8800000008f67fae */ /* 0x000fe2000e121866 */
[----:B------:R-:W-:-:S03]  /*ac10*/  IMAD.WIDE R190, R5, 0x4, R174 ;  /* 0x0000000405be7825 */ /* 0x000fc600078e02ae */
[----:B------:R-:W-:Y:S01]  /*ac20*/  LDGSTS.E [R246+-0x74000], desc[UR38][R170.64], !P4 ;  /* 0x8c000000aaf67fae */ /* 0x000fe2000e121866 */
[----:B--2---:R-:W-:-:S03]  /*ac30*/  IMAD.WIDE R6, R5, 0x4, R6 ;  /* 0x0000000405067825 */ /* 0x004fc600078e0206 */
[----:B------:R-:W-:Y:S04]  /*ac40*/  LDGSTS.E [R246+-0x77ffc], desc[UR38][R190.64], !P2 ;  /* 0x88004000bef67fae */ /* 0x000fe8000d121866 */
[----:B---3--:R-:W2:Y:S04]  /*ac50*/  LDL.LU.64 R8, [R1+0x160] ;  /* 0x0001600001087983 */ /* 0x008ea80000300a00 */
[----:B------:R-:W-:Y:S04]  /*ac60*/  STL.64 [R1+0x190], R190 ;  /* 0x000190be01007387 */ /* 0x000fe80000100a00 */
[----:B------:R-:W3:Y:S04]  /*ac70*/  LDL.LU.64 R186, [R1+0x158] ;  /* 0x0001580001ba7983 */ /* 0x000ee80000300a00 */
[----:B------:R1:W-:Y:S04]  /*ac80*/  STL.64 [R1+0x188], R6 ;  /* 0x0001880601007387 */ /* 0x0003e80000100a00 */
[----:B------:R-:W3:Y:S04]  /*ac90*/  LDL.LU.64 R174, [R1+0x150] ;  /* 0x0001500001ae7983 */ /* 0x000ee80000300a00 */
[----:B-1----:R-:W3:Y:S04]  /*aca0*/  LDL.LU.64 R170, [R1+0x148] ;  /* 0x0001480001aa7983 */ /* 0x002ee80000300a00 */
[----:B------:R1:W-:Y:S01]  /*acb0*/  LDGSTS.E [R246+-0x73ffc], desc[UR38][R6.64], !P2 ;  /* 0x8c00400006f67fae */ /* 0x0003e2000d121866 */
[C---:B------:R-:W-:Y:S01]  /*acc0*/  IMAD.WIDE R158, R5.reuse, 0x4, R158 ;  /* 0x00000004059e7825 */ /* 0x040fe200078e029e */
[----:B-1----:R-:W1:Y:S03]  /*acd0*/  LDC R7, c[0x0][0x230] ;  /* 0x00008c00ff077b82 */ /* 0x002e660000000800 */
[C---:B------:R-:W-:Y:S01]  /*ace0*/  IMAD.WIDE R190, R5.reuse, 0x4, R182 ;  /* 0x0000000405be7825 */ /* 0x040fe200078e02b6 */
[----:B------:R4:W-:Y:S04]  /*acf0*/  STL.64 [R1+0x180], R158 ;  /* 0x0001809e01007387 */ /* 0x0009e80000100a00 */
[----:B------:R-:W-:Y:S01]  /*ad00*/  STL.64 [R1+0x178], R190 ;  /* 0x000178be01007387 */ /* 0x000fe20000100a00 */
[----:B------:R-:W1:Y:S03]  /*ad10*/  LDC R6, c[0x0][0x230] ;  /* 0x00008c00ff067b82 */ /* 0x000e660000000800 */
[----:B------:R-:W3:Y:S01]  /*ad20*/  LDL.LU.64 R182, [R1+0x140] ;  /* 0x0001400001b67983 */ /* 0x000ee20000300a00 */
[----:B----4-:R-:W-:-:S03]  /*ad30*/  IMAD.WIDE R166, R5, 0x4, R166 ;  /* 0x0000000405a67825 */ /* 0x010fc600078e02a6 */
[----:B------:R-:W-:Y:S01]  /*ad40*/  LDGSTS.E [R246+-0x77ff8], desc[UR38][R158.64], !P1 ;  /* 0x880080009ef67fae */ /* 0x000fe2000c921866 */
[----:B------:R-:W-:-:S03]  /*ad50*/  IMAD.WIDE R162, R5, 0x4, R162 ;  /* 0x0000000405a27825 */ /* 0x000fc600078e02a2 */
[----:B------:R4:W-:Y:S04]  /*ad60*/  STL.64 [R1+0x170], R166 ;  /* 0x000170a601007387 */ /* 0x0009e80000100a00 */
[----:B------:R3:W-:Y:S04]  /*ad70*/  LDGSTS.E [R246+-0x73ff8], desc[UR38][R190.64], !P1 ;  /* 0x8c008000bef67fae */ /* 0x0007e8000c921866 */
[----:B------:R-:W3:Y:S04]  /*ad80*/  LDL.LU.64 R158, [R1+0x138] ;  /* 0x00013800019e7983 */ /* 0x000ee80000300a00 */
[----:B------:R4:W-:Y:S04]  /*ad90*/  STL.64 [R1+0x168], R162 ;  /* 0x000168a201007387 */ /* 0x0009e80000100a00 */
[----:B------:R-:W-:Y:S04]  /*ada0*/  LDGSTS.E [R246+-0x77ff4], desc[UR38][R166.64], !P5 ;  /* 0x8800c000a6f67fae */ /* 0x000fe8000e921866 */
[----:B------:R-:W-:Y:S04]  /*adb0*/  LDGSTS.E [R246+-0x73ff4], desc[UR38][R162.64], !P5 ;  /* 0x8c00c000a2f67fae */ /* 0x000fe8000e921866 */
[----:B----4-:R-:W4:Y:S04]  /*adc0*/  LDL.LU.64 R166, [R1+0x130] ;  /* 0x0001300001a67983 */ /* 0x010f280000300a00 */
[----:B------:R-:W4:Y:S01]  /*add0*/  LDL.LU.64 R162, [R1+0x128] ;  /* 0x0001280001a27983 */ /* 0x000f220000300a00 */
[----:B------:R-:W-:Y:S01]  /*ade0*/  ISETP.GE.U32.AND P2, PT, R2, 0x7fffffad, PT ;  /* 0x7fffffad0200780c */ /* 0x000fe20003f46070 */
[----:B------:R-:W-:-:S02]  /*adf0*/  VIADD R2, R179, 0xffffffca ;  /* 0xffffffcab3027836 */ /* 0x000fc40000000000 */
[----:B------:R-:W-:Y:S03]  /*ae00*/  STL.64 [R1+0x1978], R246 ;  /* 0x001978f601007387 */ /* 0x000fe60000100a00 */
[----:B------:R-:W-:Y:S01]  /*ae10*/  ISETP.GE.U32.AND P5, PT, R2, 0x7fffffab, PT ;  /* 0x7fffffab0200780c */ /* 0x000fe20003fa6070 */
[----:B------:R-:W-:Y:S01]  /*ae20*/  VIADD R2, R178, 0xffffffc8 ;  /* 0xffffffc8b2027836 */ /* 0x000fe20000000000 */
[----:B------:R-:W-:Y:S01]  /*ae30*/  ISETP.GE.U32.AND P4, PT, R238, 0x7fffffae, PT ;  /* 0x7fffffaeee00780c */ /* 0x000fe20003f86070 */
[----:B------:R-:W-:Y:S02]  /*ae40*/  VIADD R238, R241, 0xffffffcb ;  /* 0xffffffcbf1ee7836 */ /* 0x000fe40000000000 */
[----:B------:R-:W4:Y:S03]  /*ae50*/  LDC R241, c[0x0][0x230] ;  /* 0x00008c00fff17b82 */ /* 0x000f260000000800 */
[----:B------:R-:W-:Y:S01]  /*ae60*/  ISETP.GE.U32.AND P1, PT, R238, 0x7fffffac, PT ;  /* 0x7fffffacee00780c */ /* 0x000fe20003f26070 */
[----:B------:R-:W-:-:S04]  /*ae70*/  VIADD R238, R240, 0xffffffc9 ;  /* 0xffffffc9f0ee7836 */ /* 0x000fc80000000000 */
[----:B------:R-:W4:Y:S01]  /*ae80*/  LDC R240, c[0x0][0x230] ;  /* 0x00008c00fff07b82 */ /* 0x000f220000000800 */
[----:B--2---:R-:W-:-:S04]  /*ae90*/  IMAD.WIDE R8, R5, 0x4, R8 ;  /* 0x0000000405087825 */ /* 0x004fc800078e0208 */
[C---:B---3--:R-:W-:Y:S01]  /*aea0*/  IMAD.WIDE R190, R5.reuse, 0x4, R186 ;  /* 0x0000000405be7825 */ /* 0x048fe200078e02ba */
[----:B------:R2:W-:Y:S04]  /*aeb0*/  STL.64 [R1+0x160], R8 ;  /* 0x0001600801007387 */ /* 0x0005e80000100a00 */
[----:B------:R3:W-:Y:S01]  /*aec0*/  STL.64 [R1+0x158], R190 ;  /* 0x000158be01007387 */ /* 0x0007e20000100a00 */
[----:B------:R-:W-:-:S03]  /*aed0*/  IMAD.WIDE R186, R5, 0x4, R174 ;  /* 0x0000000405ba7825 */ /* 0x000fc600078e02ae */
[----:B------:R-:W-:Y:S01]  /*aee0*/  LDGSTS.E [R245+-0x78000], desc[UR38][R8.64], !P6 ;  /* 0x8800000008f57fae */ /* 0x000fe2000f121866 */
[----:B------:R-:W-:-:S03]  /*aef0*/  IMAD.WIDE R178, R5, 0x4, R170 ;  /* 0x0000000405b27825 */ /* 0x000fc600078e02aa */
[----:B------:R-:W4:Y:S04]  /*af00*/  LDL.LU.64 R174, [R1+0x120] ;  /* 0x0001200001ae7983 */ /* 0x000f280000300a00 */
[----:B------:R-:W4:Y:S04]  /*af10*/  LDL.LU.64 R170, [R1+0x118] ;  /* 0x0001180001aa7983 */ /* 0x000f280000300a00 */
[----:B------:R3:W-:Y:S04]  /*af20*/  STL.64 [R1+0x150], R186 ;  /* 0x000150ba01007387 */ /* 0x0007e80000100a00 */
[----:B------:R3:W-:Y:S04]  /*af30*/  STL.64 [R1+0x148], R178 ;  /* 0x000148b201007387 */ /* 0x0007e80000100a00 */
[----:B--2---:R-:W2:Y:S04]  /*af40*/  LDL.LU.64 R8, [R1+0x110] ;  /* 0x0001100001087983 */ /* 0x004ea80000300a00 */
[----:B------:R-:W2:Y:S04]  /*af50*/  LDL.LU.64 R242, [R1+0x108] ;  /* 0x0001080001f27983 */ /* 0x000ea80000300a00 */
[----:B------:R3:W-:Y:S01]  /*af60*/  LDGSTS.E [R245+-0x74000], desc[UR38][R190.64], !P6 ;  /* 0x8c000000bef57fae */ /* 0x0007e2000f121866 */
[----:B------:R-:W-:-:S03]  /*af70*/  ISETP.GE.U32.AND P6, PT, R238, 0x7fffffaa, PT ;  /* 0x7fffffaaee00780c */ /* 0x000fc60003fc6070 */
[----:B------:R3:W-:Y:S01]  /*af80*/  LDGSTS.E [R245+-0x77ffc], desc[UR38][R186.64], !P3 ;  /* 0x88004000baf57fae */ /* 0x0007e2000d921866 */
[----:B-1----:R-:W-:-:S03]  /*af90*/  VIADD R238, R7, 0xffffffc7 ;  /* 0xffffffc707ee7836 */ /* 0x002fc60000000000 */
[----:B------:R1:W-:Y:S01]  /*afa0*/  LDGSTS.E [R245+-0x73ffc], desc[UR38][R178.64], !P3 ;  /* 0x8c004000b2f57fae */ /* 0x0003e2000d921866 */
[----:B---3--:R-:W-:Y:S01]  /*afb0*/  IMAD.WIDE R190, R5, 0x4, R182 ;  /* 0x0000000405be7825 */ /* 0x008fe200078e02b6 */
[----:B------:R-:W-:-:S03]  /*afc0*/  ISETP.GE.U32.AND P3, PT, R2, 0x7fffffa9, PT ;  /* 0x7fffffa90200780c */ /* 0x000fc60003f66070 */
[C---:B------:R-:W-:Y:S01]  /*afd0*/  IMAD.WIDE R186, R5.reuse, 0x4, R158 ;  /* 0x0000000405ba7825 */ /* 0x040fe200078e029e */
[----:B------:R-:W-:Y:S01]  /*afe0*/  LDGSTS.E [R245+-0x77ff8], desc[UR38][R190.64], !P4 ;  /* 0x88008000bef57fae */ /* 0x000fe2000e121866 */
[----:B-1----:R-:W1:Y:S02]  /*aff0*/  LDC R179, c[0x0][0x230] ;  /* 0x00008c00ffb37b82 */ /* 0x002e640000000800 */
[----:B------:R-:W-:Y:S01]  /*b000*/  VIADD R2, R6, 0xffffffc6 ;  /* 0xffffffc606027836 */ /* 0x000fe20000000000 */
[----:B------:R-:W3:Y:S04]  /*b010*/  LDL.LU.64 R158, [R1+0x100] ;  /* 0x00010000019e7983 */ /* 0x000ee80000300a00 */
[----:B------:R4:W-:Y:S01]  /*b020*/  STL.64 [R1+0x140], R190 ;  /* 0x000140be01007387 */ /* 0x0009e20000100a00 */
[----:B------:R-:W1:Y:S03]  /*b030*/  LDC R178, c[0x0][0x230] ;  /* 0x00008c00ffb27b82 */ /* 0x000e660000000800 */
[----:B------:R-:W3:Y:S04]  /*b040*/  LDL.LU.64 R6, [R1+0xf8] ;  /* 0x0000f80001067983 */ /* 0x000ee80000300a00 */
[----:B------:R4:W-:Y:S02]  /*b050*/  STL.64 [R1+0x138], R186 ;  /* 0x000138ba01007387 */ /* 0x0009e40000100a00 */
[----:B----4-:R-:W-:-:S02]  /*b060*/  IMAD.WIDE R182, R5, 0x4, R166 ;  /* 0x0000000405b67825 */ /* 0x010fc400078e02a6 */
[----:B------:R-:W-:Y:S02]  /*b070*/  LDGSTS.E [R245+-0x73ff8], desc[UR38][R186.64], !P4 ;  /* 0x8c008000baf57fae */ /* 0x000fe4000e121866 */
[----:B------:R-:W-:Y:S02]  /*b080*/  IMAD.WIDE R246, R5, 0x4, R162 ;  /* 0x0000000405f67825 */ /* 0x000fe400078e02a2 */
[----:B------:R-:W4:Y:S04]  /*b090*/  LDL.LU.64 R166, [R1+0xf0] ;  /* 0x0000f00001a67983 */ /* 0x000f280000300a00 */
[----:B------:R-:W4:Y:S04]  /*b0a0*/  LDL.LU.64 R162, [R1+0xe8] ;  /* 0x0000e80001a27983 */ /* 0x000f280000300a00 */
[----:B------:R1:W-:Y:S04]  /*b0b0*/  STL.64 [R1+0x130], R182 ;  /* 0x000130b601007387 */ /* 0x0003e80000100a00 */
[----:B------:R-:W4:Y:S01]  /*b0c0*/  LDL.LU.64 R190, [R1+0x1a10] ;  /* 0x001a100001be7983 */ /* 0x000f220000300a00 */
[----:B------:R-:W-:-:S03]  /*b0d0*/  ISETP.GE.U32.AND P4, PT, R238, 0x7fffffa8, PT ;  /* 0x7fffffa8ee00780c */ /* 0x000fc60003f86070 */
[----:B------:R-:W4:Y:S01]  /*b0e0*/  LDL.LU.64 R186, [R1+0x1a08] ;  /* 0x001a080001ba7983 */ /* 0x000f220000300a00 */
[----:B------:R-:W-:-:S03]  /*b0f0*/  VIADD R238, R249, 0xffffffc5 ;  /* 0xffffffc5f9ee7836 */ /* 0x000fc60000000000 */
[----:B------:R2:W-:Y:S04]  /*b100*/  STL.64 [R1+0x128], R246 ;  /* 0x000128f601007387 */ /* 0x0005e80000100a00 */
[----:B------:R-:W-:Y:S04]  /*b110*/  LDGSTS.E [R245+-0x77ff4], desc[UR38][R182.64], !P2 ;  /* 0x8800c000b6f57fae */ /* 0x000fe8000d121866 */
[----:B------:R2:W-:Y:S01]  /*b120*/  LDGSTS.E [R245+-0x73ff4], desc[UR38][R246.64], !P2 ;  /* 0x8c00c000f6f57fae */ /* 0x0005e2000d121866 */
[----:B------:R-:W-:Y:S01]  /*b130*/  ISETP.GE.U32.AND P2, PT, R2, 0x7fffffa7, PT ;  /* 0x7fffffa70200780c */ /* 0x000fe20003f46070 */
[----:B------:R-:W-:-:S02]  /*b140*/  VIADD R2, R248, 0xffffffc4 ;  /* 0xffffffc4f8027836 */ /* 0x000fc40000000000 */
[----:B-1----:R-:W4:Y:S01]  /*b150*/  LDL.LU.64 R182, [R1+0x1a00] ;  /* 0x001a000001b67983 */ /* 0x002f220000300a00 */
[----:B------:R-:W-:-:S04]  /*b160*/  IMAD.WIDE R174, R5, 0x4, R174 ;  /* 0x0000000405ae7825 */ /* 0x000fc800078e02ae */
[C---:B------:R-:W-:Y:S01]  /*b170*/  IMAD.WIDE R170, R5.reuse, 0x4, R170 ;  /* 0x0000000405aa7825 */ /* 0x040fe200078e02aa */
[----:B------:R1:W-:Y:S04]  /*b180*/  STL.64 [R1+0x120], R174 ;  /* 0x000120ae01007387 */ /* 0x0003e80000100a00 */
[----:B------:R1:W-:Y:S04]  /*b190*/  STL.64 [R1+0x118], R170 ;  /* 0x000118aa01007387 */ /* 0x0003e80000100a00 */
[----:B------:R-:W4:Y:S01]  /*b1a0*/  LDL.LU.64 R248, [R1+0xe0] ;  /* 0x0000e00001f87983 */ /* 0x000f220000300a00 */
[----:B--2---:R-:W-:-:S03]  /*b1b0*/  IMAD.WIDE R8, R5, 0x4, R8 ;  /* 0x0000000405087825 */ /* 0x004fc600078e0208 */
[----:B------:R-:W-:Y:S01]  /*b1c0*/  LDGSTS.E [R244+-0x78000], desc[UR38][R174.64], !P1 ;  /* 0x88000000aef47fae */ /* 0x000fe2000c921866 */
[----:B------:R-:W-:-:S03]  /*b1d0*/  IMAD.WIDE R246, R5, 0x4, R242 ;  /* 0x0000000405f67825 */ /* 0x000fc600078e02f2 */
[----:B------:R-:W-:Y:S04]  /*b1e0*/  LDGSTS.E [R244+-0x74000], desc[UR38][R170.64], !P1 ;  /* 0x8c000000aaf47fae */ /* 0x000fe8000c921866 */
[----:B------:R-:W2:Y:S04]  /*b1f0*/  LDL.LU.64 R242, [R1+0xd8] ;  /* 0x0000d80001f27983 */ /* 0x000ea80000300a00 */
[----:B------:R3:W-:Y:S04]  /*b200*/  STL.64 [R1+0x110], R8 ;  /* 0x0001100801007387 */ /* 0x0007e80000100a00 */
[----:B------:R4:W-:Y:S04]  /*b210*/  STL.64 [R1+0x108], R246 ;  /* 0x000108f601007387 */ /* 0x0009e80000100a00 */
[----:B-1----:R-:W2:Y:S04]  /*b220*/  LDL.LU.64 R174, [R1+0xd0] ;  /* 0x0000d00001ae7983 */ /* 0x002ea80000300a00 */
[----:B------:R-:W2:Y:S04]  /*b230*/  LDL.LU.64 R170, [R1+0xc8] ;  /* 0x0000c80001aa7983 */ /* 0x000ea80000300a00 */
[----:B------:R-:W-:Y:S01]  /*b240*/  LDGSTS.E [R244+-0x77ffc], desc[UR38][R8.64], !P5 ;  /* 0x8800400008f47fae */ /* 0x000fe2000e921866 */
[----:B---3--:R-:W-:-:S03]  /*b250*/  IMAD.WIDE R158, R5, 0x4, R158 ;  /* 0x00000004059e7825 */ /* 0x008fc600078e029e */
[----:B------:R1:W-:Y:S04]  /*b260*/  LDGSTS.E [R244+-0x73ffc], desc[UR38][R246.64], !P5 ;  /* 0x8c004000f6f47fae */ /* 0x0003e8000e921866 */
[----:B------:R3:W-:Y:S01]  /*b270*/  LDGSTS.E [R244+-0x77ff8], desc[UR38][R158.64], !P6 ;  /* 0x880080009ef47fae */ /* 0x0007e2000f121866 */
[----:B------:R-:W-:-:S03]  /*b280*/  IMAD.WIDE R6, R5, 0x4, R6 ;  /* 0x0000000405067825 */ /* 0x000fc600078e0206 */
[----:B------:R-:W3:Y:S04]  /*b290*/  LDL.LU.64 R8, [R1+0x19f8] ;  /* 0x0019f80001087983 */ /* 0x000ee80000300a00 */
[----:B------:R1:W-:Y:S01]  /*b2a0*/  STL.64 [R1+0x100], R158 ;  /* 0x0001009e01007387 */ /* 0x0003e20000100a00 */
[----:B----4-:R-:W-:-:S03]  /*b2b0*/  IMAD.WIDE R166, R5, 0x4, R166 ;  /* 0x0000000405a67825 */ /* 0x010fc600078e02a6 */
[----:B------:R4:W-:Y:S01]  /*b2c0*/  STL.64 [R1+0xf8], R6 ;  /* 0x0000f80601007387 */ /* 0x0009e20000100a00 */
[----:B------:R-:W-:-:S03]  /*b2d0*/  IMAD.WIDE R162, R5, 0x4, R162 ;  /* 0x0000000405a27825 */ /* 0x000fc600078e02a2 */
[----:B------:R4:W-:Y:S01]  /*b2e0*/  STL.64 [R1+0xf0], R166 ;  /* 0x0000f0a601007387 */ /* 0x0009e20000100a00 */
[----:B------:R-:W-:Y:S01]  /*b2f0*/  ISETP.GE.U32.AND P1, PT, R238, 0x7fffffa6, PT ;  /* 0x7fffffa6ee00780c */ /* 0x000fe20003f26070 */
[----:B-1----:R-:W1:Y:S02]  /*b300*/  LDC R247, c[0x0][0x230] ;  /* 0x00008c00fff77b82 */ /* 0x002e640000000800 */
[----:B------:R-:W3:Y:S04]  /*b310*/  LDL.LU.64 R158, [R1+0xc0] ;  /* 0x0000c000019e7983 */ /* 0x000ee80000300a00 */
[----:B------:R1:W-:Y:S02]  /*b320*/  LDGSTS.E [R244+-0x73ff8], desc[UR38][R6.64], !P6 ;  /* 0x8c00800006f47fae */ /* 0x0003e4000f121866 */
[----:B------:R-:W1:Y:S02]  /*b330*/  LDC R246, c[0x0][0x230] ;  /* 0x00008c00fff67b82 */ /* 0x000e640000000800 */
[----:B------:R4:W-:Y:S04]  /*b340*/  STL.64 [R1+0xe8], R162 ;  /* 0x0000e8a201007387 */ /* 0x0009e80000100a00 */
[----:B------:R-:W-:Y:S04]  /*b350*/  LDGSTS.E [R244+-0x77ff4], desc[UR38][R166.64], !P3 ;  /* 0x8800c000a6f47fae */ /* 0x000fe8000d921866 */
[----:B----4-:R-:W1:Y:S04]  /*b360*/  LDL.LU.64 R6, [R1+0xb8] ;  /* 0x0000b80001067983 */ /* 0x010e680000300a00 */
[----:B------:R-:W-:Y:S04]  /*b370*/  LDGSTS.E [R244+-0x73ff4], desc[UR38][R162.64], !P3 ;  /* 0x8c00c000a2f47fae */ /* 0x000fe8000d921866 */
[----:B------:R-:W4:Y:S04]  /*b380*/  LDL.LU.64 R166, [R1+0xb0] ;  /* 0x0000b00001a67983 */ /* 0x000f280000300a00 */
[----:B------:R-:W4:Y:S01]  /*b390*/  LDL.LU.64 R162, [R1+0xa8] ;  /* 0x0000a80001a27983 */ /* 0x000f220000300a00 */
[----:B------:R-:W-:Y:S01]  /*b3a0*/  VIADD R238, R240, 0xffffffc3 ;  /* 0xffffffc3f0ee7836 */ /* 0x000fe20000000000 */
[----:B------:R-:W-:Y:S01]  /*b3b0*/  ISETP.GE.U32.AND P5, PT, R2, 0x7fffffa5, PT ;  /* 0x7fffffa50200780c */ /* 0x000fe20003fa6070 */
[----:B------:R-:W-:Y:S01]  /*b3c0*/  VIADD R2, R179, 0xffffffc2 ;  /* 0xffffffc2b3027836 */ /* 0x000fe20000000000 */
[----:B------:R-:W-:Y:S01]  /*b3d0*/  STL.64 [R1+0x1980], R244 ;  /* 0x001980f401007387 */ /* 0x000fe20000100a00 */
[----:B------:R-:W4:Y:S01]  /*b3e0*/  LDC R240, c[0x0][0x230] ;  /* 0x00008c00fff07b82 */ /* 0x000f220000000800 */
[----:B------:R-:W-:Y:S01]  /*b3f0*/  ISETP.GE.U32.AND P6, PT, R238, 0x7fffffa4, PT ;  /* 0x7fffffa4ee00780c */ /* 0x000fe20003fc6070 */
[----:B------:R-:W-:-:S02]  /*b400*/  VIADD R238, R178, 0xffffffc0 ;  /* 0xffffffc0b2ee7836 */ /* 0x000fc40000000000 */
[C---:B--2---:R-:W-:Y:S02]  /*b410*/  IMAD.WIDE R178, R5.reuse, 0x4, R174 ;  /* 0x0000000405b27825 */ /* 0x044fe400078e02ae */
[----:B------:R-:W2:Y:S02]  /*b420*/  S2R R175, SR_TID.X ;  /* 0x0000000000af7919 */ /* 0x000ea40000002100 */
[----:B------:R-:W-:-:S04]  /*b430*/  IMAD.WIDE R248, R5, 0x4, R248 ;  /* 0x0000000405f87825 */ /* 0x000fc800078e02f8 */
[C---:B------:R-:W-:Y:S01]  /*b440*/  IMAD.WIDE R242, R5.reuse, 0x4, R242 ;  /* 0x0000000405f27825 */ /* 0x040fe200078e02f2 */
[----:B------:R3:W-:Y:S03]  /*b450*/  STL.64 [R1+0xe0], R248 ;  /* 0x0000e0f801007387 */ /* 0x0007e60000100a00 */
[----:B------:R-:W-:Y:S01]  /*b460*/  IMAD.WIDE R170, R5, 0x4, R170 ;  /* 0x0000000405aa7825 */ /* 0x000fe200078e02aa */
[----:B------:R2:W-:Y:S04]  /*b470*/  STL.64 [R1+0xd8], R242 ;  /* 0x0000d8f201007387 */ /* 0x0005e80000100a00 */
[----:B------:R-:W-:Y:S04]  /*b480*/  STL.64 [R1+0xd0], R178 ;  /* 0x0000d0b201007387 */ /* 0x000fe80000100a00 */
[----:B---3--:R-:W-:Y:S04]  /*b490*/  LDGSTS.E [R9+-0x78000], desc[UR38][R248.64], !P4 ;  /* 0x88000000f8097fae */ /* 0x008fe8000e121866 */
[----:B------:R-:W-:Y:S04]  /*b4a0*/  LDGSTS.E [R9+-0x74000], desc[UR38][R242.64], !P4 ;  /* 0x8c000000f2097fae */ /* 0x000fe8000e121866 */
[----:B------:R3:W-:Y:S04]  /*b4b0*/  STL.64 [R1+0xc8], R170 ;  /* 0x0000c8aa01007387 */ /* 0x0007e80000100a00 */
[----:B------:R-:W4:Y:S01]  /*b4c0*/  LDL.LU.64 R248, [R1+0xa0] ;  /* 0x0000a00001f87983 */ /* 0x000f220000300a00 */
[----:B--2---:R-:W-:-:S03]  /*b4d0*/  LOP3.LUT R175, R175, 0x1f, RZ, 0xc0, !PT ;  /* 0x0000001fafaf7812 */ /* 0x004fc600078ec0ff */
[----:B------:R4:W-:Y:S01]  /*b4e0*/  LDGSTS.E [R9+-0x77ffc], desc[UR38][R178.64], !P2 ;  /* 0x88004000b2097fae */ /* 0x0009e2000d121866 */
[----:B------:R-:W-:-:S03]  /*b4f0*/  ISETP.GE.AND P4, PT, R175, R238, PT ;  /* 0x000000eeaf00720c */ /* 0x000fc60003f86270 */
[----:B------:R-:W2:Y:S01]  /*b500*/  LDL.LU.64 R174, [R1+0x98] ;  /* 0x0000980001ae7983 */ /* 0x000ea20000300a00 */
[----:B------:R-:W-:-:S03]  /*b510*/  IMAD.WIDE R158, R5, 0x4, R158 ;  /* 0x00000004059e7825 */ /* 0x000fc600078e029e */
[----:B------:R-:W2:Y:S04]  /*b520*/  LDL.LU.64 R242, [R1+0x90] ;  /* 0x0000900001f27983 */ /* 0x000ea80000300a00 */
[----:B------:R-:W-:Y:S04]  /*b530*/  LDGSTS.E [R9+-0x73ffc], desc[UR38][R170.64], !P2 ;  /* 0x8c004000aa097fae */ /* 0x000fe8000d121866 */
[----:B------:R-:W-:Y:S01]  /*b540*/  LDGSTS.E [R9+-0x77ff8], desc[UR38][R158.64], !P1 ;  /* 0x880080009e097fae */ /* 0x000fe2000c921866 */
[----:B-1----:R-:W-:-:S05]  /*b550*/  IMAD.WIDE R6, R5, 0x4, R6 ;  /* 0x0000000405067825 */ /* 0x002fca00078e0206 */
[----:B------:R-:W-:Y:S04]  /*b560*/  LDGSTS.E [R9+-0x73ff8], desc[UR38][R6.64], !P1 ;  /* 0x8c00800006097fae */ /* 0x000fe8000c921866 */
[----:B---3--:R-:W3:Y:S01]  /*b570*/  LDL.LU.64 R170, [R1+0x88] ;  /* 0x0000880001aa7983 */ /* 0x008ee20000300a00 */
[----:B----4-:R-:W-:-:S03]  /*b580*/  IMAD.WIDE R178, R5, 0x4, R166 ;  /* 0x0000000405b27825 */ /* 0x010fc600078e02a6 */
[----:B------:R1:W-:Y:S01]  /*b590*/  STL.64 [R1+0xc0], R158 ;  /* 0x0000c09e01007387 */ /* 0x0003e20000100a00 */
[----:B------:R-:W-:-:S03]  /*b5a0*/  IMAD.WIDE R244, R5, 0x4, R162 ;  /* 0x0000000405f47825 */ /* 0x000fc600078e02a2 */
[----:B------:R4:W-:Y:S04]  /*b5b0*/  STL.64 [R1+0xb8], R6 ;  /* 0x0000b80601007387 */ /* 0x0009e80000100a00 */
[----:B------:R4:W-:Y:S04]  /*b5c0*/  STL.64 [R1+0xb0], R178 ;  /* 0x0000b0b201007387 */ /* 0x0009e80000100a00 */
[----:B------:R-:W3:Y:S04]  /*b5d0*/  LDL.LU.64 R166, [R1+0x80] ;  /* 0x0000800001a67983 */ /* 0x000ee80000300a00 */
[----:B------:R-:W-:Y:S04]  /*b5e0*/  STL.64 [R1+0xa8], R244 ;  /* 0x0000a8f401007387 */ /* 0x000fe80000100a00 */
[----:B------:R-:W3:Y:S04]  /*b5f0*/  LDL.LU.64 R162, [R1+0x78] ;  /* 0x0000780001a27983 */ /* 0x000ee80000300a00 */
[----:B-1----:R-:W3:Y:S04]  /*b600*/  LDL.LU.64 R158, [R1+0x70] ;  /* 0x00007000019e7983 */ /* 0x002ee80000300a00 */
[----:B----4-:R-:W4:Y:S01]  /*b610*/  LDL.LU.64 R6, [R1+0x68] ;  /* 0x0000680001067983 */ /* 0x010f220000300a00 */
[----:B------:R-:W-:Y:S01]  /*b620*/  ISETP.GE.U32.AND P3, PT, R2, 0x7fffffa3, PT ;  /* 0x7fffffa30200780c */ /* 0x000fe20003f66070 */
[----:B------:R-:W-:-:S02]  /*b630*/  VIADD R2, R241, 0xffffffc1 ;  /* 0xffffffc1f1027836 */ /* 0x000fc40000000000 */
[----:B------:R-:W-:Y:S03]  /*b640*/  LDGSTS.E [R9+-0x77ff4], desc[UR38][R178.64], !P5 ;  /* 0x8800c000b2097fae */ /* 0x000fe6000e921866 */
[----:B------:R-:W-:Y:S01]  /*b650*/  ISETP.GE.U32.AND P2, PT, R2, 0x7fffffa2, PT ;  /* 0x7fffffa20200780c */ /* 0x000fe20003f46070 */
[----:B------:R1:W-:Y:S01]  /*b660*/  LDGSTS.E [R9+-0x73ff4], desc[UR38][R244.64], !P5 ;  /* 0x8c00c000f4097fae */ /* 0x0003e2000e921866 */
[----:B------:R-:W-:Y:S02]  /*b670*/  SEL R2, RZ, 0x4, P4 ;  /* 0x00000004ff027807 */ /* 0x000fe40002000000 */
[----:B------:R-:W-:Y:S01]  /*b680*/  ISETP.GT.AND P4, PT, R8, 0x5f, PT ;  /* 0x0000005f0800780c */ /* 0x000fe20003f84270 */
[----:B------:R-:W4:Y:S01]  /*b690*/  LDL.LU.64 R178, [R1+0x19f0] ;  /* 0x0019f00001b27983 */ /* 0x000f220000300a00 */
[----:B------:R-:W-:-:S03]  /*b6a0*/  ISETP.GE.U32.AND P1, PT, R238, 0x7fffffa1, PT ;  /* 0x7fffffa1ee00780c */ /* 0x000fc60003f26070 */
[----:B------:R1:W-:Y:S01]  /*b6b0*/  STL.64 [R1+0x1988], R8 ;  /* 0x0019880801007387 */ /* 0x0003e20000100a00 */
[----:B------:R-:W-:Y:S01]  /*b6c0*/  VIADD R238, R240, 0xffffffbf ;  /* 0xffffffbff0ee7836 */ /* 0x000fe20000000000 */
[----:B------:R-:W-:-:S04]  /*b6d0*/  SEL R2, R2, RZ, P4 ;  /* 0x000000ff02027207 */ /* 0x000fc80002000000 */
[----:B------:R-:W-:Y:S01]  /*b6e0*/  ISETP.NE.U32.AND P4, PT, R2, RZ, PT ;  /* 0x000000ff0200720c */ /* 0x000fe20003f85070 */
[----:B------:R-:W-:Y:S01]  /*b6f0*/  VIADD R2, R246, 0xffffffbd ;  /* 0xffffffbdf6027836 */ /* 0x000fe20000000000 */
[----:B------:R-:W-:Y:S01]  /*b700*/  ISETP.GE.U32.AND P5, PT, R238, 0x7fffffa0, PT ;  /* 0x7fffffa0ee00780c */ /* 0x000fe20003fa6070 */
[----:B------:R-:W-:Y:S02]  /*b710*/  VIADD R238, R247, 0xffffffbe ;  /* 0xffffffbef7ee7836 */ /* 0x000fe40000000000 */
[----:B-1----:R-:W-:-:S04]  /*b720*/  IMAD.WIDE R8, R5, 0x4, R248 ;  /* 0x0000000405087825 */ /* 0x002fc800078e02f8 */
[C---:B--2---:R-:W-:Y:S01]  /*b730*/  IMAD.WIDE R174, R5.reuse, 0x4, R174 ;  /* 0x0000000405ae7825 */ /* 0x044fe200078e02ae */
[----:B------:R1:W-:Y:S04]  /*b740*/  STL.64 [R1+0xa0], R8 ;  /* 0x0000a00801007387 */ /* 0x0003e80000100a00 */
[----:B------:R2:W-:Y:S01]  /*b750*/  STL.64 [R1+0x98], R174 ;  /* 0x000098ae01007387 */ /* 0x0005e20000100a00 */
[----:B------:R-:W-:-:S03]  /*b760*/  IMAD.WIDE R240, R5, 0x4, R242 ;  /* 0x0000000405f07825 */ /* 0x000fc600078e02f2 */
[----:B------:R4:W-:Y:S04]  /*b770*/  LDGSTS.E [R4+-0x78000], desc[UR38][R8.64], !P6 ;  /* 0x8800000008047fae */ /* 0x0009e8000f121866 */
[----:B------:R-:W-:Y:S04]  /*b780*/  LDGSTS.E [R4+-0x74000], desc[UR38][R174.64], !P6 ;  /* 0x8c000000ae047fae */ /* 0x000fe8000f121866 */
[----:B------:R-:W-:Y:S04]  /*b790*/  LDGSTS.E [R4+-0x77ffc], desc[UR38][R240.64], !P3 ;  /* 0x88004000f0047fae */ /* 0x000fe8000d921866 */
[----:B-1----:R-:W4:Y:S01]  /*b7a0*/  LDL.LU.64 R8, [R1+0x50] ;  /* 0x0000500001087983 */ /* 0x002f220000300a00 */
[----:B---3--:R-:W-:-:S03]  /*b7b0*/  IMAD.WIDE R170, R5, 0x4, R170 ;  /* 0x0000000405aa7825 */ /* 0x008fc600078e02aa */
[----:B------:R-:W3:Y:S04]  /*b7c0*/  LDL.LU.64 R244, [R1+0x40] ;  /* 0x0000400001f47983 */ /* 0x000ee80000300a00 */
[----:B------:R-:W-:Y:S04]  /*b7d0*/  STL.64 [R1+0x90], R170 ;  /* 0x000090aa01007387 */ /* 0x000fe80000100a00 */
[----:B------:R-:W3:Y:S04]  /*b7e0*/  LDL.LU.64 R246, [R1+0x30] ;  /* 0x0000300001f67983 */ /* 0x000ee80000300a00 */
[----:B------:R-:W3:Y:S04]  /*b7f0*/  LDL.LU.64 R248, [R1+0x20] ;  /* 0x0000200001f87983 */ /* 0x000ee80000300a00 */
[----:B------:R-:W3:Y:S01]  /*b800*/  LDL.LU.64 R242, [R1+0x10] ;  /* 0x0000100001f27983 */ /* 0x000ee20000300a00 */
[----:B------:R-:W-:-:S03]  /*b810*/  IMAD.WIDE R166, R5, 0x4, R166 ;  /* 0x0000000405a67825 */ /* 0x000fc600078e02a6 */
[----:B--2---:R-:W2:Y:S01]  /*b820*/  LDL.LU.64 R174, [R1+0x19e8] ;  /* 0x0019e80001ae7983 */ /* 0x004ea20000300a00 */
[----:B------:R-:W-:-:S03]  /*b830*/  IMAD.WIDE R162, R5, 0x4, R162 ;  /* 0x0000000405a27825 */ /* 0x000fc600078e02a2 */
[----:B------:R1:W-:Y:S01]  /*b840*/  STL.64 [R1+0x1990], R240 ;  /* 0x001990f001007387 */ /* 0x0003e20000100a00 */
[----:B------:R-:W-:-:S03]  /*b850*/  IMAD.WIDE R158, R5, 0x4, R158 ;  /* 0x00000004059e7825 */ /* 0x000fc600078e029e */
[----:B------:R-:W-:Y:S01]  /*b860*/  LDGSTS.E [R4+-0x73ffc], desc[UR38][R170.64], !P3 ;  /* 0x8c004000aa047fae */ /* 0x000fe2000d921866 */
[----:B----4-:R-:W-:-:S03]  /*b870*/  IMAD.WIDE R6, R5, 0x4, R6 ;  /* 0x0000000405067825 */ /* 0x010fc600078e0206 */
[----:B------:R-:W-:Y:S04]  /*b880*/  LDGSTS.E [R4+-0x77ff8], desc[UR38][R166.64], !P2 ;  /* 0x88008000a6047fae */ /* 0x000fe8000d121866 */
[----:B-1----:R-:W4:Y:S04]  /*b890*/  LDL.LU.64 R240, [R1+0x60] ;  /* 0x0000600001f07983 */ /* 0x002f280000300a00 */
[----:B------:R-:W2:Y:S04]  /*b8a0*/  LDL.LU.64 R170, [R1+0x19e0] ;  /* 0x0019e00001aa7983 */ /* 0x000ea80000300a00 */
[----:B------:R1:W-:Y:S04]  /*b8b0*/  STL.64 [R1+0x88], R166 ;  /* 0x000088a601007387 */ /* 0x0003e80000100a00 */
[----:B------:R1:W-:Y:S04]  /*b8c0*/  STL.64 [R1+0x80], R162 ;  /* 0x000080a201007387 */ /* 0x0003e80000100a00 */
[----:B------:R-:W-:Y:S04]  /*b8d0*/  LDGSTS.E [R4+-0x73ff8], desc[UR38][R162.64], !P2 ;  /* 0x8c008000a2047fae */ /* 0x000fe8000d121866 */
[----:B-1----:R-:W2:Y:S04]  /*b8e0*/  LDL.LU.64 R166, [R1+0x19d8] ;  /* 0x0019d80001a67983 */ /* 0x002ea80000300a00 */
[----:B------:R-:W-:Y:S04]  /*b8f0*/  LDGSTS.E [R4+-0x77ff4], desc[UR38][R158.64], !P1 ;  /* 0x8800c0009e047fae */ /* 0x000fe8000c921866 */
[----:B------:R-:W2:Y:S04]  /*b900*/  LDL.LU.64 R162, [R1+0x19d0] ;  /* 0x0019d00001a27983 */ /* 0x000ea80000300a00 */
[----:B------:R1:W-:Y:S04]  /*b910*/  STL.64 [R1+0x78], R158 ;  /* 0x0000789e01007387 */ /* 0x0003e80000100a00 */
[----:B------:R1:W-:Y:S04]  /*b920*/  STL.64 [R1+0x70], R6 ;  /* 0x0000700601007387 */ /* 0x0003e80000100a00 */
[----:B------:R4:W-:Y:S04]  /*b930*/  LDGSTS.E [R4+-0x73ff4], desc[UR38][R6.64], !P1 ;  /* 0x8c00c00006047fae */ /* 0x0009e8000c921866 */
[----:B-1----:R-:W2:Y:S01]  /*b940*/  LDL.LU.64 R158, [R1+0x19c8] ;  /* 0x0019c800019e7983 */ /* 0x002ea20000300a00 */
[----:B------:R-:W-:-:S02]  /*b950*/  ISETP.GE.U32.AND P3, PT, R2, 0x7fffff9e, PT ;  /* 0x7fffff9e0200780c */ /* 0x000fc40003f66070 */
[----:B------:R-:W1:Y:S01]  /*b960*/  LDC R2, c[0x0][0x230] ;  /* 0x00008c00ff027b82 */ /* 0x000e620000000800 */
[----:B------:R-:W-:Y:S01]  /*b970*/  ISETP.GE.U32.AND P6, PT, R238, 0x7fffff9f, PT ;  /* 0x7fffff9fee00780c */ /* 0x000fe20003fc6070 */
[----:B------:R-:W0:Y:S04]  /*b980*/  LDGDEPBAR ;  /* 0x00000000000079af */ /* 0x000e280000000000 */
[----:B------:R-:W2:Y:S02]  /*b990*/  LDL.LU.64 R6, [R1+0x19c0] ;  /* 0x0019c00001067983 */ /* 0x000ea40000300a00 */
[----:B------:R-:W1:Y:S02]  /*b9a0*/  LDC R238, c[0x0][0x230] ;  /* 0x00008c00ffee7b82 */ /* 0x000e640000000800 */
[----:B------:R4:W-:Y:S01]  /*b9b0*/  STL.64 [R1+0x1998], R4 ;  /* 0x0019980401007387 */ /* 0x0009e20000100a00 */
[----:B-1----:R-:W-:-:S05]  /*b9c0*/  VIADD R2, R2, 0xffffffbb ;  /* 0xffffffbb02027836 */ /* 0x002fca0000000000 */
[----:B------:R-:W-:Y:S01]  /*b9d0*/  ISETP.GE.U32.AND P1, PT, R2, 0x7fffff9c, PT ;  /* 0x7fffff9c0200780c */ /* 0x000fe20003f26070 */
[----:B------:R-:W-:Y:S02]  /*b9e0*/  IMAD.SHL.U32 R2, R239, 0x20, RZ ;  /* 0x00000020ef027824 */ /* 0x000fe400078e00ff */
[----:B------:R-:W-:-:S05]  /*b9f0*/  VIADD R238, R238, 0xffffffbc ;  /* 0xffffffbceeee7836 */ /* 0x000fca0000000000 */
[----:B------:R-:W-:Y:S01]  /*ba00*/  ISETP.GE.U32.AND P2, PT, R238, 0x7fffff9d, PT ;  /* 0x7fffff9dee00780c */ /* 0x000fe20003f46070 */
[----:B------:R-:W-:-:S04]  /*ba10*/  IMAD.WIDE R8, R2, 0x4, R8 ;  /* 0x0000000402087825 */ /* 0x000fc800078e0208 */
[----:B---3--:R-:W-:-:S04]  /*ba20*/  IMAD.WIDE R238, R2, 0x4, R244 ;  /* 0x0000000402ee7825 */ /* 0x008fc800078e02f4 */
[----:B----4-:R-:W-:-:S05]  /*ba30*/  IMAD.WIDE R4, R2, 0x4, R240 ;  /* 0x0000000402047825 */ /* 0x010fca00078e02f0 */
[----:B------:R1:W-:Y:S04]  /*ba40*/  STL.64 [R1+0x60], R4 ;  /* 0x0000600401007387 */ /* 0x0003e80000100a00 */
[----:B------:R3:W-:Y:S04]  /*ba50*/  STL.64 [R1+0x68], R8 ;  /* 0x0000680801007387 */ /* 0x0007e80000100a00 */
[----:B------:R4:W-:Y:S01]  /*ba60*/  STL.64 [R1+0x250], R238 ;  /* 0x000250ee01007387 */ /* 0x0009e20000100a00 */
[----:B-1----:R-:W-:-:S04]  /*ba70*/  IMAD.WIDE R4, R2, 0x4, R246 ;  /* 0x0000000402047825 */ /* 0x002fc800078e02f6 */
[C---:B---3--:R-:W-:Y:S01]  /*ba80*/  IMAD.WIDE R8, R2.reuse, 0x4, R248 ;  /* 0x0000000402087825 */ /* 0x048fe200078e02f8 */
[----:B------:R-:W-:Y:S03]  /*ba90*/  STL.64 [R1+0x268], R4 ;  /* 0x0002680401007387 */ /* 0x000fe60000100a00 */
[C---:B----4-:R-:W-:Y:S01]  /*baa0*/  IMAD.WIDE R238, R2.reuse, 0x4, R242 ;  /* 0x0000000402ee7825 */ /* 0x050fe200078e02f2 */
[----:B------:R2:W-:Y:S04]  /*bab0*/  STL.64 [R1+0x270], R8 ;  /* 0x0002700801007387 */ /* 0x0005e80000100a00 */
[----:B------:R-:W-:Y:S01]  /*bac0*/  STL.64 [R1+0x278], R238 ;  /* 0x000278ee01007387 */ /* 0x000fe20000100a00 */
[----:B--2---:R-:W-:-:S04]  /*bad0*/  IMAD.WIDE R8, R2, 0x4, R158 ;  /* 0x0000000402087825 */ /* 0x004fc800078e029e */
[----:B------:R-:W-:-:S04]  /*bae0*/  IMAD.WIDE R4, R2, 0x4, R6 ;  /* 0x0000000402047825 */ /* 0x000fc800078e0206 */
[C---:B------:R-:W-:Y:S01]  /*baf0*/  IMAD.WIDE R6, R2.reuse, 0x4, R162 ;  /* 0x0000000402067825 */ /* 0x040fe200078e02a2 */
[----:B------:R1:W-:Y:S04]  /*bb00*/  STL.64 [R1+0x280], R4 ;  /* 0x0002800401007387 */ /* 0x0003e80000100a00 */
[----:B------:R2:W-:Y:S04]  /*bb10*/  STL.64 [R1+0x288], R8 ;  /* 0x0002880801007387 */ /* 0x0005e80000100a00 */
[----:B------:R3:W-:Y:S01]  /*bb20*/  STL.64 [R1+0x290], R6 ;  /* 0x0002900601007387 */ /* 0x0007e20000100a00 */
[----:B-1----:R-:W-:-:S04]  /*bb30*/  IMAD.WIDE R4, R2, 0x4, R166 ;  /* 0x0000000402047825 */ /* 0x002fc800078e02a6 */
[C---:B--2---:R-:W-:Y:S01]  /*bb40*/  IMAD.WIDE R8, R2.reuse, 0x4, R170 ;  /* 0x0000000402087825 */ /* 0x044fe200078e02aa */
[----:B------:R1:W-:Y:S03]  /*bb50*/  STL.64 [R1+0x298], R4 ;  /* 0x0002980401007387 */ /* 0x0003e60000100a00 */
[C---:B---3--:R-:W-:Y:S01]  /*bb60*/  IMAD.WIDE R6, R2.reuse, 0x4, R174 ;  /* 0x0000000402067825 */ /* 0x048fe200078e02ae */
        /* <DEDUP_REMOVED lines=31> */
[----:B------:R-:W3:Y:S04]  /*bd60*/  LDL.LU.64 R158, [R1+0x58] ;  /* 0x00005800019e7983 */ /* 0x000ee80000300a00 */
[----:B------:R-:W-:Y:S04]  /*bd70*/  STL.64 [R1+0x320], R6 ;  /* 0x0003200601007387 */ /* 0x000fe80000100a00 */
[----:B------:R-:W4:Y:S01]  /*bd80*/  LDL.LU.64 R210, [R1+0x48] ;  /* 0x0000480001d27983 */ /* 0x000f220000300a00 */
[----:B-1----:R-:W-:-:S05]  /*bd90*/  IMAD.WIDE R4, R2, 0x4, R10 ;  /* 0x0000000402047825 */ /* 0x002fca00078e020a */
[----:B------:R1:W-:Y:S01]  /*bda0*/  STL.64 [R1+0x328], R4 ;  /* 0x0003280401007387 */ /* 0x0003e20000100a00 */
[----:B------:R-:W-:-:S03]  /*bdb0*/  IMAD.WIDE R240, R2, 0x4, R156 ;  /* 0x0000000402f07825 */ /* 0x000fc600078e029c */
[----:B------:R-:W4:Y:S01]  /*bdc0*/  LDL.LU.64 R194, [R1+0x38] ;  /* 0x0000380001c27983 */ /* 0x000f220000300a00 */
[----:B--2---:R-:W-:-:S03]  /*bdd0*/  IMAD.WIDE R8, R2, 0x4, R58 ;  /* 0x0000000402087825 */ /* 0x004fc600078e023a */
[----:B------:R-:W2:Y:S01]  /*bde0*/  LDL.LU.64 R186, [R1+0x28] ;  /* 0x0000280001ba7983 */ /* 0x000ea20000300a00 */
[----:B-1----:R-:W-:-:S03]  /*bdf0*/  IMAD.WIDE R4, R2, 0x4, R54 ;  /* 0x0000000402047825 */ /* 0x002fc600078e0236 */
[----:B------:R-:W2:Y:S04]  /*be00*/  LDL.LU.64 R182, [R1+0x18] ;  /* 0x0000180001b67983 */ /* 0x000ea80000300a00 */
[----:B------:R-:W2:Y:S01]  /*be10*/  LDL.LU.64 R238, [R1+0x8] ;  /* 0x0000080001ee7983 */ /* 0x000ea20000300a00 */
[----:B------:R-:W-:-:S03]  /*be20*/  IMAD.WIDE R244, R2, 0x4, R60 ;  /* 0x0000000402f47825 */ /* 0x000fc600078e023c */
[----:B------:R-:W-:Y:S01]  /*be30*/  STL.64 [R1+0x330], R4 ;  /* 0x0003300401007387 */ /* 0x000fe20000100a00 */
        /* <DEDUP_REMOVED lines=13> */
[----:B------:R1:W-:Y:S01]  /*bf10*/  STL.64 [R1+0x19b8], R244 ;  /* 0x0019b8f401007387 */ /* 0x0003e20000100a00 */
        /* <DEDUP_REMOVED lines=47> */
[----:B------:R2:W-:Y:S04]  /*c210*/  STL.64 [R1+0x410], R198 ;  /* 0x000410c601007387 */ /* 0x0005e80000100a00 */
[----:B------:R-:W-:Y:S04]  /*c220*/  STL.64 [R1+0x418], R140 ;  /* 0x0004188c01007387 */ /* 0x000fe80000100a00 */
[----:B------:R2:W-:Y:S04]  /*c230*/  STL.64 [R1+0x420], R190 ;  /* 0x000420be01007387 */ /* 0x0005e80000100a00 */
[----:B------:R-:W-:Y:S04]  /*c240*/  STL.64 [R1+0x428], R178 ;  /* 0x000428b201007387 */ /* 0x000fe80000100a00 */
[----:B------:R-:W-:Y:S04]  /*c250*/  STL.64 [R1+0x430], R174 ;  /* 0x000430ae01007387 */ /* 0x000fe80000100a00 */
[----:B------:R-:W-:Y:S04]  /*c260*/  STL.64 [R1+0x438], R170 ;  /* 0x000438aa01007387 */ /* 0x000fe80000100a00 */
[----:B------:R2:W-:Y:S04]  /*c270*/  STL.64 [R1+0x440], R166 ;  /* 0x000440a601007387 */ /* 0x0005e80000100a00 */
[----:B------:R2:W-:Y:S01]  /*c280*/  STL.64 [R1+0x448], R162 ;  /* 0x000448a201007387 */ /* 0x0005e20000100a00 */
[----:B---3--:R-:W-:-:S04]  /*c290*/  IMAD.WIDE R158, R2, 0x4, R158 ;  /* 0x00000004029e7825 */ /* 0x008fc800078e029e */
[C---:B----4-:R-:W-:Y:S01]  /*c2a0*/  IMAD.WIDE R60, R2.reuse, 0x4, R210 ;  /* 0x00000004023c7825 */ /* 0x050fe200078e02d2 */
[----:B------:R3:W-:Y:S04]  /*c2b0*/  STL.64 [R1+0x50], R158 ;  /* 0x0000509e01007387 */ /* 0x0007e80000100a00 */
[----:B------:R-:W-:Y:S04]  /*c2c0*/  STL.64 [R1+0x40], R60 ;  /* 0x0000403c01007387 */ /* 0x000fe80000100a00 */
[----:B-1----:R-:W4:Y:S04]  /*c2d0*/  LDL.64 R244, [R1+0x60] ;  /* 0x0000600001f47983 */ /* 0x002f280000100a00 */
[----:B------:R-:W3:Y:S04]  /*c2e0*/  LDL.64 R8, [R1+0x68] ;  /* 0x0000680001087983 */ /* 0x000ee80000100a00 */
[----:B------:R-:W3:Y:S04]  /*c2f0*/  LDL.64 R240, [R1+0x250] ;  /* 0x0002500001f07983 */ /* 0x000ee80000100a00 */
[----:B------:R-:W3:Y:S01]  /*c300*/  LDL.64 R4, [R1+0x268] ;  /* 0x0002680001047983 */ /* 0x000ee20000100a00 */
[----:B------:R-:W-:-:S04]  /*c310*/  IMAD.WIDE R58, R2, 0x4, R194 ;  /* 0x00000004023a7825 */ /* 0x000fc800078e02c2 */
[C---:B--2---:R-:W-:Y:S01]  /*c320*/  IMAD.WIDE R54, R2.reuse, 0x4, R186 ;  /* 0x0000000402367825 */ /* 0x044fe200078e02ba */
[----:B------:R-:W-:Y:S03]  /*c330*/  STL.64 [R1+0x30], R58 ;  /* 0x0000303a01007387 */ /* 0x000fe60000100a00 */
[C---:B------:R-:W-:Y:S01]  /*c340*/  IMAD.WIDE R44, R2.reuse, 0x4, R182 ;  /* 0x00000004022c7825 */ /* 0x040fe200078e02b6 */
[----:B------:R-:W-:Y:S03]  /*c350*/  STL.64 [R1+0x20], R54 ;  /* 0x0000203601007387 */ /* 0x000fe60000100a00 */
[C---:B------:R-:W-:Y:S01]  /*c360*/  IMAD.WIDE R42, R2.reuse, 0x4, R238 ;  /* 0x00000004022a7825 */ /* 0x040fe200078e02ee */
[----:B------:R1:W-:Y:S03]  /*c370*/  STL.64 [R1+0x10], R44 ;  /* 0x0000102c01007387 */ /* 0x0003e60000100a00 */
[C---:B------:R-:W-:Y:S01]  /*c380*/  IMAD.WIDE R194, R2.reuse, 0x4, R50 ;  /* 0x0000000402c27825 */ /* 0x040fe200078e0232 */
[----:B------:R2:W-:Y:S03]  /*c390*/  STL.64 [R1], R42 ;  /* 0x0000002a01007387 */ /* 0x0005e60000100a00 */
[C---:B------:R-:W-:Y:S01]  /*c3a0*/  IMAD.WIDE R186, R2.reuse, 0x4, R148 ;  /* 0x0000000402ba7825 */ /* 0x040fe200078e0294 */
[----:B------:R-:W2:Y:S03]  /*c3b0*/  LDL.64 R50, [R1+0x270] ;  /* 0x0002700001327983 */ /* 0x000ea60000100a00 */
[C---:B------:R-:W-:Y:S01]  /*c3c0*/  IMAD.WIDE R210, R2.reuse, 0x4, R176 ;  /* 0x0000000402d27825 */ /* 0x040fe200078e02b0 */
[----:B------:R-:W2:Y:S03]  /*c3d0*/  LDL.64 R148, [R1+0x278] ;  /* 0x0002780001947983 */ /* 0x000ea60000100a00 */
[----:B------:R-:W-:-:S02]  /*c3e0*/  IMAD.WIDE R182, R2, 0x4, R154 ;  /* 0x0000000402b67825 */ /* 0x000fc400078e029a */
[----:B------:R-:W2:Y:S02]  /*c3f0*/  LDL.64 R154, [R1+0x280] ;  /* 0x00028000019a7983 */ /* 0x000ea40000100a00 */
[----:B------:R-:W-:-:S04]  /*c400*/  IMAD.WIDE R214, R2, 0x4, R172 ;  /* 0x0000000402d67825 */ /* 0x000fc800078e02ac */
[C---:B------:R-:W-:Y:S02]  /*c410*/  IMAD.WIDE R176, R2.reuse, 0x4, R40 ;  /* 0x0000000402b07825 */ /* 0x040fe400078e0228 */
        /* <DEDUP_REMOVED lines=10> */
[C---:B------:R-:W-:Y:S02]  /*c4c0*/  IMAD.WIDE R160, R2.reuse, 0x4, R134 ;  /* 0x0000000402a07825 */ /* 0x040fe400078e0286 */
[----:B------:R-:W2:Y:S02]  /*c4d0*/  LDL.64 R134, [R1+0x2a8] ;  /* 0x0002a80001867983 */ /* 0x000ea40000100a00 */
[C---:B------:R-:W-:Y:S02]  /*c4e0*/  IMAD.WIDE R156, R2.reuse, 0x4, R38 ;  /* 0x00000004029c7825 */ /* 0x040fe400078e0226 */
[----:B------:R-:W2:Y:S02]  /*c4f0*/  LDL.64 R38, [R1+0x2b0] ;  /* 0x0002b00001267983 */ /* 0x000ea40000100a00 */
[----:B------:R-:W-:-:S02]  /*c500*/  IMAD.WIDE R152, R2, 0x4, R56 ;  /* 0x0000000402987825 */ /* 0x000fc400078e0238 */
        /* <DEDUP_REMOVED lines=29> */
[----:B------:R-:W2:Y:S04]  /*c6e0*/  LDL.64 R92, [R1+0x310] ;  /* 0x00031000015c7983 */ /* 0x000ea80000100a00 */
[----:B----4-:R-:W-:Y:S04]  /*c6f0*/  LDGSTS.E [R0+0x10000], desc[UR38][R244.64], P0 ;  /* 0x10000000f4007fae */ /* 0x010fe80008121866 */
[----:B---3--:R-:W-:Y:S04]  /*c700*/  LDGSTS.E [R0+0x10400], desc[UR38][R8.64], P0 ;  /* 0x1040000008007fae */ /* 0x008fe80008121866 */
[----:B------:R-:W-:Y:S04]  /*c710*/  LDGSTS.E [R0+0x10800], desc[UR38][R240.64], P0 ;  /* 0x10800000f0007fae */ /* 0x000fe80008121866 */
[----:B------:R-:W3:Y:S04]  /*c720*/  LDL.LU.64 R244, [R1+0x19b8] ;  /* 0x0019b80001f47983 */ /* 0x000ee80000300a00 */
[----:B------:R-:W4:Y:S04]  /*c730*/  LDL.LU.64 R8, [R1+0x19b0] ;  /* 0x0019b00001087983 */ /* 0x000f280000300a00 */
[----:B------:R-:W3:Y:S04]  /*c740*/  LDL.LU.64 R240, [R1+0x19a8] ;  /* 0x0019a80001f07983 */ /* 0x000ee80000300a00 */
[----:B------:R-:W-:Y:S04]  /*c750*/  LDGSTS.E [R0+0x10c00], desc[UR38][R4.64], P0 ;  /* 0x10c0000004007fae */ /* 0x000fe80008121866 */
[----:B--2---:R-:W-:Y:S04]  /*c760*/  LDGSTS.E [R0+0x11000], desc[UR38][R50.64], P0 ;  /* 0x1100000032007fae */ /* 0x004fe80008121866 */
[----:B------:R-:W2:Y:S04]  /*c770*/  LDL.LU.64 R4, [R1+0x19a0] ;  /* 0x0019a00001047983 */ /* 0x000ea80000300a00 */
[----:B------:R-:W-:Y:S04]  /*c780*/  LDGSTS.E [R0+0x11400], desc[UR38][R148.64], P0 ;  /* 0x1140000094007fae */ /* 0x000fe80008121866 */
[----:B------:R-:W-:Y:S04]  /*c790*/  LDGSTS.E [R0+0x11800], desc[UR38][R154.64], P0 ;  /* 0x118000009a007fae */ /* 0x000fe80008121866 */
[----:B------:R1:W-:Y:S04]  /*c7a0*/  LDGSTS.E [R0+0x11c00], desc[UR38][R40.64], P0 ;  /* 0x11c0000028007fae */ /* 0x0003e80008121866 */
[----:B------:R-:W-:Y:S01]  /*c7b0*/  LDGSTS.E [R0+0x12000], desc[UR38][R142.64], P0 ;  /* 0x120000008e007fae */ /* 0x000fe20008121866 */
[C---:B------:R-:W-:Y:S01]  /*c7c0*/  IMAD.WIDE R250, R2.reuse, 0x4, R250 ;  /* 0x0000000402fa7825 */ /* 0x040fe200078e02fa */
[----:B-1----:R-:W1:Y:S02]  /*c7d0*/  LDC R40, c[0x0][0x230] ;  /* 0x00008c00ff287b82 */ /* 0x002e640000000800 */
[----:B------:R-:W-:Y:S01]  /*c7e0*/  LDGSTS.E [R0+0x12400], desc[UR38][R136.64], P0 ;  /* 0x1240000088007fae */ /* 0x000fe20008121866 */
[----:B------:R-:W-:-:S05]  /*c7f0*/  IMAD.WIDE R180, R2, 0x4, R180 ;  /* 0x0000000402b47825 */ /* 0x000fca00078e02b4 */
[----:B------:R-:W1:Y:S01]  /*c800*/  LDC R41, c[0x0][0x230] ;  /* 0x00008c00ff297b82 */ /* 0x000e620000000800 */
        /* <DEDUP_REMOVED lines=10> */
[----:B------:R1:W-:Y:S04]  /*c8b0*/  LDGSTS.E [R0+0x15000], desc[UR38][R108.64], P0 ;  /* 0x150000006c007fae */ /* 0x0003e80008121866 */
[----:B------:R-:W-:Y:S04]  /*c8c0*/  LDGSTS.E [R0+0x15400], desc[UR38][R106.64], P0 ;  /* 0x154000006a007fae */ /* 0x000fe80008121866 */
[----:B------:R-:W-:Y:S01]  /*c8d0*/  LDGSTS.E [R0+0x15800], desc[UR38][R80.64], P0 ;  /* 0x1580000050007fae */ /* 0x000fe20008121866 */
[C---:B------:R-:W-:Y:S01]  /*c8e0*/  IMAD.WIDE R184, R2.reuse, 0x4, R184 ;  /* 0x0000000402b87825 */ /* 0x040fe200078e02b8 */
[----:B-1----:R-:W1:Y:S02]  /*c8f0*/  LDC R108, c[0x0][0x230] ;  /* 0x00008c00ff6c7b82 */ /* 0x002e640000000800 */
[----:B------:R-:W-:Y:S04]  /*c900*/  LDGSTS.E [R0+0x15c00], desc[UR38][R98.64], P0 ;  /* 0x15c0000062007fae */ /* 0x000fe80008121866 */
[----:B------:R1:W-:Y:S04]  /*c910*/  LDGSTS.E [R0+0x16000], desc[UR38][R92.64], P0 ;  /* 0x160000005c007fae */ /* 0x0003e80008121866 */
[----:B------:R-:W-:Y:S04]  /*c920*/  LDGSTS.E [R0+0x16400], desc[UR38][R90.64], P0 ;  /* 0x164000005a007fae */ /* 0x000fe80008121866 */
[----:B------:R-:W-:Y:S04]  /*c930*/  LDGSTS.E [R0+0x16800], desc[UR38][R82.64], P0 ;  /* 0x1680000052007fae */ /* 0x000fe80008121866 */
[----:B------:R1:W-:Y:S01]  /*c940*/  LDGSTS.E [R0+0x16c00], desc[UR38][R76.64], P0 ;  /* 0x16c000004c007fae */ /* 0x0003e20008121866 */
[C---:B------:R-:W-:Y:S01]  /*c950*/  IMAD.WIDE R188, R2.reuse, 0x4, R188 ;  /* 0x0000000402bc7825 */ /* 0x040fe200078e02bc */
[----:B-1----:R-:W1:Y:S03]  /*c960*/  LDC R93, c[0x0][0x230] ;  /* 0x00008c00ff5d7b82 */ /* 0x002e660000000800 */
[----:B------:R-:W-:-:S04]  /*c970*/  IMAD.WIDE R192, R2, 0x4, R192 ;  /* 0x0000000402c07825 */ /* 0x000fc800078e02c0 */
[C---:B------:R-:W-:Y:S01]  /*c980*/  IMAD.WIDE R196, R2.reuse, 0x4, R196 ;  /* 0x0000000402c47825 */ /* 0x040fe200078e02c4 */
[----:B------:R-:W1:Y:S03]  /*c990*/  LDC R92, c[0x0][0x230] ;  /* 0x00008c00ff5c7b82 */ /* 0x000e660000000800 */
[----:B------:R-:W-:-:S04]  /*c9a0*/  IMAD.WIDE R200, R2, 0x4, R200 ;  /* 0x0000000402c87825 */ /* 0x000fc800078e02c8 */
[C---:B------:R-:W-:Y:S01]  /*c9b0*/  IMAD.WIDE R204, R2.reuse, 0x4, R204 ;  /* 0x0000000402cc7825 */ /* 0x040fe200078e02cc */
[----:B------:R-:W1:Y:S03]  /*c9c0*/  LDC R77, c[0x0][0x230] ;  /* 0x00008c00ff4d7b82 */ /* 0x000e660000000800 */
[----:B------:R-:W-:-:S04]  /*c9d0*/  IMAD.WIDE R208, R2, 0x4, R208 ;  /* 0x0000000402d07825 */ /* 0x000fc800078e02d0 */
[C---:B------:R-:W-:Y:S01]  /*c9e0*/  IMAD.WIDE R212, R2.reuse, 0x4, R212 ;  /* 0x0000000402d47825 */ /* 0x040fe200078e02d4 */
[----:B------:R-:W1:Y:S01]  /*c9f0*/  LDC R76, c[0x0][0x230] ;  /* 0x00008c00ff4c7b82 */ /* 0x000e620000000800 */
[----:B--2---:R-:W-:Y:S04]  /*ca00*/  LDGSTS.E [R0+0x17000], desc[UR38][R4.64], P0 ;  /* 0x1700000004007fae */ /* 0x004fe80008121866 */
[----:B---3--:R-:W-:Y:S04]  /*ca10*/  LDGSTS.E [R0+0x17400], desc[UR38][R240.64], P0 ;  /* 0x17400000f0007fae */ /* 0x008fe80008121866 */
[----:B----4-:R-:W-:Y:S04]  /*ca20*/  LDGSTS.E [R0+0x17800], desc[UR38][R8.64], P0 ;  /* 0x1780000008007fae */ /* 0x010fe80008121866 */
        /* <DEDUP_REMOVED lines=24> */
[----:B------:R-:W-:Y:S04]  /*cbb0*/  LDGSTS.E [R0+0x1dc00], desc[UR38][R202.64], P0 ;  /* 0x1dc00000ca007fae */ /* 0x000fe80008121866 */
[----:B------:R-:W3:Y:S01]  /*cbc0*/  LDL.LU.64 R4, [R1+0x1998] ;  /* 0x0019980001047983 */ /* 0x000ee20000300a00 */
[C---:B------:R-:W-:Y:S01]  /*cbd0*/  IMAD.WIDE R216, R2.reuse, 0x4, R216 ;  /* 0x0000000402d87825 */ /* 0x040fe200078e02d8 */
[----:B--2---:R-:W2:Y:S02]  /*cbe0*/  LDC R218, c[0x0][0x230] ;  /* 0x00008c00ffda7b82 */ /* 0x004ea40000000800 */
[----:B------:R4:W-:Y:S04]  /*cbf0*/  LDGSTS.E [R0+0x1e000], desc[UR38][R198.64], P0 ;  /* 0x1e000000c6007fae */ /* 0x0009e80008121866 */
[----:B------:R-:W2:Y:S01]  /*cc00*/  LDL.LU.64 R240, [R1+0x1990] ;  /* 0x0019900001f07983 */ /* 0x000ea20000300a00 */
[C---:B------:R-:W-:Y:S01]  /*cc10*/  IMAD.WIDE R220, R2.reuse, 0x4, R220 ;  /* 0x0000000402dc7825 */ /* 0x040fe200078e02dc */
[----:B------:R-:W1:Y:S02]  /*cc20*/  LDC R219, c[0x0][0x230] ;  /* 0x00008c00ffdb7b82 */ /* 0x000e640000000800 */
[----:B------:R-:W-:Y:S04]  /*cc30*/  LDGSTS.E [R0+0x1e400], desc[UR38][R140.64], P0 ;  /* 0x1e4000008c007fae */ /* 0x000fe80008121866 */
[----:B------:R-:W2:Y:S01]  /*cc40*/  LDL.LU.64 R8, [R1+0x1988] ;  /* 0x0019880001087983 */ /* 0x000ea20000300a00 */
[C---:B------:R-:W-:Y:S01]  /*cc50*/  IMAD.WIDE R224, R2.reuse, 0x4, R224 ;  /* 0x0000000402e07825 */ /* 0x040fe200078e02e0 */
[----:B----4-:R-:W4:Y:S02]  /*cc60*/  LDC R198, c[0x0][0x230] ;  /* 0x00008c00ffc67b82 */ /* 0x010f240000000800 */
[----:B------:R-:W-:Y:S04]  /*cc70*/  LDGSTS.E [R0+0x1e800], desc[UR38][R190.64], P0 ;  /* 0x1e800000be007fae */ /* 0x000fe80008121866 */
[----:B------:R-:W2:Y:S01]  /*cc80*/  LDL.LU.64 R244, [R1+0x1980] ;  /* 0x0019800001f47983 */ /* 0x000ea20000300a00 */
[C---:B------:R-:W-:Y:S01]  /*cc90*/  IMAD.WIDE R228, R2.reuse, 0x4, R228 ;  /* 0x0000000402e47825 */ /* 0x040fe200078e02e4 */
[----:B------:R-:W1:Y:S02]  /*cca0*/  LDC R199, c[0x0][0x230] ;  /* 0x00008c00ffc77b82 */ /* 0x000e640000000800 */
[----:B------:R-:W-:Y:S04]  /*ccb0*/  LDGSTS.E [R0+0x1ec00], desc[UR38][R178.64], P0 ;  /* 0x1ec00000b2007fae */ /* 0x000fe80008121866 */
[----:B------:R-:W2:Y:S04]  /*ccc0*/  LDL.LU.64 R246, [R1+0x1978] ;  /* 0x0019780001f67983 */ /* 0x000ea80000300a00 */
[----:B------:R-:W-:Y:S04]  /*ccd0*/  LDGSTS.E [R0+0x1f000], desc[UR38][R174.64], P0 ;  /* 0x1f000000ae007fae */ /* 0x000fe80008121866 */
[----:B------:R-:W2:Y:S04]  /*cce0*/  LDL.LU.64 R248, [R1+0x1970] ;  /* 0x0019700001f87983 */ /* 0x000ea80000300a00 */
[----:B------:R-:W-:Y:S04]  /*ccf0*/  LDGSTS.E [R0+0x1f400], desc[UR38][R170.64], P0 ;  /* 0x1f400000aa007fae */ /* 0x000fe80008121866 */
[----:B------:R-:W3:Y:S04]  /*cd00*/  LDL.LU.64 R242, [R1+0x1968] ;  /* 0x0019680001f27983 */ /* 0x000ee80000300a00 */
[----:B------:R4:W-:Y:S04]  /*cd10*/  LDGSTS.E [R0+0x1f800], desc[UR38][R166.64], P0 ;  /* 0x1f800000a6007fae */ /* 0x0009e80008121866 */
[----:B------:R-:W-:Y:S04]  /*cd20*/  LDGSTS.E [R0+0x1fc00], desc[UR38][R162.64], P0 ;  /* 0x1fc00000a2007fae */ /* 0x000fe80008121866 */
[----:B------:R-:W2:Y:S04]  /*cd30*/  LDL.LU.64 R190, [R1+0x258] ;  /* 0x0002580001be7983 */ /* 0x000ea80000300a00 */
[----:B------:R-:W-:Y:S01]  /*cd40*/  LDGSTS.E [R3+0x10200], desc[UR38][R158.64], P0 ;  /* 0x102000009e037fae */ /* 0x000fe20008121866 */
[C---:B------:R-:W-:Y:S01]  /*cd50*/  IMAD.WIDE R232, R2.reuse, 0x4, R232 ;  /* 0x0000000402e87825 */ /* 0x040fe200078e02e8 */
[----:B----4-:R-:W4:Y:S02]  /*cd60*/  LDC R167, c[0x0][0x230] ;  /* 0x00008c00ffa77b82 */ /* 0x010f240000000800 */
[----:B------:R-:W2:Y:S04]  /*cd70*/  LDL.LU.64 R162, [R1+0x260] ;  /* 0x0002600001a27983 */ /* 0x000ea80000300a00 */
[----:B------:R-:W-:Y:S04]  /*cd80*/  LDGSTS.E [R3+0x10600], desc[UR38][R60.64], P0 ;  /* 0x106000003c037fae */ /* 0x000fe80008121866 */
[----:B------:R-:W2:Y:S04]  /*cd90*/  LDL.LU.64 R158, [R1+0x248] ;  /* 0x00024800019e7983 */ /* 0x000ea80000300a00 */
[----:B------:R-:W-:Y:S04]  /*cda0*/  LDGSTS.E [R3+0x10a00], desc[UR38][R58.64], P0 ;  /* 0x10a000003a037fae */ /* 0x000fe80008121866 */
[----:B------:R-:W-:Y:S04]  /*cdb0*/  LDGSTS.E [R3+0x10e00], desc[UR38][R54.64], P0 ;  /* 0x10e0000036037fae */ /* 0x000fe80008121866 */
[----:B------:R1:W-:Y:S04]  /*cdc0*/  LDGSTS.E [R3+0x11200], desc[UR38][R44.64], P0 ;  /* 0x112000002c037fae */ /* 0x0003e80008121866 */
[----:B------:R1:W-:Y:S04]  /*cdd0*/  LDGSTS.E [R3+0x11600], desc[UR38][R42.64], P0 ;  /* 0x116000002a037fae */ /* 0x0003e80008121866 */
[----:B------:R-:W-:Y:S04]  /*cde0*/  LDGSTS.E [R3+0x11a00], desc[UR38][R250.64], P0 ;  /* 0x11a00000fa037fae */ /* 0x000fe80008121866 */
[----:B------:R-:W-:Y:S01]  /*cdf0*/  LDGSTS.E [R3+0x11e00], desc[UR38][R238.64], P0 ;  /* 0x11e00000ee037fae */ /* 0x000fe20008121866 */
[C---:B------:R-:W-:Y:S01]  /*ce00*/  IMAD.WIDE R236, R2.reuse, 0x4, R236 ;  /* 0x0000000402ec7825 */ /* 0x040fe200078e02ec */
[----:B-1----:R-:W1:Y:S02]  /*ce10*/  LDC R45, c[0x0][0x230] ;  /* 0x00008c00ff2d7b82 */ /* 0x002e640000000800 */
[----:B------:R-:W-:Y:S04]  /*ce20*/  LDGSTS.E [R3+0x12200], desc[UR38][R226.64], P0 ;  /* 0x12200000e2037fae */ /* 0x000fe80008121866 */
[----:B------:R-:W-:Y:S01]  /*ce30*/  LDGSTS.E [R3+0x12600], desc[UR38][R222.64], P0 ;  /* 0x12600000de037fae */ /* 0x000fe20008121866 */
[C---:B------:R-:W-:Y:S01]  /*ce40*/  IMAD.WIDE R52, R2.reuse, 0x4, R52 ;  /* 0x0000000402347825 */ /* 0x040fe200078e0234 */
[----:B------:R-:W1:Y:S02]  /*ce50*/  LDC R42, c[0x0][0x230] ;  /* 0x00008c00ff2a7b82 */ /* 0x000e640000000800 */
        /* <DEDUP_REMOVED lines=16> */
[----:B------:R-:W-:-:S03]  /*cf60*/  IMAD.WIDE R12, R2, 0x4, R12 ;  /* 0x00000004020c7825 */ /* 0x000fc600078e020c */
[----:B------:R-:W-:Y:S04]  /*cf70*/  LDGSTS.E [R3+0x15a00], desc[UR38][R220.64], P0 ;  /* 0x15a00000dc037fae */ /* 0x000fe80008121866 */
[----:B------:R-:W-:Y:S04]  /*cf80*/  LDGSTS.E [R3+0x15e00], desc[UR38][R224.64], P0 ;  /* 0x15e00000e0037fae */ /* 0x000fe80008121866 */
[----:B------:R-:W-:Y:S01]  /*cf90*/  LDGSTS.E [R3+0x16200], desc[UR38][R228.64], P0 ;  /* 0x16200000e4037fae */ /* 0x000fe20008121866 */
[----:B------:R-:W-:-:S03]  /*cfa0*/  IMAD.WIDE R66, R2, 0x4, R66 ;  /* 0x0000000402427825 */ /* 0x000fc600078e0242 */
[----:B------:R-:W-:Y:S04]  /*cfb0*/  LDGSTS.E [R3+0x16600], desc[UR38][R232.64], P0 ;  /* 0x16600000e8037fae */ /* 0x000fe80008121866 */
[----:B------:R-:W-:Y:S01]  /*cfc0*/  LDGSTS.E [R3+0x16a00], desc[UR38][R236.64], P0 ;  /* 0x16a00000ec037fae */ /* 0x000fe20008121866 */
[----:B------:R-:W-:-:S03]  /*cfd0*/  IMAD.WIDE R16, R2, 0x4, R16 ;  /* 0x0000000402107825 */ /* 0x000fc600078e0210 */
        /* <DEDUP_REMOVED lines=8> */
[----:B------:R-:W-:Y:S04]  /*d060*/  LDGSTS.E [R3+0x18a00], desc[UR38][R18.64], P0 ;  /* 0x18a0000012037fae */ /* 0x000fe80008121866 */
[----:B------:R-:W-:Y:S01]  /*d070*/  LDGSTS.E [R3+0x18e00], desc[UR38][R16.64], P0 ;  /* 0x18e0000010037fae */ /* 0x000fe20008121866 */
[----:B------:R-:W-:-:S03]  /*d080*/  IMAD.WIDE R122, R2, 0x4, R122 ;  /* 0x00000004027a7825 */ /* 0x000fc600078e027a */
        /* <DEDUP_REMOVED lines=8> */
[----:B------:R-:W-:Y:S04]  /*d110*/  LDGSTS.E [R3+0x1a200], desc[UR38][R20.64], P0 ;  /* 0x1a20000014037fae */ /* 0x000fe80008121866 */
[----:B------:R-:W-:Y:S04]  /*d120*/  LDGSTS.E [R3+0x1a600], desc[UR38][R32.64], P0 ;  /* 0x1a60000020037fae */ /* 0x000fe80008121866 */
[----:B------:R-:W-:Y:S01]  /*d130*/  LDGSTS.E [R3+0x1aa00], desc[UR38][R34.64], P0 ;  /* 0x1aa0000022037fae */ /* 0x000fe20008121866 */
[----:B------:R-:W-:-:S03]  /*d140*/  IMAD.WIDE R144, R2, 0x4, R144 ;  /* 0x0000000402907825 */ /* 0x000fc600078e0290 */
        /* <DEDUP_REMOVED lines=21> */
[----:B------:R-:W0:Y:S01]  /*d2a0*/  LDGDEPBAR ;  /* 0x00000000000079af */ /* 0x000e220000000000 */
[----:B----4-:R-:W-:-:S03]  /*d2b0*/  VIADD R167, R167, 0xffffffba ;  /* 0xffffffbaa7a77836 */ /* 0x010fc60000000000 */
[----:B------:R-:W4:Y:S02]  /*d2c0*/  LDL.LU.64 R178, [R1+0x240] ;  /* 0x0002400001b27983 */ /* 0x000f240000300a00 */
[----:B------:R-:W-:Y:S02]  /*d2d0*/  ISETP.GE.U32.AND P0, PT, R167, 0x7fffff9b, PT ;  /* 0x7fffff9ba700780c */ /* 0x000fe40003f06070 */
[----:B------:R-:W4:Y:S04]  /*d2e0*/  LDL.LU.64 R174, [R1+0x238] ;  /* 0x0002380001ae7983 */ /* 0x000f280000300a00 */
[----:B------:R-:W4:Y:S04]  /*d2f0*/  LDL.LU.64 R170, [R1+0x230] ;  /* 0x0002300001aa7983 */ /* 0x000f280000300a00 */
[----:B------:R-:W4:Y:S01]  /*d300*/  LDL.LU.64 R166, [R1+0x228] ;  /* 0x0002280001a67983 */ /* 0x000f220000300a00 */
[----:B------:R-:W-:-:S02]  /*d310*/  VIADD R39, R198, 0xffffffb9 ;  /* 0xffffffb9c6277836 */ /* 0x000fc40000000000 */
[----:B------:R-:W-:Y:S02]  /*d320*/  VIADD R38, R199, 0xffffffb8 ;  /* 0xffffffb8c7267836 */ /* 0x000fe40000000000 */
[C---:B---3--:R-:W-:Y:S02]  /*d330*/  IMAD.WIDE R202, R5.reuse, 0x4, R242 ;  /* 0x0000000405ca7825 */ /* 0x048fe400078e02f2 */
[----:B------:R-:W3:Y:S02]  /*d340*/  LDC R242, c[0x0][0x230] ;  /* 0x00008c00fff27b82 */ /* 0x000ee40000000800 */
[----:B--2---:R-:W-:-:S06]  /*d350*/  IMAD.WIDE R198, R5, 0x4, R190 ;  /* 0x0000000405c67825 */ /* 0x004fcc00078e02be */
[----:B------:R-:W-:Y:S01]  /*d360*/  BAR.SYNC.DEFER_BLOCKING 0x0 ;  /* 0x0000000000007b1d */ /* 0x000fe20000010000 */
[----:B------:R-:W-:-:S05]  /*d370*/  IMAD.WIDE R206, R5, 0x4, R162 ;  /* 0x0000000405ce7825 */ /* 0x000fca00078e02a2 */
[----:B------:R-:W2:Y:S01]  /*d380*/  LDL.LU.64 R162, [R1+0x220] ;  /* 0x0002200001a27983 */ /* 0x000ea20000300a00 */
[----:B------:R-:W-:-:S03]  /*d390*/  IMAD.WIDE R190, R5, 0x4, R158 ;  /* 0x0000000405be7825 */ /* 0x000fc600078e029e */
[----:B------:R-:W3:Y:S04]  /*d3a0*/  LDL.LU.64 R158, [R1+0x218] ;  /* 0x00021800019e7983 */ /* 0x000ee80000300a00 */
[----:B------:R-:W3:Y:S04]  /*d3b0*/  LDL.LU.64 R58, [R1+0x210] ;  /* 0x00021000013a7983 */ /* 0x000ee80000300a00 */
[----:B------:R-:W3:Y:S04]  /*d3c0*/  LDL.LU.64 R54, [R1+0x208] ;  /* 0x0002080001367983 */ /* 0x000ee80000300a00 */
[----:B------:R-:W-:Y:S04]  /*d3d0*/  STL.64 [R1+0x1758], R198 ;  /* 0x001758c601007387 */ /* 0x000fe80000100a00 */
[----:B------:R-:W-:Y:S01]  /*d3e0*/  @!PT LDS RZ, [RZ] ;  /* 0x00000000fffff984 */ /* 0x000fe20000000800 */
[----:B------:R-:W-:Y:S01]  /*d3f0*/  @!PT LDS RZ, [RZ] ;  /* 0x00000000fffff984 */ /* 0x000fe20000000800 */
[----:B------:R-:W-:Y:S01]  /*d400*/  @!PT LDS RZ, [RZ] ;  /* 0x00000000fffff984 */ /* 0x000fe20000000800 */
[----:B------:R-:W-:Y:S04]  /*d410*/  LDGSTS.E [R249+-0x70000], desc[UR38][R198.64], !P5 ;  /* 0x90000000c6f97fae */ /* 0x000fe8000e921866 */
[----:B------:R-:W-:Y:S04]  /*d420*/  STL.64 [R1+0x1760], R202 ;  /* 0x001760ca01007387 */ /* 0x000fe80000100a00 */
[----:B------:R-:W-:Y:S01]  /*d430*/  LDGSTS.E [R249+-0x6c000], desc[UR38][R202.64], !P5 ;  /* 0x94000000caf97fae */ /* 0x000fe2000e921866 */
[----:B------:R-:W-:-:S03]  /*d440*/  ISETP.GE.U32.AND P5, PT, R39, 0x7fffff9a, PT ;  /* 0x7fffff9a2700780c */ /* 0x000fc60003fa6070 */
[----:B------:R-:W-:Y:S01]  /*d450*/  STL.64 [R1+0x1768], R206 ;  /* 0x001768ce01007387 */ /* 0x000fe20000100a00 */
[----:B------:R-:W-:-:S03]  /*d460*/  VIADD R39, R218, 0xffffffb7 ;  /* 0xffffffb7da277836 */ /* 0x000fc60000000000 */
[----:B------:R-:W-:Y:S04]  /*d470*/  LDGSTS.E [R249+-0x6fffc], desc[UR38][R206.64], !P6 ;  /* 0x90004000cef97fae */ /* 0x000fe8000f121866 */
[----:B------:R-:W-:Y:S04]  /*d480*/  STL.64 [R1+0x1770], R190 ;  /* 0x001770be01007387 */ /* 0x000fe80000100a00 */
[----:B------:R-:W-:Y:S01]  /*d490*/  LDGSTS.E [R249+-0x6bffc], desc[UR38][R190.64], !P6 ;  /* 0x94004000bef97fae */ /* 0x000fe2000f121866 */
[----:B------:R-:W-:Y:S01]  /*d4a0*/  ISETP.GE.U32.AND P6, PT, R38, 0x7fffff99, PT ;  /* 0x7fffff992600780c */ /* 0x000fe20003fc6070 */
[----:B------:R-:W-:-:S02]  /*d4b0*/  VIADD R38, R219, 0xffffffb6 ;  /* 0xffffffb6db267836 */ /* 0x000fc40000000000 */
[----:B------:R-:W3:Y:S04]  /*d4c0*/  LDL.LU.64 R60, [R1+0x200] ;  /* 0x00020000013c7983 */ /* 0x000ee80000300a00 */
[----:B------:R-:W3:Y:S04]  /*d4d0*/  LDL.LU.64 R234, [R1+0x1f8] ;  /* 0x0001f80001ea7983 */ /* 0x000ee80000300a00 */
[----:B------:R-:W3:Y:S04]  /*d4e0*/  LDL.LU.64 R230, [R1+0x1f0] ;  /* 0x0001f00001e67983 */ /* 0x000ee80000300a00 */
[----:B------:R-:W3:Y:S01]  /*d4f0*/  LDL.LU.64 R218, [R1+0x1e8] ;  /* 0x0001e80001da7983 */ /* 0x000ee20000300a00 */
[----:B----4-:R-:W-:-:S04]  /*d500*/  IMAD.WIDE R178, R5, 0x4, R178 ;  /* 0x0000000405b27825 */ /* 0x010fc800078e02b2 */
[C---:B------:R-:W-:Y:S01]  /*d510*/  IMAD.WIDE R174, R5.reuse, 0x4, R174 ;  /* 0x0000000405ae7825 */ /* 0x040fe200078e02ae */
[----:B------:R-:W-:Y:S03]  /*d520*/  STL.64 [R1+0x1778], R178 ;  /* 0x001778b201007387 */ /* 0x000fe60000100a00 */
[C---:B------:R-:W-:Y:S01]  /*d530*/  IMAD.WIDE R170, R5.reuse, 0x4, R170 ;  /* 0x0000000405aa7825 */ /* 0x040fe200078e02aa */
[----:B------:R-:W-:Y:S03]  /*d540*/  STL.64 [R1+0x1780], R174 ;  /* 0x001780ae01007387 */ /* 0x000fe60000100a00 */
[C---:B------:R-:W-:Y:S01]  /*d550*/  IMAD.WIDE R166, R5.reuse, 0x4, R166 ;  /* 0x0000000405a67825 */ /* 0x040fe200078e02a6 */
[----:B------:R-:W-:Y:S04]  /*d560*/  STL.64 [R1+0x1788], R170 ;  /* 0x001788aa01007387 */ /* 0x000fe80000100a00 */
[----:B------:R-:W-:Y:S04]  /*d570*/  STL.64 [R1+0x1790], R166 ;  /* 0x001790a601007387 */ /* 0x000fe80000100a00 */
[----:B------:R-:W4:Y:S04]  /*d580*/  LDL.LU.64 R72, [R1+0x1e0] ;  /* 0x0001e00001487983 */ /* 0x000f280000300a00 */
[----:B------:R-:W4:Y:S04]  /*d590*/  LDL.LU.64 R70, [R1+0x1d8] ;  /* 0x0001d80001467983 */ /* 0x000f280000300a00 */
[----:B------:R-:W4:Y:S04]  /*d5a0*/  LDL.LU.64 R84, [R1+0x1d0] ;  /* 0x0001d00001547983 */ /* 0x000f280000300a00 */
[----:B------:R-:W-:Y:S04]  /*d5b0*/  LDGSTS.E [R249+-0x6fff8], desc[UR38][R178.64], !P3 ;  /* 0x90008000b2f97fae */ /* 0x000fe8000d921866 */
[----:B------:R-:W-:Y:S01]  /*d5c0*/  LDGSTS.E [R249+-0x6bff8], desc[UR38][R174.64], !P3 ;  /* 0x94008000aef97fae */ /* 0x000fe2000d921866 */
[----:B--2---:R-:W-:-:S04]  /*d5d0*/  IMAD.WIDE R162, R5, 0x4, R162 ;  /* 0x0000000405a27825 */ /* 0x004fc800078e02a2 */
[C---:B---3--:R-:W-:Y:S01]  /*d5e0*/  IMAD.WIDE R158, R5.reuse, 0x4, R158 ;  /* 0x00000004059e7825 */ /* 0x048fe200078e029e */
[----:B------:R-:W-:Y:S03]  /*d5f0*/  LDGSTS.E [R249+-0x6fff4], desc[UR38][R170.64], !P2 ;  /* 0x9000c000aaf97fae */ /* 0x000fe6000d121866 */
[C---:B------:R-:W-:Y:S01]  /*d600*/  IMAD.WIDE R154, R5.reuse, 0x4, R58 ;  /* 0x00000004059a7825 */ /* 0x040fe200078e023a */
[----:B------:R-:W-:Y:S03]  /*d610*/  LDGSTS.E [R249+-0x6bff4], desc[UR38][R166.64], !P2 ;  /* 0x9400c000a6f97fae */ /* 0x000fe6000d121866 */
[C---:B------:R-:W-:Y:S01]  /*d620*/  IMAD.WIDE R148, R5.reuse, 0x4, R54 ;  /* 0x0000000405947825 */ /* 0x040fe200078e0236 */
[----:B------:R-:W2:Y:S03]  /*d630*/  LDL.LU.64 R58, [R1+0x1c8] ;  /* 0x0001c800013a7983 */ /* 0x000ea60000300a00 */
[C---:B------:R-:W-:Y:S01]  /*d640*/  IMAD.WIDE R140, R5.reuse, 0x4, R234 ;  /* 0x00000004058c7825 */ /* 0x040fe200078e02ea */
[----:B------:R-:W-:Y:S03]  /*d650*/  STL.64 [R1+0x1798], R162 ;  /* 0x001798a201007387 */ /* 0x000fe60000100a00 */
[C---:B------:R-:W-:Y:S01]  /*d660*/  IMAD.WIDE R136, R5.reuse, 0x4, R230 ;  /* 0x0000000405887825 */ /* 0x040fe200078e02e6 */
[----:B------:R-:W-:Y:S03]  /*d670*/  STL.64 [R1+0x17a0], R158 ;  /* 0x0017a09e01007387 */ /* 0x000fe60000100a00 */
[----:B------:R-:W-:Y:S01]  /*d680*/  IMAD.WIDE R134, R5, 0x4, R218 ;  /* 0x0000000405867825 */ /* 0x000fe200078e02da */
[----:B------:R-:W-:Y:S01]  /*d690*/  STL.64 [R1+0x17a8], R154 ;  /* 0x0017a89a01007387 */ /* 0x000fe20000100a00 */
[----:B------:R-:W-:Y:S01]  /*d6a0*/  ISETP.GE.U32.AND P3, PT, R39, 0x7fffff98, PT ;  /* 0x7fffff982700780c */ /* 0x000fe20003f66070 */
[----:B------:R-:W3:Y:S02]  /*d6b0*/  LDC R55, c[0x0][0x230] ;  /* 0x00008c00ff377b82 */ /* 0x000ee40000000800 */
[----:B------:R-:W-:Y:S04]  /*d6c0*/  STL.64 [R1+0x17b0], R148 ;  /* 0x0017b09401007387 */ /* 0x000fe80000100a00 */
[----:B------:R-:W3:Y:S01]  /*d6d0*/  LDL.LU.64 R64, [R1+0x1c0] ;  /* 0x0001c00001407983 */ /* 0x000ee20000300a00 */
[----:B------:R-:W-:Y:S01]  /*d6e0*/  ISETP.GE.U32.AND P2, PT, R38, 0x7fffff97, PT ;  /* 0x7fffff972600780c */ /* 0x000fe20003f46070 */
[----:B------:R-:W-:Y:S01]  /*d6f0*/  IMAD.WIDE R142, R5, 0x4, R60 ;  /* 0x00000004058e7825 */ /* 0x000fe200078e023c */
[----:B------:R-:W3:Y:S01]  /*d700*/  LDC R54, c[0x0][0x230] ;  /* 0x00008c00ff367b82 */ /* 0x000ee20000000800 */
[----:B------:R-:W3:Y:S04]  /*d710*/  LDL.LU.64 R234, [R1+0x1b8] ;  /* 0x0001b80001ea7983 */ /* 0x000ee80000300a00 */
[----:B------:R-:W3:Y:S01]  /*d720*/  LDL.LU.64 R230, [R1+0x1b0] ;  /* 0x0001b00001e67983 */ /* 0x000ee20000300a00 */
[----:B------:R-:W-:-:S02]  /*d730*/  VIADD R39, R40, 0xffffffb5 ;  /* 0xffffffb528277836 */ /* 0x000fc40000000000 */
[----:B-1----:R-:W-:Y:S01]  /*d740*/  VIADD R38, R42, 0xffffffb4 ;  /* 0xffffffb42a267836 */ /* 0x002fe20000000000 */
[----:B------:R-:W3:Y:S01]  /*d750*/  LDL.LU.64 R218, [R1+0x1a8] ;  /* 0x0001a80001da7983 */ /* 0x000ee20000300a00 */
[----:B------:R-:W-:Y:S01]  /*d760*/  VIADD R45, R45, 0xffffffb1 ;  /* 0xffffffb12d2d7836 */ /* 0x000fe20000000000 */
[----:B------:R-:W1:Y:S02]  /*d770*/  LDC R61, c[0x0][0x230] ;  /* 0x00008c00ff3d7b82 */ /* 0x000e640000000800 */
[----:B------:R-:W-:Y:S04]  /*d780*/  LDGSTS.E [R248+-0x70000], desc[UR38][R162.64], !P1 ;  /* 0x90000000a2f87fae */ /* 0x000fe8000c921866 */
[----:B------:R-:W-:Y:S01]  /*d790*/  LDGSTS.E [R248+-0x6c000], desc[UR38][R158.64], !P1 ;  /* 0x940000009ef87fae */ /* 0x000fe2000c921866 */
[----:B------:R-:W-:Y:S01]  /*d7a0*/  ISETP.GE.U32.AND P1, PT, R39, 0x7fffff96, PT ;  /* 0x7fffff962700780c */ /* 0x000fe20003f26070 */
[----:B------:R-:W-:Y:S01]  /*d7b0*/  VIADD R44, R44, 0xffffffb0 ;  /* 0xffffffb02c2c7836 */ /* 0x000fe20000000000 */
[----:B------:R-:W1:Y:S01]  /*d7c0*/  LDC R60, c[0x0][0x230] ;  /* 0x00008c00ff3c7b82 */ /* 0x000e620000000800 */
[----:B------:R-:W-:Y:S01]  /*d7d0*/  LDGSTS.E [R248+-0x6fffc], desc[UR38][R154.64], !P0 ;  /* 0x900040009af87fae */ /* 0x000fe2000c121866 */
[----:B------:R-:W-:-:S03]  /*d7e0*/  VIADD R39, R41, 0xffffffb3 ;  /* 0xffffffb329277836 */ /* 0x000fc60000000000 */
[----:B------:R-:W-:Y:S01]  /*d7f0*/  LDGSTS.E [R248+-0x6bffc], desc[UR38][R148.64], !P0 ;  /* 0x9400400094f87fae */ /* 0x000fe2000c121866 */
[----:B------:R-:W-:Y:S01]  /*d800*/  ISETP.GE.U32.AND P0, PT, R38, 0x7fffff95, PT ;  /* 0x7fffff952600780c */ /* 0x000fe20003f06070 */
[----:B------:R-:W-:Y:S02]  /*d810*/  VIADD R38, R43, 0xffffffb2 ;  /* 0xffffffb22b267836 */ /* 0x000fe40000000000 */
[----:B------:R-:W-:Y:S04]  /*d820*/  LDGSTS.E [R248+-0x6fff8], desc[UR38][R142.64], !P5 ;  /* 0x900080008ef87fae */ /* 0x000fe8000e921866 */
[----:B------:R-:W-:Y:S04]  /*d830*/  STL.64 [R1+0x17b8], R142 ;  /* 0x0017b88e01007387 */ /* 0x000fe80000100a00 */
[----:B------:R-:W-:Y:S01]  /*d840*/  LDGSTS.E [R248+-0x6bff8], desc[UR38][R140.64], !P5 ;  /* 0x940080008cf87fae */ /* 0x000fe2000e921866 */
[----:B------:R-:W-:-:S03]  /*d850*/  ISETP.GE.U32.AND P5, PT, R39, 0x7fffff94, PT ;  /* 0x7fffff942700780c */ /* 0x000fc60003fa6070 */
[----:B------:R-:W-:Y:S04]  /*d860*/  STL.64 [R1+0x17c0], R140 ;  /* 0x0017c08c01007387 */ /* 0x000fe80000100a00 */
[----:B------:R-:W-:Y:S04]  /*d870*/  LDGSTS.E [R248+-0x6fff4], desc[UR38][R136.64], !P6 ;  /* 0x9000c00088f87fae */ /* 0x000fe8000f121866 */
[----:B------:R-:W-:Y:S04]  /*d880*/  STL.64 [R1+0x17c8], R136 ;  /* 0x0017c88801007387 */ /* 0x000fe80000100a00 */
[----:B------:R-:W-:Y:S01]  /*d890*/  LDGSTS.E [R248+-0x6bff4], desc[UR38][R134.64], !P6 ;  /* 0x9400c00086f87fae */ /* 0x000fe2000f121866 */
[----:B------:R-:W-:-:S03]  /*d8a0*/  ISETP.GE.U32.AND P6, PT, R38, 0x7fffff93, PT ;  /* 0x7fffff932600780c */ /* 0x000fc60003fc6070 */
[----:B------:R-:W-:Y:S04]  /*d8b0*/  STL.64 [R1+0x17d8], R248 ;  /* 0x0017d8f801007387 */ /* 0x000fe80000100a00 */
[----:B------:R-:W-:Y:S04]  /*d8c0*/  STL.64 [R1+0x17d0], R134 ;  /* 0x0017d08601007387 */ /* 0x000fe80000100a00 */
[----:B------:R-:W3:Y:S01]  /*d8d0*/  LDL.LU.64 R78, [R1+0x1a0] ;  /* 0x0001a000014e7983 */ /* 0x000ee20000300a00 */
[----:B----4-:R-:W-:-:S03]  /*d8e0*/  IMAD.WIDE R126, R5, 0x4, R72 ;  /* 0x00000004057e7825 */ /* 0x010fc600078e0248 */
[----:B------:R-:W4:Y:S01]  /*d8f0*/  LDL.LU.64 R72, [R1+0x198] ;  /* 0x0001980001487983 */ /* 0x000f220000300a00 */
[----:B------:R-:W-:-:S03]  /*d900*/  IMAD.WIDE R38, R5, 0x4, R70 ;  /* 0x0000000405267825 */ /* 0x000fc600078e0246 */
[----:B------:R-:W-:Y:S01]  /*d910*/  LDGSTS.E [R247+-0x70000], desc[UR38][R126.64], !P3 ;  /* 0x900000007ef77fae */ /* 0x000fe2000d921866 */
[----:B------:R-:W1:Y:S01]  /*d920*/  LDC R71, c[0x0][0x230] ;  /* 0x00008c00ff477b82 */ /* 0x000e620000000800 */
[----:B------:R-:W-:Y:S02]  /*d930*/  IMAD.WIDE R40, R5, 0x4, R84 ;  /* 0x0000000405287825 */ /* 0x000fe400078e0254 */
[----:B------:R-:W4:Y:S04]  /*d940*/  LDL.LU.64 R84, [R1+0x190] ;  /* 0x0001900001547983 */ /* 0x000f280000300a00 */
[----:B------:R3:W-:Y:S01]  /*d950*/  LDGSTS.E [R247+-0x6c000], desc[UR38][R38.64], !P3 ;  /* 0x9400000026f77fae */ /* 0x0007e2000d921866 */
[----:B------:R-:W-:Y:S01]  /*d960*/  ISETP.GE.U32.AND P3, PT, R45, 0x7fffff92, PT ;  /* 0x7fffff922d00780c */ /* 0x000fe20003f66070 */
[----:B------:R-:W1:Y:S02]  /*d970*/  LDC R70, c[0x0][0x230] ;  /* 0x00008c00ff467b82 */ /* 0x000e640000000800 */
[----:B------:R-:W-:Y:S01]  /*d980*/  LDGSTS.E [R247+-0x6fffc], desc[UR38][R40.64], !P2 ;  /* 0x9000400028f77fae */ /* 0x000fe2000d121866 */
[----:B--2---:R-:W-:-:S03]  /*d990*/  IMAD.WIDE R42, R5, 0x4, R58 ;  /* 0x00000004052a7825 */ /* 0x004fc600078e023a */
[----:B------:R-:W2:Y:S04]  /*d9a0*/  LDL.LU.64 R58, [R1+0x188] ;  /* 0x00018800013a7983 */ /* 0x000ea80000300a00 */
[----:B------:R-:W-:Y:S04]  /*d9b0*/  STL.64 [R1+0x17e0], R126 ;  /* 0x0017e07e01007387 */ /* 0x000fe80000100a00 */
[----:B------:R3:W-:Y:S04]  /*d9c0*/  STL.64 [R1+0x17e8], R38 ;  /* 0x0017e82601007387 */ /* 0x0007e80000100a00 */
[----:B------:R-:W-:Y:S01]  /*d9d0*/  LDGSTS.E [R247+-0x6bffc], desc[UR38][R42.64], !P2 ;  /* 0x940040002af77fae */ /* 0x000fe2000d121866 */
[----:B------:R-:W-:-:S03]  /*d9e0*/  ISETP.GE.U32.AND P2, PT, R44, 0x7fffff91, PT ;  /* 0x7fffff912c00780c */ /* 0x000fc60003f46070 */
[----:B------:R-:W-:Y:S04]  /*d9f0*/  STL.64 [R1+0x17f0], R40 ;  /* 0x0017f02801007387 */ /* 0x000fe80000100a00 */
[----:B------:R-:W-:Y:S01]  /*da00*/  STL.64 [R1+0x17f8], R42 ;  /* 0x0017f82a01007387 */ /* 0x000fe20000100a00 */
[C---:B---3--:R-:W-:Y:S01]  /*da10*/  IMAD.WIDE R46, R5.reuse, 0x4, R234 ;  /* 0x00000004052e7825 */ /* 0x048fe200078e02ea */
[----:B------:R-:W3:Y:S03]  /*da20*/  LDC R39, c[0x0][0x230] ;  /* 0x00008c00ff277b82 */ /* 0x000ee60000000800 */
[C---:B------:R-:W-:Y:S02]  /*da30*/  IMAD.WIDE R44, R5.reuse, 0x4, R64 ;  /* 0x00000004052c7825 */ /* 0x040fe400078e0240 */
[----:B------:R-:W3:Y:S02]  /*da40*/  LDL.LU.64 R64, [R1+0x180] ;  /* 0x0001800001407983 */ /* 0x000ee40000300a00 */
[C---:B------:R-:W-:Y:S01]  /*da50*/  IMAD.WIDE R48, R5.reuse, 0x4, R230 ;  /* 0x0000000405307825 */ /* 0x040fe200078e02e6 */
[----:B------:R-:W3:Y:S01]  /*da60*/  LDC R38, c[0x0][0x230] ;  /* 0x00008c00ff267b82 */ /* 0x000ee20000000800 */
[----:B------:R-:W3:Y:S02]  /*da70*/  LDL.LU.64 R234, [R1+0x178] ;  /* 0x0001780001ea7983 */ /* 0x000ee40000300a00 */
[----:B------:R-:W-:-:S02]  /*da80*/  IMAD.WIDE R50, R5, 0x4, R218 ;  /* 0x0000000405327825 */ /* 0x000fc400078e02da */
[----:B------:R-:W3:Y:S04]  /*da90*/  LDL.LU.64 R230, [R1+0x170] ;  /* 0x0001700001e67983 */ /* 0x000ee80000300a00 */
[----:B------:R-:W3:Y:S04]  /*daa0*/  LDL.LU.64 R218, [R1+0x168] ;  /* 0x0001680001da7983 */ /* 0x000ee80000300a00 */
[----:B------:R-:W-:Y:S04]  /*dab0*/  STL.64 [R1+0x1800], R44 ;  /* 0x0018002c01007387 */ /* 0x000fe80000100a00 */
[----:B------:R-:W-:Y:S04]  /*dac0*/  STL.64 [R1+0x1808], R46 ;  /* 0x0018082e01007387 */ /* 0x000fe80000100a00 */
[----:B------:R-:W-:Y:S04]  /*dad0*/  STL.64 [R1+0x1810], R48 ;  /* 0x0018103001007387 */ /* 0x000fe80000100a00 */
[----:B------:R-:W-:Y:S04]  /*dae0*/  STL.64 [R1+0x1818], R50 ;  /* 0x0018183201007387 */ /* 0x000fe80000100a00 */
[----:B------:R-:W3:Y:S04]  /*daf0*/  LDL.LU.64 R88, [R1+0x160] ;  /* 0x0001600001587983 */ /* 0x000ee80000300a00 */
[----:B------:R-:W3:Y:S01]  /*db00*/  LDL.LU.64 R86, [R1+0x158] ;  /* 0x0001580001567983 */ /* 0x000ee20000300a00 */
[----:B------:R-:W-:-:S02]  /*db10*/  VIADD R55, R55, 0xffffffaf ;  /* 0xffffffaf37377836 */ /* 0x000fc40000000000 */
[----:B------:R-:W-:Y:S01]  /*db20*/  VIADD R54, R54, 0xffffffae ;  /* 0xffffffae36367836 */ /* 0x000fe20000000000 */
[----:B------:R-:W-:Y:S04]  /*db30*/  LDGSTS.E [R247+-0x6fff8], desc[UR38][R44.64], !P1 ;  /* 0x900080002cf77fae */ /* 0x000fe8000c921866 */
[----:B------:R-:W-:Y:S01]  /*db40*/  LDGSTS.E [R247+-0x6bff8], desc[UR38][R46.64], !P1 ;  /* 0x940080002ef77fae */ /* 0x000fe2000c921866 */
[----:B------:R-:W-:-:S03]  /*db50*/  ISETP.GE.U32.AND P1, PT, R55, 0x7fffff90, PT ;  /* 0x7fffff903700780c */ /* 0x000fc60003f26070 */
[----:B------:R-:W-:Y:S04]  /*db60*/  LDGSTS.E [R247+-0x6fff4], desc[UR38][R48.64], !P0 ;  /* 0x9000c00030f77fae */ /* 0x000fe8000c121866 */
[----:B------:R-:W-:Y:S01]  /*db70*/  LDGSTS.E [R247+-0x6bff4], desc[UR38][R50.64], !P0 ;  /* 0x9400c00032f77fae */ /* 0x000fe2000c121866 */
[----:B------:R-:W-:Y:S01]  /*db80*/  ISETP.GE.U32.AND P0, PT, R54, 0x7fffff8f, PT ;  /* 0x7fffff8f3600780c */ /* 0x000fe20003f06070 */
[----:B-1----:R-:W-:Y:S02]  /*db90*/  VIADD R61, R61, 0xffffffad ;  /* 0xffffffad3d3d7836 */ /* 0x002fe40000000000 */
[----:B------:R-:W-:-:S04]  /*dba0*/  IMAD.WIDE R120, R5, 0x4, R78 ;  /* 0x0000000405787825 */ /* 0x000fc800078e024e */
[----:B------:R-:W-:Y:S01]  /*dbb0*/  VIADD R60, R60, 0xffffffac ;  /* 0xffffffac3c3c7836 */ /* 0x000fe20000000000 */
[----:B------:R-:W-:Y:S01]  /*dbc0*/  LDGSTS.E [R246+-0x70000], desc[UR38][R120.64], !P5 ;  /* 0x9000000078f67fae */ /* 0x000fe2000e921866 */
[----:B------:R-:W-:Y:S02]  /*dbd0*/  VIADD R71, R71, 0xffffffab ;  /* 0xffffffab47477836 */ /* 0x000fe40000000000 */
[----:B------:R-:W-:Y:S02]  /*dbe0*/  VIADD R70, R70, 0xffffffaa ;  /* 0xffffffaa46467836 */ /* 0x000fe40000000000 */
[C---:B----4-:R-:W-:Y:S02]  /*dbf0*/  IMAD.WIDE R54, R5.reuse, 0x4, R72 ;  /* 0x0000000405367825 */ /* 0x050fe400078e0248 */
[----:B------:R-:W4:Y:S04]  /*dc00*/  LDL.LU.64 R72, [R1+0x150] ;  /* 0x0001500001487983 */ /* 0x000f280000300a00 */
[----:B------:R-:W4:Y:S01]  /*dc10*/  LDL.LU.64 R100, [R1+0x148] ;  /* 0x0001480001647983 */ /* 0x000f220000300a00 */
[----:B------:R-:W-:-:S03]  /*dc20*/  IMAD.WIDE R56, R5, 0x4, R84 ;  /* 0x0000000405387825 */ /* 0x000fc600078e0254 */
[----:B------:R-:W-:Y:S01]  /*dc30*/  LDGSTS.E [R246+-0x6c000], desc[UR38][R54.64], !P5 ;  /* 0x9400000036f67fae */ /* 0x000fe2000e921866 */
[----:B------:R-:W-:Y:S01]  /*dc40*/  ISETP.GE.U32.AND P5, PT, R61, 0x7fffff8e, PT ;  /* 0x7fffff8e3d00780c */ /* 0x000fe20003fa6070 */
[----:B------:R-:W1:Y:S02]  /*dc50*/  LDC R84, c[0x0][0x230] ;  /* 0x00008c00ff547b82 */ /* 0x000e640000000800 */
[----:B------:R-:W-:Y:S04]  /*dc60*/  STL.64 [R1+0x1820], R120 ;  /* 0x0018207801007387 */ /* 0x000fe80000100a00 */
[----:B------:R-:W-:Y:S02]  /*dc70*/  LDGSTS.E [R246+-0x6fffc], desc[UR38][R56.64], !P6 ;  /* 0x9000400038f67fae */ /* 0x000fe4000f121866 */
[----:B------:R-:W1:Y:S02]  /*dc80*/  LDC R85, c[0x0][0x230] ;  /* 0x00008c00ff557b82 */ /* 0x000e640000000800 */
[----:B------:R-:W-:Y:S04]  /*dc90*/  STL.64 [R1+0x1828], R54 ;  /* 0x0018283601007387 */ /* 0x000fe80000100a00 */
[----:B------:R-:W-:Y:S01]  /*dca0*/  STL.64 [R1+0x1830], R56 ;  /* 0x0018303801007387 */ /* 0x000fe20000100a00 */
[----:B--2---:R-:W-:-:S05]  /*dcb0*/  IMAD.WIDE R58, R5, 0x4, R58 ;  /* 0x00000004053a7825 */ /* 0x004fca00078e023a */
[----:B------:R-:W-:Y:S01]  /*dcc0*/  LDGSTS.E [R246+-0x6bffc], desc[UR38][R58.64], !P6 ;  /* 0x940040003af67fae */ /* 0x000fe2000f121866 */
[----:B------:R-:W-:-:S03]  /*dcd0*/  ISETP.GE.U32.AND P6, PT, R60, 0x7fffff8d, PT ;  /* 0x7fffff8d3c00780c */ /* 0x000fc60003fc6070 */
[----:B------:R-:W-:Y:S04]  /*dce0*/  STL.64 [R1+0x1838], R58 ;  /* 0x0018383a01007387 */ /* 0x000fe80000100a00 */
[----:B------:R-:W2:Y:S01]  /*dcf0*/  LDL.LU.64 R78, [R1+0x140] ;  /* 0x00014000014e7983 */ /* 0x000ea20000300a00 */
[----:B---3--:R-:W-:-:S04]  /*dd00*/  IMAD.WIDE R60, R5, 0x4, R64 ;  /* 0x00000004053c7825 */ /* 0x008fc800078e0240 */
[C---:B------:R-:W-:Y:S01]  /*dd10*/  IMAD.WIDE R62, R5.reuse, 0x4, R234 ;  /* 0x00000004053e7825 */ /* 0x040fe200078e02ea */
[----:B------:R-:W-:Y:S03]  /*dd20*/  LDGSTS.E [R246+-0x6fff8], desc[UR38][R60.64], !P3 ;  /* 0x900080003cf67fae */ /* 0x000fe6000d921866 */
[C---:B------:R-:W-:Y:S01]  /*dd30*/  IMAD.WIDE R64, R5.reuse, 0x4, R230 ;  /* 0x0000000405407825 */ /* 0x040fe200078e02e6 */
[----:B------:R-:W3:Y:S03]  /*dd40*/  LDL.LU.64 R234, [R1+0x138] ;  /* 0x0001380001ea7983 */ /* 0x000ee60000300a00 */
[----:B------:R-:W-:Y:S01]  /*dd50*/  IMAD.WIDE R118, R5, 0x4, R218 ;  /* 0x0000000405767825 */ /* 0x000fe200078e02da */
[----:B------:R-:W3:Y:S04]  /*dd60*/  LDL.LU.64 R230, [R1+0x130] ;  /* 0x0001300001e67983 */ /* 0x000ee80000300a00 */
[----:B------:R-:W3:Y:S04]  /*dd70*/  LDL.LU.64 R218, [R1+0x128] ;  /* 0x0001280001da7983 */ /* 0x000ee80000300a00 */
[----:B------:R-:W-:Y:S04]  /*dd80*/  STL.64 [R1+0x1840], R60 ;  /* 0x0018403c01007387 */ /* 0x000fe80000100a00 */
[----:B------:R-:W-:Y:S01]  /*dd90*/  LDGSTS.E [R246+-0x6bff8], desc[UR38][R62.64], !P3 ;  /* 0x940080003ef67fae */ /* 0x000fe2000d921866 */
[----:B------:R-:W-:-:S03]  /*dda0*/  ISETP.GE.U32.AND P3, PT, R71, 0x7fffff8c, PT ;  /* 0x7fffff8c4700780c */ /* 0x000fc60003f66070 */
[----:B------:R-:W-:Y:S04]  /*ddb0*/  STL.64 [R1+0x1848], R62 ;  /* 0x0018483e01007387 */ /* 0x000fe80000100a00 */
[----:B------:R-:W-:Y:S04]  /*ddc0*/  LDGSTS.E [R246+-0x6fff4], desc[UR38][R64.64], !P2 ;  /* 0x9000c00040f67fae */ /* 0x000fe8000d121866 */
[----:B------:R-:W-:Y:S01]  /*ddd0*/  STL.64 [R1+0x1850], R64 ;  /* 0x0018504001007387 */ /* 0x000fe20000100a00 */
[----:B------:R-:W-:-:S03]  /*dde0*/  IMAD.WIDE R116, R5, 0x4, R88 ;  /* 0x0000000405747825 */ /* 0x000fc600078e0258 */
[----:B------:R-:W-:Y:S01]  /*ddf0*/  LDGSTS.E [R246+-0x6bff4], desc[UR38][R118.64], !P2 ;  /* 0x9400c00076f67fae */ /* 0x000fe2000d121866 */
[----:B------:R-:W-:Y:S01]  /*de00*/  ISETP.GE.U32.AND P2, PT, R70, 0x7fffff8b, PT ;  /* 0x7fffff8b4600780c */ /* 0x000fe20003f46070 */
[----:B------:R-:W-:Y:S02]  /*de10*/  IMAD.WIDE R70, R5, 0x4, R86 ;  /* 0x0000000405467825 */ /* 0x000fe400078e0256 */
[----:B------:R-:W-:Y:S04]  /*de20*/  STL.64 [R1+0x1860], R246 ;  /* 0x001860f601007387 */ /* 0x000fe80000100a00 */
[----:B------:R-:W-:Y:S04]  /*de30*/  STL.64 [R1+0x1858], R118 ;  /* 0x0018587601007387 */ /* 0x000fe80000100a00 */
[----:B------:R-:W3:Y:S04]  /*de40*/  LDL.LU.64 R104, [R1+0x120] ;  /* 0x0001200001687983 */ /* 0x000ee80000300a00 */
[----:B------:R-:W3:Y:S04]  /*de50*/  LDL.LU.64 R86, [R1+0x118] ;  /* 0x0001180001567983 */ /* 0x000ee80000300a00 */
[----:B------:R-:W3:Y:S04]  /*de60*/  LDL.LU.64 R88, [R1+0x110] ;  /* 0x0001100001587983 */ /* 0x000ee80000300a00 */
[----:B------:R-:W3:Y:S01]  /*de70*/  LDL.LU.64 R102, [R1+0x108] ;  /* 0x0001080001667983 */ /* 0x000ee20000300a00 */
[----:B------:R-:W-:-:S02]  /*de80*/  VIADD R77, R77, 0xffffffa9 ;  /* 0xffffffa94d4d7836 */ /* 0x000fc40000000000 */
[----:B------:R-:W-:Y:S01]  /*de90*/  VIADD R76, R76, 0xffffffa8 ;  /* 0xffffffa84c4c7836 */ /* 0x000fe20000000000 */
[----:B------:R-:W-:Y:S04]  /*dea0*/  LDGSTS.E [R245+-0x70000], desc[UR38][R116.64], !P1 ;  /* 0x9000000074f57fae */ /* 0x000fe8000c921866 */
[----:B------:R-:W-:Y:S04]  /*deb0*/  STL.64 [R1+0x1868], R116 ;  /* 0x0018687401007387 */ /* 0x000fe80000100a00 */
[----:B------:R-:W-:Y:S01]  /*dec0*/  LDGSTS.E [R245+-0x6c000], desc[UR38][R70.64], !P1 ;  /* 0x9400000046f57fae */ /* 0x000fe2000c921866 */
[----:B------:R-:W-:-:S03]  /*ded0*/  ISETP.GE.U32.AND P1, PT, R77, 0x7fffff8a, PT ;  /* 0x7fffff8a4d00780c */ /* 0x000fc60003f26070 */
[----:B------:R-:W-:Y:S01]  /*dee0*/  STL.64 [R1+0x1870], R70 ;  /* 0x0018704601007387 */ /* 0x000fe20000100a00 */
[----:B-1----:R-:W-:Y:S01]  /*def0*/  VIADD R84, R84, 0xffffffa6 ;  /* 0xffffffa654547836 */ /* 0x002fe20000000000 */
[----:B------:R-:W-:Y:S01]  /*df00*/  IADD3 R85, R85, -0x59, RZ ;  /* 0xffffffa755557810 */ /* 0x000fe20007ffe0ff */
[----:B----4-:R-:W-:-:S04]  /*df10*/  IMAD.WIDE R72, R5, 0x4, R72 ;  /* 0x0000000405487825 */ /* 0x010fc800078e0248 */
[C---:B------:R-:W-:Y:S01]  /*df20*/  IMAD.WIDE R114, R5.reuse, 0x4, R100 ;  /* 0x0000000405727825 */ /* 0x040fe200078e0264 */
[----:B------:R-:W-:Y:S01]  /*df30*/  LDGSTS.E [R245+-0x6fffc], desc[UR38][R72.64], !P0 ;  /* 0x9000400048f57fae */ /* 0x000fe2000c121866 */
[----:B------:R-:W1:Y:S03]  /*df40*/  LDC R101, c[0x0][0x230] ;  /* 0x00008c00ff657b82 */ /* 0x000e660000000800 */
[----:B------:R-:W-:Y:S04]  /*df50*/  STL.64 [R1+0x1878], R72 ;  /* 0x0018784801007387 */ /* 0x000fe80000100a00 */
[----:B------:R-:W-:Y:S01]  /*df60*/  LDGSTS.E [R245+-0x6bffc], desc[UR38][R114.64], !P0 ;  /* 0x9400400072f57fae */ /* 0x000fe2000c121866 */
[----:B------:R-:W-:Y:S01]  /*df70*/  ISETP.GE.U32.AND P0, PT, R76, 0x7fffff89, PT ;  /* 0x7fffff894c00780c */ /* 0x000fe20003f06070 */
[----:B------:R-:W4:Y:S02]  /*df80*/  LDC R100, c[0x0][0x230] ;  /* 0x00008c00ff647b82 */ /* 0x000f240000000800 */
[----:B------:R-:W-:Y:S04]  /*df90*/  STL.64 [R1+0x1880], R114 ;  /* 0x0018807201007387 */ /* 0x000fe80000100a00 */
[----:B------:R-:W4:Y:S04]  /*dfa0*/  LDL.LU.64 R110, [R1+0x100] ;  /* 0x00010000016e7983 */ /* 0x000f280000300a00 */
[----:B------:R-:W4:Y:S01]  /*dfb0*/  LDL.LU.64 R94, [R1+0xf8] ;  /* 0x0000f800015e7983 */ /* 0x000f220000300a00 */
[----:B--2---:R-:W-:-:S05]  /*dfc0*/  IMAD.WIDE R76, R5, 0x4, R78 ;  /* 0x00000004054c7825 */ /* 0x004fca00078e024e */
[----:B------:R-:W-:Y:S01]  /*dfd0*/  LDGSTS.E [R245+-0x6fff8], desc[UR38][R76.64], !P5 ;  /* 0x900080004cf57fae */ /* 0x000fe2000e921866 */
[----:B---3--:R-:W-:-:S03]  /*dfe0*/  IMAD.WIDE R78, R5, 0x4, R234 ;  /* 0x00000004054e7825 */ /* 0x008fc600078e02ea */
[----:B------:R-:W2:Y:S01]  /*dff0*/  LDL.LU.64 R234, [R1+0xf0] ;  /* 0x0000f00001ea7983 */ /* 0x000ea20000300a00 */
[----:B------:R-:W-:-:S03]  /*e000*/  IMAD.WIDE R80, R5, 0x4, R230 ;  /* 0x0000000405507825 */ /* 0x000fc600078e02e6 */
[----:B------:R-:W-:Y:S01]  /*e010*/  LDGSTS.E [R245+-0x6bff8], desc[UR38][R78.64], !P5 ;  /* 0x940080004ef57fae */ /* 0x000fe2000e921866 */
[----:B------:R-:W-:Y:S01]  /*e020*/  IMAD.WIDE R82, R5, 0x4, R218 ;  /* 0x0000000405527825 */ /* 0x000fe200078e02da */
[----:B------:R-:W3:Y:S02]  /*e030*/  LDC R231, c[0x0][0x230] ;  /* 0x00008c00ffe77b82 */ /* 0x000ee40000000800 */
[----:B------:R-:W2:Y:S04]  /*e040*/  LDL.LU.64 R218, [R1+0xe8] ;  /* 0x0000e80001da7983 */ /* 0x000ea80000300a00 */
[----:B------:R-:W-:Y:S04]  /*e050*/  STL.64 [R1+0x1888], R76 ;  /* 0x0018884c01007387 */ /* 0x000fe80000100a00 */
[----:B------:R-:W-:Y:S04]  /*e060*/  STL.64 [R1+0x1890], R78 ;  /* 0x0018904e01007387 */ /* 0x000fe80000100a00 */
[----:B------:R-:W-:Y:S04]  /*e070*/  STL.64 [R1+0x1898], R80 ;  /* 0x0018985001007387 */ /* 0x000fe80000100a00 */
[----:B------:R-:W-:Y:S04]  /*e080*/  STL.64 [R1+0x18a0], R82 ;  /* 0x0018a05201007387 */ /* 0x000fe80000100a00 */
[----:B------:R-:W2:Y:S01]  /*e090*/  LDL.LU.64 R202, [R1+0xe0] ;  /* 0x0000e00001ca7983 */ /* 0x000ea20000300a00 */
[----:B------:R-:W-:-:S03]  /*e0a0*/  ISETP.GE.U32.AND P5, PT, R85, 0x7fffff88, PT ;  /* 0x7fffff885500780c */ /* 0x000fc60003fa6070 */
[----:B------:R-:W-:Y:S04]  /*e0b0*/  LDGSTS.E [R245+-0x6fff4], desc[UR38][R80.64], !P6 ;  /* 0x9000c00050f57fae */ /* 0x000fe8000f121866 */
[----:B------:R-:W-:Y:S01]  /*e0c0*/  LDGSTS.E [R245+-0x6bff4], desc[UR38][R82.64], !P6 ;  /* 0x9400c00052f57fae */ /* 0x000fe2000f121866 */
[----:B------:R-:W-:Y:S01]  /*e0d0*/  ISETP.GE.U32.AND P6, PT, R84, 0x7fffff87, PT ;  /* 0x7fffff875400780c */ /* 0x000fe20003fc6070 */
[----:B------:R-:W-:-:S04]  /*e0e0*/  IMAD.WIDE R84, R5, 0x4, R104 ;  /* 0x0000000405547825 */ /* 0x000fc800078e0268 */
[C---:B------:R-:W-:Y:S01]  /*e0f0*/  IMAD.WIDE R90, R5.reuse, 0x4, R102 ;  /* 0x00000004055a7825 */ /* 0x040fe200078e0266 */
[----:B------:R-:W3:Y:S01]  /*e100*/  S2R R230, SR_TID.X ;  /* 0x0000000000e67919 */ /* 0x000ee20000002100 */
[----:B------:R-:W2:Y:S04]  /*e110*/  LDL.LU.64 R102, [R1+0xd8] ;  /* 0x0000d80001667983 */ /* 0x000ea80000300a00 */
[----:B------:R-:W2:Y:S04]  /*e120*/  LDL.LU.64 R104, [R1+0xd0] ;  /* 0x0000d00001687983 */ /* 0x000ea80000300a00 */
[----:B------:R-:W2:Y:S01]  /*e130*/  LDL.LU.64 R106, [R1+0xc8] ;  /* 0x0000c800016a7983 */ /* 0x000ea20000300a00 */
[----:B------:R-:W-:-:S04]  /*e140*/  IMAD.WIDE R86, R5, 0x4, R86 ;  /* 0x0000000405567825 */ /* 0x000fc800078e0256 */
[----:B------:R-:W-:Y:S01]  /*e150*/  IMAD.WIDE R88, R5, 0x4, R88 ;  /* 0x0000000405587825 */ /* 0x000fe200078e0258 */
[----:B------:R-:W-:Y:S04]  /*e160*/  STL.64 [R1+0x18a8], R84 ;  /* 0x0018a85401007387 */ /* 0x000fe80000100a00 */
[----:B------:R-:W-:Y:S04]  /*e170*/  STL.64 [R1+0x18b0], R86 ;  /* 0x0018b05601007387 */ /* 0x000fe80000100a00 */
[----:B------:R-:W-:Y:S01]  /*e180*/  STL.64 [R1+0x18b8], R88 ;  /* 0x0018b85801007387 */ /* 0x000fe20000100a00 */
[----:B------:R-:W-:-:S03]  /*e190*/  VIADD R93, R93, 0xffffffa5 ;  /* 0xffffffa55d5d7836 */ /* 0x000fc60000000000 */
[----:B------:R-:W-:Y:S01]  /*e1a0*/  STL.64 [R1+0x18c0], R90 ;  /* 0x0018c05a01007387 */ /* 0x000fe20000100a00 */
[----:B------:R-:W-:-:S03]  /*e1b0*/  VIADD R92, R92, 0xffffffa4 ;  /* 0xffffffa45c5c7836 */ /* 0x000fc60000000000 */
[----:B------:R-:W2:Y:S04]  /*e1c0*/  LDL.LU.64 R198, [R1+0xc0] ;  /* 0x0000c00001c67983 */ /* 0x000ea80000300a00 */
[----:B------:R-:W-:Y:S04]  /*e1d0*/  LDGSTS.E [R244+-0x70000], desc[UR38][R84.64], !P3 ;  /* 0x9000000054f47fae */ /* 0x000fe8000d921866 */
[----:B------:R-:W-:Y:S01]  /*e1e0*/  LDGSTS.E [R244+-0x6c000], desc[UR38][R86.64], !P3 ;  /* 0x9400000056f47fae */ /* 0x000fe2000d921866 */
[----:B------:R-:W-:-:S03]  /*e1f0*/  ISETP.GE.U32.AND P3, PT, R93, 0x7fffff86, PT ;  /* 0x7fffff865d00780c */ /* 0x000fc60003f66070 */
[----:B------:R-:W-:Y:S04]  /*e200*/  LDGSTS.E [R244+-0x6fffc], desc[UR38][R88.64], !P2 ;  /* 0x9000400058f47fae */ /* 0x000fe8000d121866 */
[----:B------:R-:W-:Y:S01]  /*e210*/  LDGSTS.E [R244+-0x6bffc], desc[UR38][R90.64], !P2 ;  /* 0x940040005af47fae */ /* 0x000fe2000d121866 */
[----:B------:R-:W-:Y:S01]  /*e220*/  ISETP.GE.U32.AND P2, PT, R92, 0x7fffff85, PT ;  /* 0x7fffff855c00780c */ /* 0x000fe20003f46070 */
[----:B-1----:R-:W-:Y:S02]  /*e230*/  VIADD R101, R101, 0xffffffa3 ;  /* 0xffffffa365657836 */ /* 0x002fe40000000000 */
[----:B----4-:R-:W-:Y:S01]  /*e240*/  VIADD R100, R100, 0xffffffa2 ;  /* 0xffffffa264647836 */ /* 0x010fe20000000000 */
[----:B---3--:R-:W-:Y:S01]  /*e250*/  LOP3.LUT R230, R230, 0x1f, RZ, 0xc0, !PT ;  /* 0x0000001fe6e67812 */ /* 0x008fe200078ec0ff */
[----:B------:R-:W-:-:S02]  /*e260*/  VIADD R231, R231, 0xffffffa0 ;  /* 0xffffffa0e7e77836 */ /* 0x000fc40000000000 */
[C---:B------:R-:W-:Y:S02]  /*e270*/  IMAD.WIDE R92, R5.reuse, 0x4, R110 ;  /* 0x00000004055c7825 */ /* 0x040fe400078e026e */
[----:B------:R-:W3:Y:S02]  /*e280*/  LDL.LU.64 R110, [R1+0xb8] ;  /* 0x0000b800016e7983 */ /* 0x000ee40000300a00 */
[----:B------:R-:W-:Y:S02]  /*e290*/  IMAD.WIDE R94, R5, 0x4, R94 ;  /* 0x00000004055e7825 */ /* 0x000fe400078e025e */
[----:B------:R-:W-:Y:S04]  /*e2a0*/  LDGSTS.E [R244+-0x6fff8], desc[UR38][R92.64], !P1 ;  /* 0x900080005cf47fae */ /* 0x000fe8000c921866 */
[----:B------:R-:W-:Y:S01]  /*e2b0*/  LDGSTS.E [R244+-0x6bff8], desc[UR38][R94.64], !P1 ;  /* 0x940080005ef47fae */ /* 0x000fe2000c921866 */
[----:B------:R-:W-:-:S03]  /*e2c0*/  ISETP.GE.U32.AND P1, PT, R101, 0x7fffff84, PT ;  /* 0x7fffff846500780c */ /* 0x000fc60003f26070 */
[----:B------:R-:W4:Y:S01]  /*e2d0*/  LDL.LU.64 R112, [R1+0xb0] ;  /* 0x0000b00001707983 */ /* 0x000f220000300a00 */
[C---:B--2---:R-:W-:Y:S02]  /*e2e0*/  IMAD.WIDE R96, R5.reuse, 0x4, R234 ;  /* 0x0000000405607825 */ /* 0x044fe400078e02ea */
[----:B------:R-:W1:Y:S03]  /*e2f0*/  LDC R234, c[0x0][0x230] ;  /* 0x00008c00ffea7b82 */ /* 0x000e660000000800 */
[----:B------:R-:W-:Y:S01]  /*e300*/  LDGSTS.E [R244+-0x6fff4], desc[UR38][R96.64], !P0 ;  /* 0x9000c00060f47fae */ /* 0x000fe2000c121866 */
[----:B------:R-:W-:-:S03]  /*e310*/  IMAD.WIDE R98, R5, 0x4, R218 ;  /* 0x0000000405627825 */ /* 0x000fc600078e02da */
[----:B------:R-:W2:Y:S01]  /*e320*/  LDL.LU.64 R218, [R1+0xa8] ;  /* 0x0000a80001da7983 */ /* 0x000ea20000300a00 */
[----:B------:R-:W2:Y:S03]  /*e330*/  LDC R235, c[0x0][0x230] ;  /* 0x00008c00ffeb7b82 */ /* 0x000ea60000000800 */
[----:B------:R-:W-:Y:S01]  /*e340*/  LDGSTS.E [R244+-0x6bff4], desc[UR38][R98.64], !P0 ;  /* 0x9400c00062f47fae */ /* 0x000fe2000c121866 */
[----:B------:R-:W-:-:S03]  /*e350*/  ISETP.GE.U32.AND P0, PT, R100, 0x7fffff83, PT ;  /* 0x7fffff836400780c */ /* 0x000fc60003f06070 */
[----:B------:R-:W-:Y:S04]  /*e360*/  STL.64 [R1+0x18c8], R92 ;  /* 0x0018c85c01007387 */ /* 0x000fe80000100a00 */
[----:B------:R-:W-:Y:S01]  /*e370*/  STL.64 [R1+0x18d0], R94 ;  /* 0x0018d05e01007387 */ /* 0x000fe20000100a00 */
[----:B------:R-:W-:-:S03]  /*e380*/  IMAD.WIDE R100, R5, 0x4, R202 ;  /* 0x0000000405647825 */ /* 0x000fc600078e02ca */
[----:B------:R-:W-:Y:S04]  /*e390*/  STL.64 [R1+0x18d8], R96 ;  /* 0x0018d86001007387 */ /* 0x000fe80000100a00 */
[----:B------:R-:W-:Y:S04]  /*e3a0*/  STL.64 [R1+0x18e8], R244 ;  /* 0x0018e8f401007387 */ /* 0x000fe80000100a00 */
[----:B------:R-:W-:Y:S04]  /*e3b0*/  STL.64 [R1+0x18e0], R98 ;  /* 0x0018e06201007387 */ /* 0x000fe80000100a00 */
[----:B------:R-:W-:Y:S04]  /*e3c0*/  LDGSTS.E [R9+-0x70000], desc[UR38][R100.64], !P5 ;  /* 0x9000000064097fae */ /* 0x000fe8000e921866 */
[----:B------:R-:W-:Y:S01]  /*e3d0*/  STL.64 [R1+0x18f0], R100 ;  /* 0x0018f06401007387 */ /* 0x000fe20000100a00 */
[----:B------:R-:W-:-:S04]  /*e3e0*/  IMAD.WIDE R102, R5, 0x4, R102 ;  /* 0x0000000405667825 */ /* 0x000fc800078e0266 */
[C---:B------:R-:W-:Y:S01]  /*e3f0*/  IMAD.WIDE R104, R5.reuse, 0x4, R104 ;  /* 0x0000000405687825 */ /* 0x040fe200078e0268 */
[----:B------:R-:W-:Y:S01]  /*e400*/  LDGSTS.E [R9+-0x6c000], desc[UR38][R102.64], !P5 ;  /* 0x9400000066097fae */ /* 0x000fe2000e921866 */
[----:B------:R-:W-:Y:S02]  /*e410*/  ISETP.GE.AND P5, PT, R230, R231, PT ;  /* 0x000000e7e600720c */ /* 0x000fe40003fa6270 */
[----:B------:R-:W-:Y:S01]  /*e420*/  IMAD.WIDE R106, R5, 0x4, R106 ;  /* 0x00000004056a7825 */ /* 0x000fe200078e026a */
[----:B------:R-:W-:Y:S01]  /*e430*/  STL.64 [R1+0x18f8], R102 ;  /* 0x0018f86601007387 */ /* 0x000fe20000100a00 */
[----:B------:R-:W-:-:S03]  /*e440*/  SEL R230, RZ, 0x4, P5 ;  /* 0x00000004ffe67807 */ /* 0x000fc60002800000 */
[----:B------:R-:W2:Y:S01]  /*e450*/  LDL.LU.64 R170, [R1+0xa0] ;  /* 0x0000a00001aa7983 */ /* 0x000ea20000300a00 */
[----:B------:R-:W-:-:S03]  /*e460*/  ISETP.GT.AND P5, PT, R8, 0x7f, PT ;  /* 0x0000007f0800780c */ /* 0x000fc60003fa4270 */
[----:B------:R-:W2:Y:S04]  /*e470*/  LDL.LU.64 R174, [R1+0x98] ;  /* 0x0000980001ae7983 */ /* 0x000ea80000300a00 */
[----:B------:R-:W2:Y:S04]  /*e480*/  LDL.LU.64 R178, [R1+0x90] ;  /* 0x0000900001b27983 */ /* 0x000ea80000300a00 */
[----:B------:R-:W-:Y:S04]  /*e490*/  STL.64 [R1+0x1900], R104 ;  /* 0x0019006801007387 */ /* 0x000fe80000100a00 */
[----:B------:R-:W-:Y:S04]  /*e4a0*/  STL.64 [R1+0x1908], R106 ;  /* 0x0019086a01007387 */ /* 0x000fe80000100a00 */
[----:B------:R-:W2:Y:S04]  /*e4b0*/  LDL.LU R8, [R1+0x1960] ;  /* 0x0019600001087983 */ /* 0x000ea80000300800 */
[----:B------:R-:W2:Y:S04]  /*e4c0*/  LDL.LU.64 R190, [R1+0x88] ;  /* 0x0000880001be7983 */ /* 0x000ea80000300a00 */
[----:B------:R-:W2:Y:S01]  /*e4d0*/  LDL.LU.64 R206, [R1+0x80] ;  /* 0x0000800001ce7983 */ /* 0x000ea20000300a00 */
[----:B------:R-:W-:-:S03]  /*e4e0*/  VIADD R108, R108, 0xffffffa1 ;  /* 0xffffffa16c6c7836 */ /* 0x000fc60000000000 */
[----:B------:R-:W-:Y:S04]  /*e4f0*/  LDGSTS.E [R9+-0x6fffc], desc[UR38][R104.64], !P6 ;  /* 0x9000400068097fae */ /* 0x000fe8000f121866 */
[----:B------:R-:W-:Y:S01]  /*e500*/  LDGSTS.E [R9+-0x6bffc], desc[UR38][R106.64], !P6 ;  /* 0x940040006a097fae */ /* 0x000fe2000f121866 */
[----:B------:R-:W-:Y:S01]  /*e510*/  ISETP.GE.U32.AND P6, PT, R108, 0x7fffff82, PT ;  /* 0x7fffff826c00780c */ /* 0x000fe20003fc6070 */
[----:B------:R-:W-:Y:S02]  /*e520*/  IMAD.WIDE R108, R5, 0x4, R198 ;  /* 0x00000004056c7825 */ /* 0x000fe400078e02c6 */
[----:B------:R-:W2:Y:S04]  /*e530*/  LDL.LU.64 R202, [R1+0x78] ;  /* 0x0000780001ca7983 */ /* 0x000ea80000300a00 */
[----:B------:R-:W2:Y:S01]  /*e540*/  LDL.LU.64 R198, [R1+0x70] ;  /* 0x0000700001c67983 */ /* 0x000ea20000300a00 */
[----:B------:R-:W-:-:S02]  /*e550*/  SEL R230, R230, RZ, P5 ;  /* 0x000000ffe6e67207 */ /* 0x000fc40002800000 */
[----:B------:R-:W-:Y:S01]  /*e560*/  ISETP.GE.U32.AND P5, PT, R231, 0x7fffff81, PT ;  /* 0x7fffff81e700780c */ /* 0x000fe20003fa6070 */
[----:B-1----:R-:W-:Y:S01]  /*e570*/  VIADD R231, R234, 0xffffff9f ;  /* 0xffffff9feae77836 */ /* 0x002fe20000000000 */
[----:B------:R-:W-:Y:S04]  /*e580*/  LDGSTS.E [R9+-0x6fff8], desc[UR38][R108.64], !P3 ;  /* 0x900080006c097fae */ /* 0x000fe8000d921866 */
[----:B------:R-:W-:Y:S01]  /*e590*/  STL.64 [R1+0x1910], R108 ;  /* 0x0019106c01007387 */ /* 0x000fe20000100a00 */
[----:B------:R-:W-:-:S04]  /*e5a0*/  IMAD.WIDE R240, R5, 0x4, R240 ;  /* 0x0000000405f07825 */ /* 0x000fc800078e02f0 */
[----:B---3--:R-:W-:-:S05]  /*e5b0*/  IMAD.WIDE R110, R5, 0x4, R110 ;  /* 0x00000004056e7825 */ /* 0x008fca00078e026e */
[----:B------:R-:W-:Y:S01]  /*e5c0*/  LDGSTS.E [R9+-0x6bff8], desc[UR38][R110.64], !P3 ;  /* 0x940080006e097fae */ /* 0x000fe2000d921866 */
[----:B----4-:R-:W-:-:S03]  /*e5d0*/  IMAD.WIDE R112, R5, 0x4, R112 ;  /* 0x0000000405707825 */ /* 0x010fc600078e0270 */
[----:B------:R-:W-:Y:S01]  /*e5e0*/  STL.64 [R1+0x1918], R110 ;  /* 0x0019186e01007387 */ /* 0x000fe20000100a00 */
[----:B------:R-:W-:-:S03]  /*e5f0*/  ISETP.NE.U32.AND P3, PT, R230, RZ, PT ;  /* 0x000000ffe600720c */ /* 0x000fc60003f65070 */
[----:B------:R-:W-:Y:S04]  /*e600*/  LDGSTS.E [R9+-0x6fff4], desc[UR38][R112.64], !P2 ;  /* 0x9000c00070097fae */ /* 0x000fe8000d121866 */
[----:B------:R-:W-:Y:S01]  /*e610*/  STL.64 [R1+0x1920], R112 ;  /* 0x0019207001007387 */ /* 0x000fe20000100a00 */
[----:B--2---:R-:W-:-:S05]  /*e620*/  IMAD.WIDE R218, R5, 0x4, R218 ;  /* 0x0000000405da7825 */ /* 0x004fca00078e02da */
[----:B------:R1:W-:Y:S01]  /*e630*/  LDGSTS.E [R9+-0x6bff4], desc[UR38][R218.64], !P2 ;  /* 0x9400c000da097fae */ /* 0x0003e2000d121866 */
[----:B------:R-:W-:Y:S01]  /*e640*/  ISETP.GE.U32.AND P2, PT, R231, 0x7fffff80, PT ;  /* 0x7fffff80e700780c */ /* 0x000fe20003f46070 */
[----:B------:R-:W-:-:S05]  /*e650*/  IMAD.WIDE R230, R5, 0x4, R170 ;  /* 0x0000000405e67825 */ /* 0x000fca00078e02aa */
[----:B------:R-:W-:Y:S04]  /*e660*/  LDGSTS.E [R4+-0x70000], desc[UR38][R230.64], !P1 ;  /* 0x90000000e6047fae */ /* 0x000fe8000c921866 */
[----:B------:R1:W-:Y:S04]  /*e670*/  STL.64 [R1+0x1930], R8 ;  /* 0x0019300801007387 */ /* 0x0003e80000100a00 */
[----:B------:R-:W-:Y:S01]  /*e680*/  STL.64 [R1+0x1928], R218 ;  /* 0x001928da01007387 */ /* 0x000fe20000100a00 */
[----:B-1----:R-:W-:Y:S02]  /*e690*/  VIADD R9, R235, 0xffffff9e ;  /* 0xffffff9eeb097836 */ /* 0x002fe40000000000 */
[C---:B------:R-:W-:Y:S01]  /*e6a0*/  IMAD.WIDE R234, R5.reuse, 0x4, R174 ;  /* 0x0000000405ea7825 */ /* 0x040fe200078e02ae */
[----:B------:R-:W-:Y:S03]  /*e6b0*/  STL.64 [R1+0x1938], R230 ;  /* 0x001938e601007387 */ /* 0x000fe60000100a00 */
[----:B------:R-:W-:Y:S01]  /*e6c0*/  VIADD R8, R242, 0xffffff9d ;  /* 0xffffff9df2087836 */ /* 0x000fe20000000000 */
[----:B------:R-:W-:Y:S01]  /*e6d0*/  LDGSTS.E [R4+-0x6c000], desc[UR38][R234.64], !P1 ;  /* 0x94000000ea047fae */ /* 0x000fe2000c921866 */
[----:B------:R-:W-:-:S03]  /*e6e0*/  IMAD.WIDE R242, R5, 0x4, R178 ;  /* 0x0000000405f27825 */ /* 0x000fc600078e02b2 */
[----:B------:R-:W-:Y:S01]  /*e6f0*/  STL.64 [R1+0x1940], R234 ;  /* 0x001940ea01007387 */ /* 0x000fe20000100a00 */
[----:B------:R-:W-:-:S03]  /*e700*/  IMAD.WIDE R44, R5, 0x4, R190 ;  /* 0x00000004052c7825 */ /* 0x000fc600078e02be */
[----:B------:R-:W-:Y:S04]  /*e710*/  STL.64 [R1+0x1948], R240 ;  /* 0x001948f001007387 */ /* 0x000fe80000100a00 */
[----:B------:R-:W-:Y:S04]  /*e720*/  STL.64 [R1+0x1950], R242 ;  /* 0x001950f201007387 */ /* 0x000fe80000100a00 */
[----:B------:R-:W2:Y:S01]  /*e730*/  LDL.LU.64 R162, [R1+0x60] ;  /* 0x0000600001a27983 */ /* 0x000ea20000300a00 */
[----:B------:R-:W-:-:S03]  /*e740*/  IMAD.WIDE R42, R5, 0x4, R206 ;  /* 0x00000004052a7825 */ /* 0x000fc600078e02ce */
[----:B------:R-:W3:Y:S04]  /*e750*/  LDL.LU.64 R136, [R1+0x50] ;  /* 0x0000500001887983 */ /* 0x000ee80000300a00 */
[----:B------:R-:W-:Y:S04]  /*e760*/  STL.64 [R1+0x8], R44 ;  /* 0x0000082c01007387 */ /* 0x000fe80000100a00 */
[----:B------:R-:W4:Y:S04]  /*e770*/  LDL.LU.64 R170, [R1+0x68] ;  /* 0x0000680001aa7983 */ /* 0x000f280000300a00 */
[----:B------:R-:W-:Y:S04]  /*e780*/  STL.64 [R1+0x18], R42 ;  /* 0x0000182a01007387 */ /* 0x000fe80000100a00 */
[----:B------:R-:W4:Y:S04]  /*e790*/  LDL.LU.64 R140, [R1+0x40] ;  /* 0x00004000018c7983 */ /* 0x000f280000300a00 */
[----:B------:R-:W4:Y:S01]  /*e7a0*/  LDL.LU.64 R174, [R1+0x250] ;  /* 0x0002500001ae7983 */ /* 0x000f220000300a00 */
[----:B------:R-:W-:-:S03]  /*e7b0*/  ISETP.GE.U32.AND P1, PT, R9, 0x7fffff7f, PT ;  /* 0x7fffff7f0900780c */ /* 0x000fc60003f26070 */
[----:B------:R-:W-:Y:S01]  /*e7c0*/  LDGSTS.E [R4+-0x6fffc], desc[UR38][R240.64], !P0 ;  /* 0x90004000f0047fae */ /* 0x000fe2000c121866 */
[----:B------:R-:W-:-:S03]  /*e7d0*/  VIADD R9, R39, 0xffffff9c ;  /* 0xffffff9c27097836 */ /* 0x000fc60000000000 */
[----:B------:R-:W-:Y:S01]  /*e7e0*/  LDGSTS.E [R4+-0x6bffc], desc[UR38][R242.64], !P0 ;  /* 0x94004000f2047fae */ /* 0x000fe2000c121866 */
[----:B------:R-:W-:Y:S01]  /*e7f0*/  ISETP.GE.U32.AND P0, PT, R8, 0x7fffff7e, PT ;  /* 0x7fffff7e0800780c */ /* 0x000fe20003f06070 */
[----:B------:R-:W-:Y:S02]  /*e800*/  VIADD R8, R38, 0xffffff9b ;  /* 0xffffff9b26087836 */ /* 0x000fe40000000000 */
[C---:B------:R-:W-:Y:S01]  /*e810*/  IMAD.WIDE R40, R5.reuse, 0x4, R202 ;  /* 0x0000000405287825 */ /* 0x040fe200078e02ca */
[----:B------:R-:W4:Y:S03]  /*e820*/  LDL.LU.64 R142, [R1+0x30] ;  /* 0x00003000018e7983 */ /* 0x000f260000300a00 */
[----:B------:R-:W-:Y:S01]  /*e830*/  IMAD.WIDE R38, R5, 0x4, R198 ;  /* 0x0000000405267825 */ /* 0x000fe200078e02c6 */
[----:B------:R-:W4:Y:S04]  /*e840*/  LDL.LU.64 R178, [R1+0x268] ;  /* 0x0002680001b27983 */ /* 0x000f280000300a00 */
[----:B------:R-:W-:Y:S04]  /*e850*/  STL.64 [R1+0x28], R40 ;  /* 0x0000282801007387 */ /* 0x000fe80000100a00 */
[----:B------:R-:W-:Y:S04]  /*e860*/  STL.64 [R1+0x38], R38 ;  /* 0x0000382601007387 */ /* 0x000fe80000100a00 */
[----:B------:R-:W4:Y:S04]  /*e870*/  LDL.LU.64 R158, [R1+0x20] ;  /* 0x00002000019e7983 */ /* 0x000f280000300a00 */
[----:B------:R-:W4:Y:S04]  /*e880*/  LDL.LU.64 R166, [R1+0x270] ;  /* 0x0002700001a67983 */ /* 0x000f280000300a00 */
[----:B------:R-:W4:Y:S04]  /*e890*/  LDL.LU.64 R148, [R1+0x10] ;  /* 0x0000100001947983 */ /* 0x000f280000300a00 */
[----:B------:R-:W4:Y:S04]  /*e8a0*/  LDL.LU.64 R190, [R1+0x278] ;  /* 0x0002780001be7983 */ /* 0x000f280000300a00 */
[----:B------:R-:W4:Y:S04]  /*e8b0*/  LDL.LU.64 R206, [R1] ;  /* 0x0000000001ce7983 */ /* 0x000f280000300a00 */
[----:B------:R2:W-:Y:S04]  /*e8c0*/  STL.64 [R1+0x1958], R4 ;  /* 0x0019580401007387 */ /* 0x0005e80000100a00 */
[----:B------:R-:W4:Y:S04]  /*e8d0*/  LDL.LU.64 R202, [R1+0x280] ;  /* 0x0002800001ca7983 */ /* 0x000f280000300a00 */
[----:B------:R-:W4:Y:S04]  /*e8e0*/  LDL.LU.64 R198, [R1+0x288] ;  /* 0x0002880001c67983 */ /* 0x000f280000300a00 */
[----:B------:R-:W-:Y:S04]  /*e8f0*/  LDGSTS.E [R4+-0x6fff8], desc[UR38][R44.64], !P6 ;  /* 0x900080002c047fae */ /* 0x000fe8000f121866 */
[----:B------:R-:W4:Y:S04]  /*e900*/  LDL.LU.64 R154, [R1+0x290] ;  /* 0x00029000019a7983 */ /* 0x000f280000300a00 */
[----:B------:R-:W-:Y:S04]  /*e910*/  LDGSTS.E [R4+-0x6bff8], desc[UR38][R42.64], !P6 ;  /* 0x940080002a047fae */ /* 0x000fe8000f121866 */
[----:B------:R-:W-:Y:S04]  /*e920*/  LDGSTS.E [R4+-0x6fff4], desc[UR38][R40.64], !P5 ;  /* 0x9000c00028047fae */ /* 0x000fe8000e921866 */
[----:B------:R2:W-:Y:S02]  /*e930*/  LDGSTS.E [R4+-0x6bff4], desc[UR38][R38.64], !P5 ;  /* 0x9400c00026047fae */ /* 0x0005e4000e921866 */
[----:B--2---:R-:W-:Y:S01]  /*e940*/  IMAD.WIDE R4, R2, 0x4, R162 ;  /* 0x0000000402047825 */ /* 0x004fe200078e02a2 */
[----:B------:R-:W-:Y:S01]  /*e950*/  ISETP.GE.U32.AND P6, PT, R9, 0x7fffff7d, PT ;  /* 0x7fffff7d0900780c */ /* 0x000fe20003fc6070 */
[----:B------:R-:W2:Y:S04]  /*e960*/  LDL.LU.64 R162, [R1+0x298] ;  /* 0x0002980001a27983 */ /* 0x000ea80000300a00 */
[----:B------:R4:W-:Y:S01]  /*e970*/  STL.64 [R1+0x58], R4 ;  /* 0x0000580401007387 */ /* 0x0009e20000100a00 */
[----:B------:R-:W-:Y:S01]  /*e980*/  ISETP.GE.U32.AND P5, PT, R8, 0x7fffff7c, PT ;  /* 0x7fffff7c0800780c */ /* 0x000fe20003fa6070 */
[----:B---3--:R-:W-:-:S02]  /*e990*/  IMAD.WIDE R60, R2, 0x4, R136 ;  /* 0x00000004023c7825 */ /* 0x008fc400078e0288 */
[----:B------:R-:W0:Y:S02]  /*e9a0*/  LDGDEPBAR ;  /* 0x00000000000079af */ /* 0x000e240000000000 */
[C---:B----4-:R-:W-:Y:S02]  /*e9b0*/  IMAD.WIDE R4, R2.reuse, 0x4, R170 ;  /* 0x0000000402047825 */ /* 0x050fe400078e02aa */
[----:B------:R-:W3:Y:S04]  /*e9c0*/  LDL.LU.64 R170, [R1+0x2a0] ;  /* 0x0002a00001aa7983 */ /* 0x000ee80000300a00 */
[----:B------:R1:W-:Y:S02]  /*e9d0*/  STL.64 [R1+0x50], R4 ;  /* 0x0000500401007387 */ /* 0x0003e40000100a00 */
[----:B-1----:R-:W-:-:S02]  /*e9e0*/  IMAD.WIDE R4, R2, 0x4, R174 ;  /* 0x0000000402047825 */ /* 0x002fc400078e02ae */
[----:B------:R-:W4:Y:S02]  /*e9f0*/  LDL.LU.64 R174, [R1+0x2a8] ;  /* 0x0002a80001ae7983 */ /* 0x000f240000300a00 */
[----:B------:R-:W-:-:S05]  /*ea00*/  IMAD.WIDE R8, R2, 0x4, R140 ;  /* 0x0000000402087825 */ /* 0x000fca00078e028c */
[----:B------:R1:W-:Y:S04]  /*ea10*/  STL.64 [R1+0x40], R8 ;  /* 0x0000400801007387 */ /* 0x0003e80000100a00 */
[----:B------:R-:W-:Y:S04]  /*ea20*/  STL.64 [R1+0x48], R60 ;  /* 0x0000483c01007387 */ /* 0x000fe80000100a00 */
[----:B------:R1:W-:Y:S02]  /*ea30*/  STL.64 [R1+0x60], R4 ;  /* 0x0000600401007387 */ /* 0x0003e40000100a00 */
[----:B-1----:R-:W-:-:S04]  /*ea40*/  IMAD.WIDE R8, R2, 0x4, R158 ;  /* 0x0000000402087825 */ /* 0x002fc800078e029e */
[C---:B------:R-:W-:Y:S02]  /*ea50*/  IMAD.WIDE R4, R2.reuse, 0x4, R178 ;  /* 0x0000000402047825 */ /* 0x040fe400078e02b2 */
[----:B------:R-:W4:Y:S04]  /*ea60*/  LDL.LU.64 R178, [R1+0x2b0] ;  /* 0x0002b00001b27983 */ /* 0x000f280000300a00 */
[----:B------:R1:W-:Y:S01]  /*ea70*/  STL.64 [R1+0x68], R4 ;  /* 0x0000680401007387 */ /* 0x0003e20000100a00 */
[----:B------:R-:W-:-:S03]  /*ea80*/  IMAD.WIDE R58, R2, 0x4, R142 ;  /* 0x00000004023a7825 */ /* 0x000fc600078e028e */
[----:B------:R-:W4:Y:S04]  /*ea90*/  LDL.LU.64 R158, [R1+0x2b8] ;  /* 0x0002b800019e7983 */ /* 0x000f280000300a00 */
[----:B------:R1:W-:Y:S02]  /*eaa0*/  STL.64 [R1+0x20], R8 ;  /* 0x0000200801007387 */ /* 0x0003e40000100a00 */
[C---:B-1----:R-:W-:Y:S02]  /*eab0*/  IMAD.WIDE R4, R2.reuse, 0x4, R166 ;  /* 0x0000000402047825 */ /* 0x042fe400078e02a6 */
[----:B------:R-:W4:Y:S02]  /*eac0*/  LDL.LU.64 R166, [R1+0x2c0] ;  /* 0x0002c00001a67983 */ /* 0x000f240000300a00 */
[----:B------:R-:W-:-:S02]  /*ead0*/  IMAD.WIDE R38, R2, 0x4, R148 ;  /* 0x0000000402267825 */ /* 0x000fc400078e0294 */
[----:B------:R-:W-:Y:S02]  /*eae0*/  STL.64 [R1+0x30], R58 ;  /* 0x0000303a01007387 */ /* 0x000fe40000100a00 */
[C---:B------:R-:W-:Y:S02]  /*eaf0*/  IMAD.WIDE R8, R2.reuse, 0x4, R190 ;  /* 0x0000000402087825 */ /* 0x040fe400078e02be */
[----:B------:R-:W4:Y:S02]  /*eb00*/  LDL.LU.64 R190, [R1+0x2c8] ;  /* 0x0002c80001be7983 */ /* 0x000f240000300a00 */
[C---:B------:R-:W-:Y:S02]  /*eb10*/  IMAD.WIDE R56, R2.reuse, 0x4, R206 ;  /* 0x0000000402387825 */ /* 0x040fe400078e02ce */
[----:B------:R1:W-:Y:S04]  /*eb20*/  STL.64 [R1+0x10], R38 ;  /* 0x0000102601007387 */ /* 0x0003e80000100a00 */
[----:B------:R-:W-:Y:S04]  /*eb30*/  STL.64 [R1+0x70], R4 ;  /* 0x0000700401007387 */ /* 0x000fe80000100a00 */
[----:B------:R1:W-:Y:S04]  /*eb40*/  STL.64 [R1+0x78], R8 ;  /* 0x0000780801007387 */ /* 0x0003e80000100a00 */
[----:B------:R-:W4:Y:S01]  /*eb50*/  LDL.LU.64 R206, [R1+0x2d0] ;  /* 0x0002d00001ce7983 */ /* 0x000f220000300a00 */
[----:B-1----:R-:W-:-:S05]  /*eb60*/  IMAD.WIDE R38, R2, 0x4, R202 ;  /* 0x0000000402267825 */ /* 0x002fca00078e02ca */
[----:B------:R1:W-:Y:S04]  /*eb70*/  STL.64 [R1+0x80], R38 ;  /* 0x0000802601007387 */ /* 0x0003e80000100a00 */
[----:B------:R-:W4:Y:S01]  /*eb80*/  LDL.LU.64 R202, [R1+0x2d8] ;  /* 0x0002d80001ca7983 */ /* 0x000f220000300a00 */
[----:B------:R-:W-:-:S03]  /*eb90*/  IMAD.WIDE R8, R2, 0x4, R198 ;  /* 0x0000000402087825 */ /* 0x000fc600078e02c6 */
[----:B------:R-:W4:Y:S01]  /*eba0*/  LDL.LU.64 R198, [R1+0x2e0] ;  /* 0x0002e00001c67983 */ /* 0x000f220000300a00 */
[----:B-1----:R-:W-:-:S03]  /*ebb0*/  IMAD.WIDE R38, R2, 0x4, R154 ;  /* 0x0000000402267825 */ /* 0x002fc600078e029a */
[----:B------:R2:W-:Y:S04]  /*ebc0*/  STL.64 [R1+0x88], R8 ;  /* 0x0000880801007387 */ /* 0x0005e80000100a00 */
[----:B------:R-:W-:Y:S04]  /*ebd0*/  STL.64 [R1], R56 ;  /* 0x0000003801007387 */ /* 0x000fe80000100a00 */
[----:B------:R-:W-:Y:S01]  /*ebe0*/  STL.64 [R1+0x98], R38 ;  /* 0x0000982601007387 */ /* 0x000fe20000100a00 */
[----:B------:R-:W-:-:S04]  /*ebf0*/  IMAD.WIDE R54, R2, 0x4, R226 ;  /* 0x0000000402367825 */ /* 0x000fc800078e02e2 */
[C---:B--2---:R-:W-:Y:S02]  /*ec00*/  IMAD.WIDE R8, R2.reuse, 0x4, R162 ;  /* 0x0000000402087825 */ /* 0x044fe400078e02a2 */
[----:B------:R-:W2:Y:S04]  /*ec10*/  LDL.LU.64 R162, [R1+0x2e8] ;  /* 0x0002e80001a27983 */ /* 0x000ea80000300a00 */
[----:B------:R3:W-:Y:S02]  /*ec20*/  STL.64 [R1+0xa0], R8 ;  /* 0x0000a00801007387 */ /* 0x0007e40000100a00 */
[C---:B---3--:R-:W-:Y:S02]  /*ec30*/  IMAD.WIDE R8, R2.reuse, 0x4, R170 ;  /* 0x0000000402087825 */ /* 0x048fe400078e02aa */
[----:B------:R-:W3:Y:S04]  /*ec40*/  LDL.LU.64 R170, [R1+0x2f0] ;  /* 0x0002f00001aa7983 */ /* 0x000ee80000300a00 */
[----:B------:R-:W-:Y:S04]  /*ec50*/  STL.64 [R1+0x90], R54 ;  /* 0x0000903601007387 */ /* 0x000fe80000100a00 */
[----:B------:R4:W-:Y:S02]  /*ec60*/  STL.64 [R1+0xa8], R8 ;  /* 0x0000a80801007387 */ /* 0x0009e40000100a00 */
[----:B----4-:R-:W-:-:S02]  /*ec70*/  IMAD.WIDE R8, R2, 0x4, R174 ;  /* 0x0000000402087825 */ /* 0x010fc400078e02ae */
[----:B------:R-:W4:Y:S04]  /*ec80*/  LDL.LU.64 R174, [R1+0x2f8] ;  /* 0x0002f80001ae7983 */ /* 0x000f280000300a00 */
[----:B------:R1:W-:Y:S02]  /*ec90*/  STL.64 [R1+0xb0], R8 ;  /* 0x0000b00801007387 */ /* 0x0003e40000100a00 */
[----:B-1----:R-:W-:-:S04]  /*eca0*/  IMAD.WIDE R8, R2, 0x4, R180 ;  /* 0x0000000402087825 */ /* 0x002fc800078e02b4 */
[C---:B------:R-:W-:Y:S02]  /*ecb0*/  IMAD.WIDE R38, R2.reuse, 0x4, R178 ;  /* 0x0000000402267825 */ /* 0x040fe400078e02b2 */
[----:B------:R-:W4:Y:S04]  /*ecc0*/  LDL.LU.64 R178, [R1+0x300] ;  /* 0x0003000001b27983 */ /* 0x000f280000300a00 */
[----:B------:R1:W-:Y:S01]  /*ecd0*/  STL.64 [R1+0xc0], R38 ;  /* 0x0000c02601007387 */ /* 0x0003e20000100a00 */
[----:B------:R-:W-:-:S03]  /*ece0*/  IMAD.WIDE R40, R2, 0x4, R158 ;  /* 0x0000000402287825 */ /* 0x000fc600078e029e */
[----:B------:R1:W-:Y:S04]  /*ecf0*/  STL.64 [R1+0xb8], R8 ;  /* 0x0000b80801007387 */ /* 0x0003e80000100a00 */
[----:B------:R-:W-:Y:S01]  /*ed00*/  STL.64 [R1+0xd0], R40 ;  /* 0x0000d02801007387 */ /* 0x000fe20000100a00 */
[----:B-1----:R-:W-:-:S04]  /*ed10*/  IMAD.WIDE R38, R2, 0x4, R184 ;  /* 0x0000000402267825 */ /* 0x002fc800078e02b8 */
[C---:B------:R-:W-:Y:S02]  /*ed20*/  IMAD.WIDE R8, R2.reuse, 0x4, R166 ;  /* 0x0000000402087825 */ /* 0x040fe400078e02a6 */
[----:B------:R-:W4:Y:S04]  /*ed30*/  LDL.LU.64 R166, [R1+0x308] ;  /* 0x0003080001a67983 */ /* 0x000f280000300a00 */
[----:B------:R1:W-:Y:S04]  /*ed40*/  STL.64 [R1+0xc8], R38 ;  /* 0x0000c82601007387 */ /* 0x0003e80000100a00 */
[----:B------:R1:W-:Y:S01]  /*ed50*/  STL.64 [R1+0xe0], R8 ;  /* 0x0000e00801007387 */ /* 0x0003e20000100a00 */
[----:B------:R-:W-:-:S04]  /*ed60*/  IMAD.WIDE R120, R2, 0x4, R188 ;  /* 0x0000000402787825 */ /* 0x000fc800078e02bc */
[----:B-1----:R-:W-:-:S04]  /*ed70*/  IMAD.WIDE R38, R2, 0x4, R192 ;  /* 0x0000000402267825 */ /* 0x002fc800078e02c0 */
[C---:B------:R-:W-:Y:S02]  /*ed80*/  IMAD.WIDE R8, R2.reuse, 0x4, R190 ;  /* 0x0000000402087825 */ /* 0x040fe400078e02be */
[----:B------:R-:W4:Y:S04]  /*ed90*/  LDL.LU.64 R190, [R1+0x310] ;  /* 0x0003100001be7983 */ /* 0x000f280000300a00 */
[----:B------:R1:W-:Y:S01]  /*eda0*/  STL.64 [R1+0xf0], R8 ;  /* 0x0000f00801007387 */ /* 0x0003e20000100a00 */
[----:B------:R-:W-:-:S04]  /*edb0*/  IMAD.WIDE R50, R2, 0x4, R196 ;  /* 0x0000000402327825 */ /* 0x000fc800078e02c4 */
[C---:B-1----:R-:W-:Y:S02]  /*edc0*/  IMAD.WIDE R8, R2.reuse, 0x4, R206 ;  /* 0x0000000402087825 */ /* 0x042fe400078e02ce */
[----:B------:R-:W4:Y:S04]  /*edd0*/  LDL.LU.64 R206, [R1+0x318] ;  /* 0x0003180001ce7983 */ /* 0x000f280000300a00 */
[----:B------:R-:W-:Y:S04]  /*ede0*/  STL.64 [R1+0xe8], R38 ;  /* 0x0000e82601007387 */ /* 0x000fe80000100a00 */
[----:B------:R-:W-:Y:S04]  /*edf0*/  STL.64 [R1+0xd8], R120 ;  /* 0x0000d87801007387 */ /* 0x000fe80000100a00 */
[----:B------:R1:W-:Y:S01]  /*ee00*/  STL.64 [R1+0x100], R8 ;  /* 0x0001000801007387 */ /* 0x0003e20000100a00 */
[----:B------:R-:W-:-:S04]  /*ee10*/  IMAD.WIDE R48, R2, 0x4, R200 ;  /* 0x0000000402307825 */ /* 0x000fc800078e02c8 */
[C---:B-1----:R-:W-:Y:S02]  /*ee20*/  IMAD.WIDE R8, R2.reuse, 0x4, R202 ;  /* 0x0000000402087825 */ /* 0x042fe400078e02ca */
[----:B------:R-:W4:Y:S04]  /*ee30*/  LDL.LU.64 R202, [R1+0x320] ;  /* 0x0003200001ca7983 */ /* 0x000f280000300a00 */
[----:B------:R1:W-:Y:S01]  /*ee40*/  STL.64 [R1+0x110], R8 ;  /* 0x0001100801007387 */ /* 0x0003e20000100a00 */
[----:B------:R-:W-:-:S04]  /*ee50*/  IMAD.WIDE R46, R2, 0x4, R204 ;  /* 0x00000004022e7825 */ /* 0x000fc800078e02cc */
[C---:B-1----:R-:W-:Y:S02]  /*ee60*/  IMAD.WIDE R8, R2.reuse, 0x4, R198 ;  /* 0x0000000402087825 */ /* 0x042fe400078e02c6 */
[----:B------:R-:W4:Y:S04]  /*ee70*/  LDL.LU.64 R198, [R1+0x328] ;  /* 0x0003280001c67983 */ /* 0x000f280000300a00 */
[----:B------:R-:W-:Y:S04]  /*ee80*/  STL.64 [R1+0xf8], R50 ;  /* 0x0000f83201007387 */ /* 0x000fe80000100a00 */
[----:B------:R2:W-:Y:S04]  /*ee90*/  STL.64 [R1+0x120], R8 ;  /* 0x0001200801007387 */ /* 0x0005e80000100a00 */
[----:B------:R-:W-:Y:S01]  /*eea0*/  STL.64 [R1+0x108], R48 ;  /* 0x0001083001007387 */ /* 0x000fe20000100a00 */
[----:B--2---:R-:W-:-:S05]  /*eeb0*/  IMAD.WIDE R8, R2, 0x4, R162 ;  /* 0x0000000402087825 */ /* 0x004fca00078e02a2 */
[----:B------:R3:W-:Y:S02]  /*eec0*/  STL.64 [R1+0x130], R8 ;  /* 0x0001300801007387 */ /* 0x0007e40000100a00 */
[C---:B---3--:R-:W-:Y:S02]  /*eed0*/  IMAD.WIDE R8, R2.reuse, 0x4, R170 ;  /* 0x0000000402087825 */ /* 0x048fe400078e02aa */
[----:B------:R-:W2:Y:S04]  /*eee0*/  LDL.LU.64 R170, [R1+0x330] ;  /* 0x0003300001aa7983 */ /* 0x000ea80000300a00 */
[----:B------:R-:W-:Y:S04]  /*eef0*/  STL.64 [R1+0x118], R46 ;  /* 0x0001182e01007387 */ /* 0x000fe80000100a00 */
[----:B------:R4:W-:Y:S02]  /*ef00*/  STL.64 [R1+0x140], R8 ;  /* 0x0001400801007387 */ /* 0x0009e40000100a00 */
[----:B----4-:R-:W-:-:S02]  /*ef10*/  IMAD.WIDE R8, R2, 0x4, R174 ;  /* 0x0000000402087825 */ /* 0x010fc400078e02ae */
[----:B------:R-:W3:Y:S02]  /*ef20*/  LDL.LU.64 R174, [R1+0x338] ;  /* 0x0003380001ae7983 */ /* 0x000ee40000300a00 */
[----:B------:R-:W-:-:S04]  /*ef30*/  IMAD.WIDE R44, R2, 0x4, R208 ;  /* 0x00000004022c7825 */ /* 0x000fc800078e02d0 */
[C---:B------:R-:W-:Y:S01]  /*ef40*/  IMAD.WIDE R42, R2.reuse, 0x4, R212 ;  /* 0x00000004022a7825 */ /* 0x040fe200078e02d4 */
[----:B------:R-:W-:Y:S04]  /*ef50*/  STL.64 [R1+0x128], R44 ;  /* 0x0001282c01007387 */ /* 0x000fe80000100a00 */
[----:B------:R1:W-:Y:S01]  /*ef60*/  STL.64 [R1+0x150], R8 ;  /* 0x0001500801007387 */ /* 0x0003e20000100a00 */
[----:B------:R-:W-:-:S04]  /*ef70*/  IMAD.WIDE R40, R2, 0x4, R216 ;  /* 0x0000000402287825 */ /* 0x000fc800078e02d8 */
[C---:B-1----:R-:W-:Y:S02]  /*ef80*/  IMAD.WIDE R8, R2.reuse, 0x4, R178 ;  /* 0x0000000402087825 */ /* 0x042fe400078e02b2 */
[----:B------:R-:W4:Y:S04]  /*ef90*/  LDL.LU.64 R178, [R1+0x340] ;  /* 0x0003400001b27983 */ /* 0x000f280000300a00 */
[----:B------:R-:W-:Y:S04]  /*efa0*/  STL.64 [R1+0x138], R42 ;  /* 0x0001382a01007387 */ /* 0x000fe80000100a00 */
[----:B------:R1:W-:Y:S01]  /*efb0*/  STL.64 [R1+0x160], R8 ;  /* 0x0001600801007387 */ /* 0x0003e20000100a00 */
[----:B------:R-:W-:-:S03]  /*efc0*/  IMAD.WIDE R38, R2, 0x4, R220 ;  /* 0x0000000402267825 */ /* 0x000fc600078e02dc */
[----:B------:R-:W-:Y:S01]  /*efd0*/  STL.64 [R1+0x148], R40 ;  /* 0x0001482801007387 */ /* 0x000fe20000100a00 */
[----:B-1----:R-:W-:-:S05]  /*efe0*/  IMAD.WIDE R8, R2, 0x4, R166 ;  /* 0x0000000402087825 */ /* 0x002fca00078e02a6 */
[----:B------:R1:W-:Y:S01]  /*eff0*/  STL.64 [R1+0x170], R8 ;  /* 0x0001700801007387 */ /* 0x0003e20000100a00 */
[----:B------:R-:W-:-:S04]  /*f000*/  IMAD.WIDE R126, R2, 0x4, R224 ;  /* 0x00000004027e7825 */ /* 0x000fc800078e02e0 */
[C---:B-1----:R-:W-:Y:S02]  /*f010*/  IMAD.WIDE R8, R2.reuse, 0x4, R190 ;  /* 0x0000000402087825 */ /* 0x042fe400078e02be */
[----:B------:R-:W4:Y:S04]  /*f020*/  LDL.LU.64 R190, [R1+0x348] ;  /* 0x0003480001be7983 */ /* 0x000f280000300a00 */
[----:B------:R-:W-:Y:S04]  /*f030*/  STL.64 [R1+0x158], R38 ;  /* 0x0001582601007387 */ /* 0x000fe80000100a00 */
[----:B------:R1:W-:Y:S01]  /*f040*/  STL.64 [R1+0x180], R8 ;  /* 0x0001800801007387 */ /* 0x0003e20000100a00 */
[----:B------:R-:W-:-:S04]  /*f050*/  IMAD.WIDE R248, R2, 0x4, R232 ;  /* 0x0000000402f87825 */ /* 0x000fc800078e02e8 */
[C---:B------:R-:W-:Y:S02]  /*f060*/  IMAD.WIDE R242, R2.reuse, 0x4, R206 ;  /* 0x0000000402f27825 */ /* 0x040fe400078e02ce */
[----:B------:R-:W4:Y:S02]  /*f070*/  LDL.LU.64 R206, [R1+0x350] ;  /* 0x0003500001ce7983 */ /* 0x000f240000300a00 */
[----:B-1----:R-:W-:-:S05]  /*f080*/  IMAD.WIDE R8, R2, 0x4, R228 ;  /* 0x0000000402087825 */ /* 0x002fca00078e02e4 */
[----:B------:R3:W-:Y:S04]  /*f090*/  STL.64 [R1+0x178], R8 ;  /* 0x0001780801007387 */ /* 0x0007e80000100a00 */
[----:B------:R-:W-:Y:S01]  /*f0a0*/  STL.64 [R1+0x168], R126 ;  /* 0x0001687e01007387 */ /* 0x000fe20000100a00 */
[----:B------:R-:W-:-:S04]  /*f0b0*/  IMAD.WIDE R134, R2, 0x4, R236 ;  /* 0x0000000402867825 */ /* 0x000fc800078e02ec */
[C---:B------:R-:W-:Y:S02]  /*f0c0*/  IMAD.WIDE R240, R2.reuse, 0x4, R202 ;  /* 0x0000000402f07825 */ /* 0x040fe400078e02ca */
[----:B------:R-:W4:Y:S04]  /*f0d0*/  LDL.LU.64 R202, [R1+0x358] ;  /* 0x0003580001ca7983 */ /* 0x000f280000300a00 */
[----:B------:R1:W-:Y:S01]  /*f0e0*/  STL.64 [R1+0x190], R242 ;  /* 0x000190f201007387 */ /* 0x0003e20000100a00 */
[----:B------:R-:W-:-:S03]  /*f0f0*/  IMAD.WIDE R234, R2, 0x4, R198 ;  /* 0x0000000402ea7825 */ /* 0x000fc600078e02c6 */
[----:B------:R-:W4:Y:S04]  /*f100*/  LDL.LU.64 R198, [R1+0x360] ;  /* 0x0003600001c67983 */ /* 0x000f280000300a00 */
[----:B------:R-:W-:Y:S04]  /*f110*/  STL.64 [R1+0x188], R248 ;  /* 0x000188f801007387 */ /* 0x000fe80000100a00 */
[----:B------:R1:W-:Y:S01]  /*f120*/  STL.64 [R1+0x1a0], R240 ;  /* 0x0001a0f001007387 */ /* 0x0003e20000100a00 */
[----:B--2---:R-:W-:-:S03]  /*f130*/  IMAD.WIDE R230, R2, 0x4, R170 ;  /* 0x0000000402e67825 */ /* 0x004fc600078e02aa */
[----:B------:R-:W2:Y:S04]  /*f140*/  LDL.LU.64 R170, [R1+0x368] ;  /* 0x0003680001aa7983 */ /* 0x000ea80000300a00 */
[----:B------:R1:W-:Y:S04]  /*f150*/  STL.64 [R1+0x1b0], R234 ;  /* 0x0001b0ea01007387 */ /* 0x0003e80000100a00 */
[----:B------:R-:W-:Y:S01]  /*f160*/  STL.64 [R1+0x198], R134 ;  /* 0x0001988601007387 */ /* 0x000fe20000100a00 */
[----:B---3--:R-:W-:-:S03]  /*f170*/  IMAD.WIDE R8, R2, 0x4, R174 ;  /* 0x0000000402087825 */ /* 0x008fc600078e02ae */
[----:B------:R-:W3:Y:S01]  /*f180*/  LDL.LU.64 R174, [R1+0x370] ;  /* 0x0003700001ae7983 */ /* 0x000ee20000300a00 */
[----:B------:R-:W-:-:S03]  /*f190*/  IMAD.WIDE R136, R2, 0x4, R52 ;  /* 0x0000000402887825 */ /* 0x000fc600078e0234 */
[----:B------:R1:W-:Y:S01]  /*f1a0*/  STL.64 [R1+0x1c0], R230 ;  /* 0x0001c0e601007387 */ /* 0x0003e20000100a00 */
[----:B------:R-:W-:-:S03]  /*f1b0*/  IMAD.WIDE R140, R2, 0x4, R68 ;  /* 0x00000004028c7825 */ /* 0x000fc600078e0244 */
[----:B------:R-:W-:Y:S01]  /*f1c0*/  STL.64 [R1+0x1a8], R136 ;  /* 0x0001a88801007387 */ /* 0x000fe20000100a00 */
[----:B------:R-:W-:-:S04]  /*f1d0*/  IMAD.WIDE R142, R2, 0x4, R74 ;  /* 0x00000004028e7825 */ /* 0x000fc800078e024a */
[----:B------:R-:W-:-:S04]  /*f1e0*/  IMAD.WIDE R148, R2, 0x4, R12 ;  /* 0x0000000402947825 */ /* 0x000fc800078e020c */
[C---:B----4-:R-:W-:Y:S02]  /*f1f0*/  IMAD.WIDE R218, R2.reuse, 0x4, R178 ;  /* 0x0000000402da7825 */ /* 0x050fe400078e02b2 */
[----:B------:R-:W4:Y:S04]  /*f200*/  LDL.LU.64 R178, [R1+0x378] ;  /* 0x0003780001b27983 */ /* 0x000f280000300a00 */
[----:B------:R1:W-:Y:S04]  /*f210*/  STL.64 [R1+0x1d0], R8 ;  /* 0x0001d00801007387 */ /* 0x0003e80000100a00 */
[----:B------:R-:W-:Y:S01]  /*f220*/  STL.64 [R1+0x1b8], R140 ;  /* 0x0001b88c01007387 */ /* 0x000fe20000100a00 */
[----:B------:R-:W-:-:S04]  /*f230*/  IMAD.WIDE R154, R2, 0x4, R10 ;  /* 0x00000004029a7825 */ /* 0x000fc800078e020a */
[----:B------:R-:W-:-:S04]  /*f240*/  IMAD.WIDE R158, R2, 0x4, R14 ;  /* 0x00000004029e7825 */ /* 0x000fc800078e020e */
[----:B------:R-:W-:-:S04]  /*f250*/  IMAD.WIDE R162, R2, 0x4, R66 ;  /* 0x0000000402a27825 */ /* 0x000fc800078e0242 */
[----:B------:R-:W-:-:S04]  /*f260*/  IMAD.WIDE R166, R2, 0x4, R18 ;  /* 0x0000000402a67825 */ /* 0x000fc800078e0212 */
[C---:B------:R-:W-:Y:S02]  /*f270*/  IMAD.WIDE R112, R2.reuse, 0x4, R190 ;  /* 0x0000000402707825 */ /* 0x040fe400078e02be */
[----:B------:R-:W4:Y:S04]  /*f280*/  LDL.LU.64 R190, [R1+0x380] ;  /* 0x0003800001be7983 */ /* 0x000f280000300a00 */
[----:B------:R1:W-:Y:S04]  /*f290*/  STL.64 [R1+0x1e0], R218 ;  /* 0x0001e0da01007387 */ /* 0x0003e80000100a00 */
[----:B------:R-:W-:Y:S01]  /*f2a0*/  STL.64 [R1+0x1c8], R142 ;  /* 0x0001c88e01007387 */ /* 0x000fe20000100a00 */
[----:B------:R-:W-:-:S03]  /*f2b0*/  IMAD.WIDE R110, R2, 0x4, R206 ;  /* 0x00000004026e7825 */ /* 0x000fc600078e02ce */
        /* <DEDUP_REMOVED lines=10> */
[----:B------:R-:W-:Y:S04]  /*f360*/  STL.64 [R1+0x1f8], R158 ;  /* 0x0001f89e01007387 */ /* 0x000fe80000100a00 */
[----:B------:R1:W-:Y:S04]  /*f370*/  STL.64 [R1+0x220], R106 ;  /* 0x0002206a01007387 */ /* 0x0003e80000100a00 */
[----:B------:R-:W-:Y:S04]  /*f380*/  STL.64 [R1+0x208], R162 ;  /* 0x000208a201007387 */ /* 0x000fe80000100a00 */
[----:B------:R-:W4:Y:S01]  /*f390*/  LDL.LU.64 R64, [R1+0x3a8] ;  /* 0x0003a80001407983 */ /* 0x000f220000300a00 */
[----:B--2---:R-:W-:-:S05]  /*f3a0*/  IMAD.WIDE R104, R2, 0x4, R170 ;  /* 0x0000000402687825 */ /* 0x004fca00078e02aa */
[----:B------:R2:W-:Y:S01]  /*f3b0*/  STL.64 [R1+0x230], R104 ;  /* 0x0002306801007387 */ /* 0x0005e20000100a00 */
[----:B------:R-:W-:-:S03]  /*f3c0*/  IMAD.WIDE R170, R2, 0x4, R16 ;  /* 0x0000000402aa7825 */ /* 0x000fc600078e0210 */
[----:B------:R-:W-:Y:S04]  /*f3d0*/  STL.64 [R1+0x218], R166 ;  /* 0x000218a601007387 */ /* 0x000fe80000100a00 */
[----:B------:R-:W2:Y:S01]  /*f3e0*/  LDL.LU.64 R62, [R1+0x3b0] ;  /* 0x0003b000013e7983 */ /* 0x000ea20000300a00 */
[----:B---3--:R-:W-:-:S05]  /*f3f0*/  IMAD.WIDE R102, R2, 0x4, R174 ;  /* 0x0000000402667825 */ /* 0x008fca00078e02ae */
[----:B------:R3:W-:Y:S04]  /*f400*/  STL.64 [R1+0x240], R102 ;  /* 0x0002406601007387 */ /* 0x0007e80000100a00 */
[----:B------:R-:W-:Y:S04]  /*f410*/  STL.64 [R1+0x228], R170 ;  /* 0x000228aa01007387 */ /* 0x000fe80000100a00 */
[----:B------:R-:W3:Y:S01]  /*f420*/  LDL.LU.64 R72, [R1+0x3b8] ;  /* 0x0003b80001487983 */ /* 0x000ee20000300a00 */
[----:B------:R-:W-:-:S04]  /*f430*/  IMAD.WIDE R174, R2, 0x4, R22 ;  /* 0x0000000402ae7825 */ /* 0x000fc800078e0216 */
[----:B----4-:R-:W-:-:S04]  /*f440*/  IMAD.WIDE R100, R2, 0x4, R178 ;  /* 0x0000000402647825 */ /* 0x010fc800078e02b2 */
[C---:B------:R-:W-:Y:S01]  /*f450*/  IMAD.WIDE R178, R2.reuse, 0x4, R26 ;  /* 0x0000000402b27825 */ /* 0x040fe200078e021a */
[----:B------:R4:W-:Y:S04]  /*f460*/  STL.64 [R1+0x250], R100 ;  /* 0x0002506401007387 */ /* 0x0009e80000100a00 */
[----:B------:R-:W-:Y:S04]  /*f470*/  STL.64 [R1+0x238], R174 ;  /* 0x000238ae01007387 */ /* 0x000fe80000100a00 */
[----:B------:R-:W4:Y:S01]  /*f480*/  LDL.LU.64 R70, [R1+0x3c0] ;  /* 0x0003c00001467983 */ /* 0x000f220000300a00 */
[----:B------:R-:W-:-:S04]  /*f490*/  IMAD.WIDE R92, R2, 0x4, R6 ;  /* 0x00000004025c7825 */ /* 0x000fc800078e0206 */
[----:B------:R-:W-:-:S04]  /*f4a0*/  IMAD.WIDE R6, R2, 0x4, R34 ;  /* 0x0000000402067825 */ /* 0x000fc800078e0222 */
[----:B------:R-:W-:-:S04]  /*f4b0*/  IMAD.WIDE R226, R2, 0x4, R36 ;  /* 0x0000000402e27825 */ /* 0x000fc800078e0224 */
[----:B------:R-:W-:-:S04]  /*f4c0*/  IMAD.WIDE R244, R2, 0x4, R190 ;  /* 0x0000000402f47825 */ /* 0x000fc800078e02be */
[C---:B------:R-:W-:Y:S01]  /*f4d0*/  IMAD.WIDE R190, R2.reuse, 0x4, R28 ;  /* 0x0000000402be7825 */ /* 0x040fe200078e021c */
[----:B------:R1:W-:Y:S04]  /*f4e0*/  STL.64 [R1+0x260], R244 ;  /* 0x000260f401007387 */ /* 0x0003e80000100a00 */
[----:B------:R-:W-:Y:S04]  /*f4f0*/  STL.64 [R1+0x248], R178 ;  /* 0x000248b201007387 */ /* 0x000fe80000100a00 */
[----:B------:R-:W4:Y:S01]  /*f500*/  LDL.LU.64 R116, [R1+0x3c8] ;  /* 0x0003c80001747983 */ /* 0x000f220000300a00 */
[----:B------:R-:W-:-:S04]  /*f510*/  IMAD.WIDE R98, R2, 0x4, R206 ;  /* 0x0000000402627825 */ /* 0x000fc800078e02ce */
[C---:B------:R-:W-:Y:S01]  /*f520*/  IMAD.WIDE R206, R2.reuse, 0x4, R30 ;  /* 0x0000000402ce7825 */ /* 0x040fe200078e021e */
[----:B------:R1:W-:Y:S04]  /*f530*/  STL.64 [R1+0x270], R98 ;  /* 0x0002706201007387 */ /* 0x0003e80000100a00 */
[----:B------:R-:W-:Y:S04]  /*f540*/  STL.64 [R1+0x258], R190 ;  /* 0x000258be01007387 */ /* 0x000fe80000100a00 */
[----:B------:R-:W4:Y:S01]  /*f550*/  LDL.LU.64 R246, [R1+0x3d0] ;  /* 0x0003d00001f67983 */ /* 0x000f220000300a00 */
[----:B------:R-:W-:-:S05]  /*f560*/  IMAD.WIDE R96, R2, 0x4, R202 ;  /* 0x0000000402607825 */ /* 0x000fca00078e02ca */
[----:B------:R1:W-:Y:S01]  /*f570*/  STL.64 [R1+0x280], R96 ;  /* 0x0002806001007387 */ /* 0x0003e20000100a00 */
[----:B------:R-:W-:-:S03]  /*f580*/  IMAD.WIDE R202, R2, 0x4, R20 ;  /* 0x0000000402ca7825 */ /* 0x000fc600078e0214 */
[----:B------:R-:W-:Y:S04]  /*f590*/  STL.64 [R1+0x268], R206 ;  /* 0x000268ce01007387 */ /* 0x000fe80000100a00 */
[----:B------:R-:W4:Y:S01]  /*f5a0*/  LDL.LU.64 R118, [R1+0x3d8] ;  /* 0x0003d80001767983 */ /* 0x000f220000300a00 */
[----:B------:R-:W-:-:S04]  /*f5b0*/  IMAD.WIDE R94, R2, 0x4, R198 ;  /* 0x00000004025e7825 */ /* 0x000fc800078e02c6 */
[C---:B------:R-:W-:Y:S01]  /*f5c0*/  IMAD.WIDE R198, R2.reuse, 0x4, R32 ;  /* 0x0000000402c67825 */ /* 0x040fe200078e0220 */
[----:B------:R1:W-:Y:S04]  /*f5d0*/  STL.64 [R1+0x290], R94 ;  /* 0x0002905e01007387 */ /* 0x0003e80000100a00 */
[----:B------:R-:W-:Y:S01]  /*f5e0*/  STL.64 [R1+0x278], R202 ;  /* 0x000278ca01007387 */ /* 0x000fe20000100a00 */
[----:B------:R-:W-:-:S03]  /*f5f0*/  IMAD.WIDE R90, R2, 0x4, R64 ;  /* 0x00000004025a7825 */ /* 0x000fc600078e0240 */
[----:B------:R-:W4:Y:S04]  /*f600*/  LDL.LU.64 R64, [R1+0x3e0] ;  /* 0x0003e00001407983 */ /* 0x000f280000300a00 */
[----:B------:R1:W-:Y:S04]  /*f610*/  STL.64 [R1+0x2a0], R92 ;  /* 0x0002a05c01007387 */ /* 0x0003e80000100a00 */
[----:B------:R-:W-:Y:S01]  /*f620*/  STL.64 [R1+0x288], R198 ;  /* 0x000288c601007387 */ /* 0x000fe20000100a00 */
[----:B--2---:R-:W-:-:S03]  /*f630*/  IMAD.WIDE R88, R2, 0x4, R62 ;  /* 0x0000000402587825 */ /* 0x004fc600078e023e */
[----:B------:R-:W2:Y:S04]  /*f640*/  LDL.LU.64 R62, [R1+0x3e8] ;  /* 0x0003e800013e7983 */ /* 0x000ea80000300a00 */
[----:B------:R1:W-:Y:S04]  /*f650*/  STL.64 [R1+0x2b0], R90 ;  /* 0x0002b05a01007387 */ /* 0x0003e80000100a00 */
[----:B------:R-:W-:Y:S04]  /*f660*/  STL.64 [R1+0x298], R6 ;  /* 0x0002980601007387 */ /* 0x000fe80000100a00 */
        /* <DEDUP_REMOVED lines=11> */
[----:B------:R-:W4:Y:S02]  /*f720*/  LDL.LU.64 R70, [R1+0x3f8] ;  /* 0x0003f80001467983 */ /* 0x000f240000300a00 */
        /* <DEDUP_REMOVED lines=16> */
[----:B------:R-:W4:Y:S04]  /*f830*/  LDL.LU.64 R188, [R1+0x418] ;  /* 0x0004180001bc7983 */ /* 0x000f280000300a00 */
[----:B------:R1:W-:Y:S04]  /*f840*/  STL.64 [R1+0x310], R78 ;  /* 0x0003104e01007387 */ /* 0x0003e80000100a00 */
[----:B------:R-:W-:Y:S01]  /*f850*/  STL.64 [R1+0x2f8], R66 ;  /* 0x0002f84201007387 */ /* 0x000fe20000100a00 */
[----:B------:R-:W-:-:S03]  /*f860*/  IMAD.WIDE R76, R2, 0x4, R64 ;  /* 0x00000004024c7825 */ /* 0x000fc600078e0240 */
[----:B------:R-:W4:Y:S01]  /*f870*/  LDL.LU.64 R64, [R1+0x420] ;  /* 0x0004200001407983 */ /* 0x000f220000300a00 */
[----:B--2---:R-:W-:-:S03]  /*f880*/  IMAD.WIDE R114, R2, 0x4, R62 ;  /* 0x0000000402727825 */ /* 0x004fc600078e023e */
[----:B------:R-:W2:Y:S04]  /*f890*/  LDL.LU.64 R62, [R1+0x428] ;  /* 0x00042800013e7983 */ /* 0x000ea80000300a00 */
[----:B------:R1:W-:Y:S04]  /*f8a0*/  STL.64 [R1+0x320], R76 ;  /* 0x0003204c01007387 */ /* 0x0003e80000100a00 */
[----:B------:R-:W-:Y:S04]  /*f8b0*/  STL.64 [R1+0x308], R52 ;  /* 0x0003083401007387 */ /* 0x000fe80000100a00 */
[----:B------:R-:W2:Y:S04]  /*f8c0*/  LDL.LU.64 R184, [R1+0x430] ;  /* 0x0004300001b87983 */ /* 0x000ea80000300a00 */
[----:B------:R1:W-:Y:S01]  /*f8d0*/  STL.64 [R1+0x330], R114 ;  /* 0x0003307201007387 */ /* 0x0003e20000100a00 */
[----:B---3--:R-:W-:-:S03]  /*f8e0*/  IMAD.WIDE R72, R2, 0x4, R72 ;  /* 0x0000000402487825 */ /* 0x008fc600078e0248 */
[----:B------:R-:W-:Y:S04]  /*f8f0*/  STL.64 [R1+0x318], R36 ;  /* 0x0003182401007387 */ /* 0x000fe80000100a00 */
[----:B------:R3:W-:Y:S04]  /*f900*/  STL.64 [R1+0x340], R72 ;  /* 0x0003404801007387 */ /* 0x0007e80000100a00 */
[----:B------:R-:W-:Y:S04]  /*f910*/  STL.64 [R1+0x328], R34 ;  /* 0x0003282201007387 */ /* 0x000fe80000100a00 */
[----:B------:R-:W3:Y:S01]  /*f920*/  LDL.LU.64 R180, [R1+0x438] ;  /* 0x0004380001b47983 */ /* 0x000ee20000300a00 */
[----:B------:R-:W-:-:S04]  /*f930*/  IMAD.WIDE R32, R2, 0x4, R146 ;  /* 0x0000000402207825 */ /* 0x000fc800078e0292 */
[----:B------:R-:W-:-:S04]  /*f940*/  IMAD.WIDE R30, R2, 0x4, R150 ;  /* 0x00000004021e7825 */ /* 0x000fc800078e0296 */
[----:B----4-:R-:W-:-:S04]  /*f950*/  IMAD.WIDE R70, R2, 0x4, R70 ;  /* 0x0000000402467825 */ /* 0x010fc800078e0246 */
[C---:B------:R-:W-:Y:S01]  /*f960*/  IMAD.WIDE R28, R2.reuse, 0x4, R152 ;  /* 0x00000004021c7825 */ /* 0x040fe200078e0298 */
[----:B------:R4:W-:Y:S03]  /*f970*/  STL.64 [R1+0x350], R70 ;  /* 0x0003504601007387 */ /* 0x0009e60000100a00 */
[C---:B------:R-:W-:Y:S01]  /*f980*/  IMAD.WIDE R26, R2.reuse, 0x4, R156 ;  /* 0x00000004021a7825 */ /* 0x040fe200078e029c */
[----:B------:R-:W-:Y:S03]  /*f990*/  STL.64 [R1+0x338], R32 ;  /* 0x0003382001007387 */ /* 0x000fe60000100a00 */
[----:B------:R-:W-:-:S04]  /*f9a0*/  IMAD.WIDE R24, R2, 0x4, R160 ;  /* 0x0000000402187825 */ /* 0x000fc800078e02a0 */
[----:B------:R-:W-:-:S04]  /*f9b0*/  IMAD.WIDE R22, R2, 0x4, R164 ;  /* 0x0000000402167825 */ /* 0x000fc800078e02a4 */
[----:B------:R-:W-:-:S04]  /*f9c0*/  IMAD.WIDE R20, R2, 0x4, R168 ;  /* 0x0000000402147825 */ /* 0x000fc800078e02a8 */
[----:B------:R-:W-:-:S04]  /*f9d0*/  IMAD.WIDE R18, R2, 0x4, R172 ;  /* 0x0000000402127825 */ /* 0x000fc800078e02ac */
[----:B------:R-:W-:-:S05]  /*f9e0*/  IMAD.WIDE R116, R2, 0x4, R116 ;  /* 0x0000000402747825 */ /* 0x000fca00078e0274 */
[----:B------:R4:W-:Y:S04]  /*f9f0*/  STL.64 [R1+0x360], R116 ;  /* 0x0003607401007387 */ /* 0x0009e80000100a00 */
[----:B------:R-:W-:Y:S01]  /*fa00*/  STL.64 [R1+0x348], R30 ;  /* 0x0003481e01007387 */ /* 0x000fe20000100a00 */
[----:B------:R-:W-:-:S05]  /*fa10*/  IMAD.WIDE R246, R2, 0x4, R246 ;  /* 0x0000000402f67825 */ /* 0x000fca00078e02f6 */
[----:B------:R4:W-:Y:S04]  /*fa20*/  STL.64 [R1+0x370], R246 ;  /* 0x000370f601007387 */ /* 0x0009e80000100a00 */
[----:B------:R-:W-:Y:S01]  /*fa30*/  STL.64 [R1+0x358], R28 ;  /* 0x0003581c01007387 */ /* 0x000fe20000100a00 */
[----:B------:R-:W-:-:S05]  /*fa40*/  IMAD.WIDE R118, R2, 0x4, R118 ;  /* 0x0000000402767825 */ /* 0x000fca00078e0276 */
[----:B------:R4:W-:Y:S01]  /*fa50*/  STL.64 [R1+0x380], R118 ;  /* 0x0003807601007387 */ /* 0x0009e20000100a00 */
[----:B------:R-:W-:-:S03]  /*fa60*/  IMAD.WIDE R236, R2, 0x4, R188 ;  /* 0x0000000402ec7825 */ /* 0x000fc600078e02bc */
[----:B------:R-:W-:Y:S04]  /*fa70*/  STL.64 [R1+0x368], R26 ;  /* 0x0003681a01007387 */ /* 0x000fe80000100a00 */
[----:B------:R4:W-:Y:S04]  /*fa80*/  STL.64 [R1+0x390], R236 ;  /* 0x000390ec01007387 */ /* 0x0009e80000100a00 */
[----:B------:R-:W-:Y:S01]  /*fa90*/  STL.64 [R1+0x378], R24 ;  /* 0x0003781801007387 */ /* 0x000fe20000100a00 */
[----:B------:R-:W-:-:S05]  /*faa0*/  IMAD.WIDE R64, R2, 0x4, R64 ;  /* 0x0000000402407825 */ /* 0x000fca00078e0240 */
[----:B------:R4:W-:Y:S04]  /*fab0*/  STL.64 [R1+0x3a0], R64 ;  /* 0x0003a04001007387 */ /* 0x0009e80000100a00 */
[----:B------:R-:W-:Y:S04]  /*fac0*/  STL.64 [R1+0x388], R22 ;  /* 0x0003881601007387 */ /* 0x000fe80000100a00 */
[----:B------:R-:W4:Y:S04]  /*fad0*/  LDL.LU.64 R12, [R1+0x440] ;  /* 0x00044000010c7983 */ /* 0x000f280000300a00 */
[----:B------:R-:W4:Y:S01]  /*fae0*/  LDL.LU.64 R10, [R1+0x448] ;  /* 0x00044800010a7983 */ /* 0x000f220000300a00 */
[----:B------:R-:W-:-:S04]  /*faf0*/  IMAD.WIDE R16, R2, 0x4, R176 ;  /* 0x0000000402107825 */ /* 0x000fc800078e02b0 */
[----:B--2---:R-:W-:-:S05]  /*fb00*/  IMAD.WIDE R62, R2, 0x4, R62 ;  /* 0x00000004023e7825 */ /* 0x004fca00078e023e */
[----:B------:R2:W-:Y:S04]  /*fb10*/  STL.64 [R1+0x3b0], R62 ;  /* 0x0003b03e01007387 */ /* 0x0005e80000100a00 */
[----:B------:R-:W-:Y:S01]  /*fb20*/  STL.64 [R1+0x398], R20 ;  /* 0x0003981401007387 */ /* 0x000fe20000100a00 */
[----:B------:R-:W-:-:S03]  /*fb30*/  IMAD.WIDE R132, R2, 0x4, R184 ;  /* 0x0000000402847825 */ /* 0x000fc600078e02b8 */
[----:B------:R-:W2:Y:S04]  /*fb40*/  LDL.64 R144, [R1+0x68] ;  /* 0x0000680001907983 */ /* 0x000ea80000100a00 */
[----:B------:R-:W-:Y:S04]  /*fb50*/  STL.64 [R1+0x3c0], R132 ;  /* 0x0003c08401007387 */ /* 0x000fe80000100a00 */
[----:B------:R-:W-:Y:S04]  /*fb60*/  STL.64 [R1+0x3a8], R18 ;  /* 0x0003a81201007387 */ /* 0x000fe80000100a00 */
[----:B------:R-:W2:Y:S04]  /*fb70*/  LDL.64 R150, [R1+0x58] ;  /* 0x0000580001967983 */ /* 0x000ea80000100a00 */
[----:B------:R-:W2:Y:S01]  /*fb80*/  LDL.64 R146, [R1+0x50] ;  /* 0x0000500001927983 */ /* 0x000ea20000100a00 */
[----:B---3--:R-:W-:-:S03]  /*fb90*/  IMAD.WIDE R130, R2, 0x4, R180 ;  /* 0x0000000402827825 */ /* 0x008fc600078e02b4 */
[----:B------:R-:W3:Y:S04]  /*fba0*/  LDL.64 R138, [R1+0x60] ;  /* 0x00006000018a7983 */ /* 0x000ee80000100a00 */
[----:B------:R-:W3:Y:S04]  /*fbb0*/  LDL.64 R152, [R1+0x78] ;  /* 0x0000780001987983 */ /* 0x000ee80000100a00 */
[----:B------:R-:W3:Y:S04]  /*fbc0*/  LDL.64 R156, [R1+0x80] ;  /* 0x00008000019c7983 */ /* 0x000ee80000100a00 */
[----:B------:R-:W-:Y:S04]  /*fbd0*/  STL.64 [R1+0x3b8], R16 ;  /* 0x0003b81001007387 */ /* 0x000fe80000100a00 */
[----:B------:R-:W-:Y:S04]  /*fbe0*/  STL.64 [R1+0x3d0], R130 ;  /* 0x0003d08201007387 */ /* 0x000fe80000100a00 */
[----:B------:R-:W3:Y:S04]  /*fbf0*/  LDL.64 R160, [R1+0x88] ;  /* 0x0000880001a07983 */ /* 0x000ee80000100a00 */
        /* <DEDUP_REMOVED lines=16> */
[----:B------:R-:W3:Y:S01]  /*fd00*/  LDL.64 R232, [R1+0x180] ;  /* 0x0001800001e87983 */ /* 0x000ee20000100a00 */
[----:B------:R-:W-:-:S05]  /*fd10*/  IMAD.WIDE R14, R2, 0x4, R182 ;  /* 0x00000004020e7825 */ /* 0x000fca00078e02b6 */
[----:B------:R-:W-:Y:S01]  /*fd20*/  STL.64 [R1+0x3c8], R14 ;  /* 0x0003c80e01007387 */ /* 0x000fe20000100a00 */
[----:B----4-:R-:W-:-:S04]  /*fd30*/  IMAD.WIDE R128, R2, 0x4, R12 ;  /* 0x0000000402807825 */ /* 0x010fc800078e020c */
[C---:B------:R-:W-:Y:S01]  /*fd40*/  IMAD.WIDE R124, R2.reuse, 0x4, R10 ;  /* 0x00000004027c7825 */ /* 0x040fe200078e020a */
[----:B------:R-:W-:Y:S03]  /*fd50*/  STL.64 [R1+0x3e0], R128 ;  /* 0x0003e08001007387 */ /* 0x000fe60000100a00 */
[C---:B------:R-:W-:Y:S01]  /*fd60*/  IMAD.WIDE R12, R2.reuse, 0x4, R186 ;  /* 0x00000004020c7825 */ /* 0x040fe200078e02ba */
[----:B------:R-:W-:Y:S03]  /*fd70*/  STL.64 [R1+0x3f8], R124 ;  /* 0x0003f87c01007387 */ /* 0x000fe60000100a00 */
[C---:B------:R-:W-:Y:S01]  /*fd80*/  IMAD.WIDE R10, R2.reuse, 0x4, R194 ;  /* 0x00000004020a7825 */ /* 0x040fe200078e02c2 */
[----:B------:R4:W-:Y:S04]  /*fd90*/  STL.64 [R1+0x3d8], R12 ;  /* 0x0003d80c01007387 */ /* 0x0009e80000100a00 */
[----:B------:R4:W-:Y:S04]  /*fda0*/  STL.64 [R1+0x3f0], R10 ;  /* 0x0003f00a01007387 */ /* 0x0009e80000100a00 */
[----:B--2---:R-:W-:Y:S04]  /*fdb0*/  LDGSTS.E [R0+0x20000], desc[UR38][R150.64], P4 ;  /* 0x2000000096007fae */ /* 0x004fe8000a121866 */
[----:B------:R-:W-:Y:S04]  /*fdc0*/  LDGSTS.E [R0+0x20400], desc[UR38][R146.64], P4 ;  /* 0x2040000092007fae */ /* 0x000fe8000a121866 */
[----:B---3--:R-:W-:Y:S04]  /*fdd0*/  LDGSTS.E [R0+0x20800], desc[UR38][R138.64], P4 ;  /* 0x208000008a007fae */ /* 0x008fe8000a121866 */
        /* <DEDUP_REMOVED lines=22> */
[----:B------:R-:W2:Y:S04]  /*ff40*/  LDL.LU.64 R4, [R1+0x1958] ;  /* 0x0019580001047983 */ /* 0x000ea80000300a00 */
[----:B------:R-:W-:Y:S04]  /*ff50*/  LDGSTS.E [R0+0x26400], desc[UR38][R242.64], P4 ;  /* 0x26400000f2007fae */ /* 0x000fe8000a121866 */
[----:B------:R-:W-:Y:S04]  /*ff60*/  LDGSTS.E [R0+0x26800], desc[UR38][R240.64], P4 ;  /* 0x26800000f0007fae */ /* 0x000fe8000a121866 */
[----:B------:R-:W-:Y:S04]  /*ff70*/  LDGSTS.E [R0+0x26c00], desc[UR38][R234.64], P4 ;  /* 0x26c00000ea007fae */ /* 0x000fe8000a121866 */
[----:B-1----:R-:W3:Y:S04]  /*ff80*/  LDL.LU.64 R242, [R1+0x1950] ;  /* 0x0019500001f27983 */ /* 0x002ee80000300a00 */
[----:B------:R-:W3:Y:S04]  /*ff90*/  LDL.LU.64 R240, [R1+0x1948] ;  /* 0x0019480001f07983 */ /* 0x000ee80000300a00 */
[----:B------:R-:W3:Y:S04]  /*ffa0*/  LDL.LU.64 R234, [R1+0x1940] ;  /* 0x0019400001ea7983 */ /* 0x000ee80000300a00 */
[----:B------:R-:W-:Y:S04]  /*ffb0*/  LDGSTS.E [R0+0x27000], desc[UR38][R230.64], P4 ;  /* 0x27000000e6007fae */ /* 0x000fe8000a121866 */
[----:B------:R-:W-:Y:S04]  /*ffc0*/  LDGSTS.E [R0+0x27400], desc[UR38][R8.64], P4 ;  /* 0x2740000008007fae */ /* 0x000fe8000a121866 */
[----:B------:R-:W-:Y:S04]  /*ffd0*/  LDGSTS.E [R0+0x27800], desc[UR38][R218.64], P4 ;  /* 0x27800000da007fae */ /* 0x000fe8000a121866 */
[----:B------:R-:W3:Y:S04]  /*ffe0*/  LDL.LU.64 R230, [R1+0x1938] ;  /* 0x0019380001e67983 */ /* 0x000ee80000300a00 */
        /* <DEDUP_REMOVED lines=24> */
[----:B------:R-:W4:Y:S04]  /*10170*/  LDL.64 R138, [R1+0x40] ;  /* 0x00004000018a7983 */ /* 0x000f280000100a00 */
[----:B------:R-:W3:Y:S04]  /*10180*/  LDL.LU.64 R94, [R1+0x18d0] ;  /* 0x0018d000015e7983 */ /* 0x000ee80000300a00 */
[----:B------:R-:W2:Y:S04]  /*10190*/  LDL.64 R146, [R1+0x20] ;  /* 0x0000200001927983 */ /* 0x000ea80000100a00 */
[----:B------:R-:W3:Y:S04]  /*101a0*/  LDL.64 R150, [R1+0x10] ;  /* 0x0000100001967983 */ /* 0x000ee80000100a00 */
        /* <DEDUP_REMOVED lines=13> */
[----:B------:R-:W3:Y:S04]  /*10280*/  LDL.64 R182, [R1+0xb8] ;  /* 0x0000b80001b67983 */ /* 0x000ee80000100a00 */
[----:B------:R-:W3:Y:S04]  /*10290*/  LDL.64 R186, [R1+0xc8] ;  /* 0x0000c80001ba7983 */ /* 0x000ee80000100a00 */
[----:B------:R-:W-:Y:S04]  /*102a0*/  LDGSTS.E [R0+0x2c400], desc[UR38][R78.64], P4 ;  /* 0x2c4000004e007fae */ /* 0x000fe8000a121866 */
[----:B------:R-:W-:Y:S04]  /*102b0*/  LDGSTS.E [R0+0x2c800], desc[UR38][R76.64], P4 ;  /* 0x2c8000004c007fae */ /* 0x000fe8000a121866 */
[----:B------:R-:W-:Y:S04]  /*102c0*/  LDGSTS.E [R0+0x2cc00], desc[UR38][R114.64], P4 ;  /* 0x2cc0000072007fae */ /* 0x000fe8000a121866 */
[----:B------:R-:W3:Y:S04]  /*102d0*/  LDL.LU.64 R78, [R1+0x1890] ;  /* 0x00189000014e7983 */ /* 0x000ee80000300a00 */
[----:B------:R-:W3:Y:S04]  /*102e0*/  LDL.64 R194, [R1+0xe8] ;  /* 0x0000e80001c27983 */ /* 0x000ee80000100a00 */
        /* <DEDUP_REMOVED lines=13> */
[----:B------:R-:W3:Y:S04]  /*103c0*/  LDL.64 R236, [R1+0x178] ;  /* 0x0001780001ec7983 */ /* 0x000ee80000100a00 */
[----:B------:R-:W-:Y:S04]  /*103d0*/  LDGSTS.E [R0+0x2e800], desc[UR38][R64.64], P4 ;  /* 0x2e80000040007fae */ /* 0x000fe8000a121866 */
[----:B------:R-:W-:Y:S04]  /*103e0*/  LDGSTS.E [R0+0x2ec00], desc[UR38][R62.64], P4 ;  /* 0x2ec000003e007fae */ /* 0x000fe8000a121866 */
[----:B------:R-:W-:Y:S04]  /*103f0*/  LDGSTS.E [R0+0x2f000], desc[UR38][R132.64], P4 ;  /* 0x2f00000084007fae */ /* 0x000fe8000a121866 */
[----:B------:R-:W-:Y:S01]  /*10400*/  LDGSTS.E [R0+0x2f400], desc[UR38][R130.64], P4 ;  /* 0x2f40000082007fae */ /* 0x000fe2000a121866 */
[----:B------:R-:W-:-:S03]  /*10410*/  IMAD.WIDE R250, R2, 0x4, R250 ;  /* 0x0000000402fa7825 */ /* 0x000fc600078e02fa */
[----:B------:R-:W-:Y:S01]  /*10420*/  LDGSTS.E [R0+0x2f800], desc[UR38][R128.64], P4 ;  /* 0x2f80000080007fae */ /* 0x000fe2000a121866 */
[----:B------:R-:W-:-:S03]  /*10430*/  IMAD.WIDE R238, R2, 0x4, R238 ;  /* 0x0000000402ee7825 */ /* 0x000fc600078e02ee */
[----:B------:R-:W-:Y:S04]  /*10440*/  LDGSTS.E [R0+0x2fc00], desc[UR38][R124.64], P4 ;  /* 0x2fc000007c007fae */ /* 0x000fe8000a121866 */
[----:B------:R-:W-:Y:S01]  /*10450*/  LDGSTS.E [R3+0x20200], desc[UR38][R60.64], P4 ;  /* 0x202000003c037fae */ /* 0x000fe2000a121866 */
[----:B------:R-:W-:-:S03]  /*10460*/  IMAD.WIDE R222, R2, 0x4, R222 ;  /* 0x0000000402de7825 */ /* 0x000fc600078e02de */
[----:B------:R-:W3:Y:S01]  /*10470*/  LDL.LU.64 R64, [R1+0x1850] ;  /* 0x0018500001407983 */ /* 0x000ee20000300a00 */
[----:B------:R-:W-:-:S03]  /*10480*/  IMAD.WIDE R214, R2, 0x4, R214 ;  /* 0x0000000402d67825 */ /* 0x000fc600078e02d6 */
[----:B------:R-:W3:Y:S01]  /*10490*/  LDL.LU.64 R62, [R1+0x1848] ;  /* 0x00184800013e7983 */ /* 0x000ee20000300a00 */
[----:B------:R-:W-:-:S03]  /*104a0*/  IMAD.WIDE R210, R2, 0x4, R210 ;  /* 0x0000000402d27825 */ /* 0x000fc600078e02d2 */
[----:B------:R-:W3:Y:S04]  /*104b0*/  LDL.LU.64 R60, [R1+0x1840] ;  /* 0x00184000013c7983 */ /* 0x000ee80000300a00 */
[----:B----4-:R-:W-:Y:S04]  /*104c0*/  LDGSTS.E [R3+0x20600], desc[UR38][R138.64], P4 ;  /* 0x206000008a037fae */ /* 0x010fe8000a121866 */
[----:B------:R-:W-:Y:S04]  /*104d0*/  LDGSTS.E [R3+0x20a00], desc[UR38][R58.64], P4 ;  /* 0x20a000003a037fae */ /* 0x000fe8000a121866 */
[----:B--2---:R-:W-:Y:S04]  /*104e0*/  LDGSTS.E [R3+0x20e00], desc[UR38][R146.64], P4 ;  /* 0x20e0000092037fae */ /* 0x004fe8000a121866 */
        /* <DEDUP_REMOVED lines=9> */
[----:B------:R-:W3:Y:S04]  /*10580*/  LDL.LU.64 R56, [R1+0x1830] ;  /* 0x0018300001387983 */ /* 0x000ee80000300a00 */
[----:B------:R-:W4:Y:S04]  /*10590*/  LDL.LU.64 R54, [R1+0x1828] ;  /* 0x0018280001367983 */ /* 0x000f280000300a00 */
[----:B------:R-:W-:Y:S04]  /*105a0*/  LDGSTS.E [R3+0x23200], desc[UR38][R182.64], P4 ;  /* 0x23200000b6037fae */ /* 0x000fe8000a121866 */
[----:B------:R-:W-:Y:S04]  /*105b0*/  LDGSTS.E [R3+0x23600], desc[UR38][R186.64], P4 ;  /* 0x23600000ba037fae */ /* 0x000fe8000a121866 */
[----:B------:R-:W-:Y:S04]  /*105c0*/  LDGSTS.E [R3+0x23a00], desc[UR38][R120.64], P4 ;  /* 0x23a0000078037fae */ /* 0x000fe8000a121866 */
[----:B------:R-:W2:Y:S04]  /*105d0*/  LDL.LU.64 R120, [R1+0x1820] ;  /* 0x0018200001787983 */ /* 0x000ea80000300a00 */
[----:B------:R-:W-:Y:S04]  /*105e0*/  LDGSTS.E [R3+0x23e00], desc[UR38][R194.64], P4 ;  /* 0x23e00000c2037fae */ /* 0x000fe8000a121866 */
[----:B------:R-:W-:Y:S04]  /*105f0*/  LDGSTS.E [R3+0x24200], desc[UR38][R50.64], P4 ;  /* 0x2420000032037fae */ /* 0x000fe8000a121866 */
[----:B------:R-:W-:Y:S04]  /*10600*/  LDGSTS.E [R3+0x24600], desc[UR38][R48.64], P4 ;  /* 0x2460000030037fae */ /* 0x000fe8000a121866 */
[----:B------:R-:W-:Y:S04]  /*10610*/  LDGSTS.E [R3+0x24a00], desc[UR38][R46.64], P4 ;  /* 0x24a000002e037fae */ /* 0x000fe8000a121866 */
[----:B------:R-:W3:Y:S04]  /*10620*/  LDL.LU.64 R50, [R1+0x1818] ;  /* 0x0018180001327983 */ /* 0x000ee80000300a00 */
[----:B------:R-:W4:Y:S04]  /*10630*/  LDL.LU.64 R48, [R1+0x1810] ;  /* 0x0018100001307983 */ /* 0x000f280000300a00 */
[----:B------:R-:W-:Y:S04]  /*10640*/  LDGSTS.E [R3+0x24e00], desc[UR38][R44.64], P4 ;  /* 0x24e000002c037fae */ /* 0x000fe8000a121866 */
[----:B------:R-:W2:Y:S04]  /*10650*/  LDL.LU.64 R46, [R1+0x1808] ;  /* 0x00180800012e7983 */ /* 0x000ea80000300a00 */
[----:B------:R-:W-:Y:S04]  /*10660*/  LDGSTS.E [R3+0x25200], desc[UR38][R42.64], P4 ;  /* 0x252000002a037fae */ /* 0x000fe8000a121866 */
[----:B------:R-:W3:Y:S04]  /*10670*/  LDL.LU.64 R44, [R1+0x1800] ;  /* 0x00180000012c7983 */ /* 0x000ee80000300a00 */
[----:B------:R-:W-:Y:S04]  /*10680*/  LDGSTS.E [R3+0x25600], desc[UR38][R40.64], P4 ;  /* 0x2560000028037fae */ /* 0x000fe8000a121866 */
        /* <DEDUP_REMOVED lines=16> */
[----:B------:R-:W3:Y:S04]  /*10790*/  LDL.LU.64 R140, [R1+0x17c0] ;  /* 0x0017c000018c7983 */ /* 0x000ee80000300a00 */
[----:B------:R-:W4:Y:S04]  /*107a0*/  LDL.LU.64 R142, [R1+0x17b8] ;  /* 0x0017b800018e7983 */ /* 0x000f280000300a00 */
[----:B------:R-:W3:Y:S04]  /*107b0*/  LDL.LU.64 R148, [R1+0x17b0] ;  /* 0x0017b00001947983 */ /* 0x000ee80000300a00 */
[----:B------:R-:W-:Y:S04]  /*107c0*/  LDGSTS.E [R3+0x27e00], desc[UR38][R154.64], P4 ;  /* 0x27e000009a037fae */ /* 0x000fe8000a121866 */
[----:B------:R-:W-:Y:S04]  /*107d0*/  LDGSTS.E [R3+0x28200], desc[UR38][R158.64], P4 ;  /* 0x282000009e037fae */ /* 0x000fe8000a121866 */
[----:B------:R-:W-:Y:S04]  /*107e0*/  LDGSTS.E [R3+0x28600], desc[UR38][R162.64], P4 ;  /* 0x28600000a2037fae */ /* 0x000fe8000a121866 */
[----:B------:R-:W4:Y:S04]  /*107f0*/  LDL.LU.64 R154, [R1+0x17a8] ;  /* 0x0017a800019a7983 */ /* 0x000f280000300a00 */
[----:B------:R-:W3:Y:S04]  /*10800*/  LDL.LU.64 R158, [R1+0x17a0] ;  /* 0x0017a000019e7983 */ /* 0x000ee80000300a00 */
        /* <DEDUP_REMOVED lines=10> */
[----:B------:R-:W4:Y:S04]  /*108b0*/  LDL.LU.64 R178, [R1+0x1778] ;  /* 0x0017780001b27983 */ /* 0x000f280000300a00 */
[----:B------:R-:W2:Y:S04]  /*108c0*/  LDL.LU.64 R190, [R1+0x1770] ;  /* 0x0017700001be7983 */ /* 0x000ea80000300a00 */
[----:B------:R-:W3:Y:S04]  /*108d0*/  LDL.LU.64 R206, [R1+0x1768] ;  /* 0x0017680001ce7983 */ /* 0x000ee80000300a00 */
[----:B------:R-:W-:Y:S04]  /*108e0*/  LDGSTS.E [R3+0x2a200], desc[UR38][R202.64], P4 ;  /* 0x2a200000ca037fae */ /* 0x000fe8000a121866 */
[----:B------:R-:W-:Y:S04]  /*108f0*/  LDGSTS.E [R3+0x2a600], desc[UR38][R198.64], P4 ;  /* 0x2a600000c6037fae */ /* 0x000fe8000a121866 */
[----:B------:R-:W-:Y:S04]  /*10900*/  LDGSTS.E [R3+0x2aa00], desc[UR38][R6.64], P4 ;  /* 0x2aa0000006037fae */ /* 0x000fe8000a121866 */
[----:B------:R-:W4:Y:S04]  /*10910*/  LDL.LU.64 R202, [R1+0x1760] ;  /* 0x0017600001ca7983 */ /* 0x000f280000300a00 */
[----:B------:R-:W2:Y:S04]  /*10920*/  LDL.LU.64 R198, [R1+0x1758] ;  /* 0x0017580001c67983 */ /* 0x000ea80000300a00 */
[----:B------:R1:W-:Y:S04]  /*10930*/  LDGSTS.E [R3+0x2ae00], desc[UR38][R226.64], P4 ;  /* 0x2ae00000e2037fae */ /* 0x0003e8000a121866 */
[----:B------:R-:W-:Y:S04]  /*10940*/  LDGSTS.E [R3+0x2b200], desc[UR38][R224.64], P4 ;  /* 0x2b200000e0037fae */ /* 0x000fe8000a121866 */
[----:B------:R-:W-:Y:S01]  /*10950*/  LDGSTS.E [R3+0x2b600], desc[UR38][R122.64], P4 ;  /* 0x2b6000007a037fae */ /* 0x000fe2000a121866 */
[----:B-1----:R-:W1:Y:S03]  /*10960*/  LDC R227, c[0x0][0x230] ;  /* 0x00008c00ffe37b82 */ /* 0x002e660000000800 */
[----:B------:R-:W-:Y:S04]  /*10970*/  LDGSTS.E [R3+0x2ba00], desc[UR38][R74.64], P4 ;  /* 0x2ba000004a037fae */ /* 0x000fe8000a121866 */
[----:B------:R-:W-:Y:S01]  /*10980*/  LDGSTS.E [R3+0x2be00], desc[UR38][R68.64], P4 ;  /* 0x2be0000044037fae */ /* 0x000fe2000a121866 */
[----:B------:R-:W1:Y:S03]  /*10990*/  LDC R226, c[0x0][0x230] ;  /* 0x00008c00ffe27b82 */ /* 0x000e660000000800 */
[----:B------:R-:W-:Y:S04]  /*109a0*/  LDGSTS.E [R3+0x2c200], desc[UR38][R66.64], P4 ;  /* 0x2c20000042037fae */ /* 0x000fe8000a121866 */
[----:B------:R-:W-:Y:S04]  /*109b0*/  LDGSTS.E [R3+0x2c600], desc[UR38][R52.64], P4 ;  /* 0x2c60000034037fae */ /* 0x000fe8000a121866 */
[----:B------:R-:W-:Y:S04]  /*109c0*/  LDGSTS.E [R3+0x2ca00], desc[UR38][R36.64], P4 ;  /* 0x2ca0000024037fae */ /* 0x000fe8000a121866 */
[----:B------:R-:W-:Y:S04]  /*109d0*/  LDGSTS.E [R3+0x2ce00], desc[UR38][R34.64], P4 ;  /* 0x2ce0000022037fae */ /* 0x000fe8000a121866 */
[----:B------:R-:W-:Y:S04]  /*109e0*/  LDGSTS.E [R3+0x2d200], desc[UR38][R32.64], P4 ;  /* 0x2d20000020037fae */ /* 0x000fe8000a121866 */
[----:B------:R-:W-:Y:S04]  /*109f0*/  LDGSTS.E [R3+0x2d600], desc[UR38][R30.64], P4 ;  /* 0x2d6000001e037fae */ /* 0x000fe8000a121866 */
[----:B------:R1:W-:Y:S04]  /*10a00*/  LDGSTS.E [R3+0x2da00], desc[UR38][R28.64], P4 ;  /* 0x2da000001c037fae */ /* 0x0003e8000a121866 */
[----:B------:R-:W-:Y:S01]  /*10a10*/  LDGSTS.E [R3+0x2de00], desc[UR38][R26.64], P4 ;  /* 0x2de000001a037fae */ /* 0x000fe2000a121866 */
[----:B-1----:R-:W-:-:S03]  /*10a20*/  VIADD R227, R227, 0xffffff9a ;  /* 0xffffff9ae3e37836 */ /* 0x002fc60000000000 */
[----:B------:R-:W-:Y:S04]  /*10a30*/  LDGSTS.E [R3+0x2e200], desc[UR38][R24.64], P4 ;  /* 0x2e20000018037fae */ /* 0x000fe8000a121866 */
[----:B------:R-:W-:Y:S01]  /*10a40*/  LDGSTS.E [R3+0x2e600], desc[UR38][R22.64], P4 ;  /* 0x2e60000016037fae */ /* 0x000fe2000a121866 */
[----:B------:R-:W1:Y:S03]  /*10a50*/  LDC R29, c[0x0][0x230] ;  /* 0x00008c00ff1d7b82 */ /* 0x000e660000000800 */
[----:B------:R-:W-:Y:S04]  /*10a60*/  LDGSTS.E [R3+0x2ea00], desc[UR38][R20.64], P4 ;  /* 0x2ea0000014037fae */ /* 0x000fe8000a121866 */
[----:B------:R-:W-:Y:S01]  /*10a70*/  LDGSTS.E [R3+0x2ee00], desc[UR38][R18.64], P4 ;  /* 0x2ee0000012037fae */ /* 0x000fe2000a121866 */
[----:B------:R-:W1:Y:S03]  /*10a80*/  LDC R28, c[0x0][0x230] ;  /* 0x00008c00ff1c7b82 */ /* 0x000e660000000800 */
[----:B------:R-:W-:Y:S04]  /*10a90*/  LDGSTS.E [R3+0x2f200], desc[UR38][R16.64], P4 ;  /* 0x2f20000010037fae */ /* 0x000fe8000a121866 */
[----:B------:R-:W-:Y:S04]  /*10aa0*/  LDGSTS.E [R3+0x2f600], desc[UR38][R14.64], P4 ;  /* 0x2f6000000e037fae */ /* 0x000fe8000a121866 */
[----:B------:R1:W-:Y:S04]  /*10ab0*/  LDGSTS.E [R3+0x2fa00], desc[UR38][R12.64], P4 ;  /* 0x2fa000000c037fae */ /* 0x0003e8000a121866 */
[----:B------:R3:W-:Y:S01]  /*10ac0*/  LDGSTS.E [R3+0x2fe00], desc[UR38][R10.64], P4 ;  /* 0x2fe000000a037fae */ /* 0x0007e2000a121866 */
[----:B------:R-:W-:-:S02]  /*10ad0*/  ISETP.GE.U32.AND P4, PT, R227, 0x7fffff7b, PT ;  /* 0x7fffff7be300780c */ /* 0x000fc40003f86070 */
[----:B------:R-:W1:Y:S01]  /*10ae0*/  LDC R227, c[0x0][0x230] ;  /* 0x00008c00ffe37b82 */ /* 0x000e620000000800 */
[----:B------:R-:W3:Y:S04]  /*10af0*/  LDL.LU.64 R6, [R1+0x1750] ;  /* 0x0017500001067983 */ /* 0x000ee80000300a00 */
[----:B------:R-:W0:Y:S01]  /*10b00*/  LDGDEPBAR ;  /* 0x00000000000079af */ /* 0x000e220000000000 */
[----:B-1----:R-:W-:Y:S02]  /*10b10*/  VIADD R13, R226, 0xffffff99 ;  /* 0xffffff99e20d7836 */ /* 0x002fe40000000000 */
[----:B------:R-:W-:Y:S02]  /*10b20*/  VIADD R12, R227, 0xffffff98 ;  /* 0xffffff98e30c7836 */ /* 0x000fe40000000000 */
[----:B--2---:R-:W-:-:S05]  /*10b30*/  IMAD.WIDE R14, R5, 0x4, R198 ;  /* 0x00000004050e7825 */ /* 0x004fca00078e02c6 */
[----:B------:R1:W-:Y:S01]  /*10b40*/  STL.64 [R1+0x3e8], R14 ;  /* 0x0003e80e01007387 */ /* 0x0003e20000100a00 */
[----:B----4-:R-:W-:-:S04]  /*10b50*/  IMAD.WIDE R226, R5, 0x4, R202 ;  /* 0x0000000405e27825 */ /* 0x010fc800078e02ca */
[----:B---3--:R-:W-:-:S04]  /*10b60*/  IMAD.WIDE R224, R5, 0x4, R206 ;  /* 0x0000000405e07825 */ /* 0x008fc800078e02ce */
[C---:B------:R-:W-:Y:S01]  /*10b70*/  IMAD.WIDE R10, R5.reuse, 0x4, R190 ;  /* 0x00000004050a7825 */ /* 0x040fe200078e02be */
[----:B------:R-:W-:Y:S08]  /*10b80*/  BAR.SYNC.DEFER_BLOCKING 0x0 ;  /* 0x0000000000007b1d */ /* 0x000ff00000010000 */
[----:B------:R-:W2:Y:S01]  /*10b90*/  LDC R52, c[0x0][0x230] ;  /* 0x00008c00ff347b82 */ /* 0x000ea20000000800 */
[----:B------:R3:W-:Y:S07]  /*10ba0*/  STL.64 [R1+0x1750], R6 ;  /* 0x0017500601007387 */ /* 0x0007ee0000100a00 */
[----:B------:R-:W4:Y:S01]  /*10bb0*/  LDC R53, c[0x0][0x230] ;  /* 0x00008c00ff357b82 */ /* 0x000f220000000800 */
[C---:B------:R-:W-:Y:S01]  /*10bc0*/  IMAD.WIDE R16, R5.reuse, 0x4, R170 ;  /* 0x0000000405107825 */ /* 0x040fe200078e02aa */
[----:B------:R-:W-:Y:S03]  /*10bd0*/  STL.64 [R1+0x1950], R226 ;  /* 0x001950e201007387 */ /* 0x000fe60000100a00 */
[----:B------:R-:W-:Y:S01]  /*10be0*/  IMAD.WIDE R18, R5, 0x4, R166 ;  /* 0x0000000405127825 */ /* 0x000fe200078e02a6 */
[----:B------:R-:W-:Y:S02]  /*10bf0*/  STL.64 [R1+0x1958], R224 ;  /* 0x001958e001007387 */ /* 0x000fe40000100a00 */
[----:B------:R-:W3:Y:S02]  /*10c00*/  LDC R37, c[0x0][0x230] ;  /* 0x00008c00ff257b82 */ /* 0x000ee40000000800 */
[----:B------:R-:W-:Y:S01]  /*10c10*/  @!PT LDS RZ, [RZ] ;  /* 0x00000000fffff984 */ /* 0x000fe20000000800 */
[----:B------:R-:W-:Y:S01]  /*10c20*/  @!PT LDS RZ, [RZ] ;  /* 0x00000000fffff984 */ /* 0x000fe20000000800 */
[----:B------:R-:W-:Y:S01]  /*10c30*/  @!PT LDS RZ, [RZ] ;  /* 0x00000000fffff984 */ /* 0x000fe20000000800 */
[----:B------:R1:W-:Y:S04]  /*10c40*/  LDGSTS.E [R249+-0x68000], desc[UR38][R14.64], !P2 ;  /* 0x980000000ef97fae */ /* 0x0003e8000d121866 */
[----:B------:R-:W-:Y:S01]  /*10c50*/  LDGSTS.E [R249+-0x64000], desc[UR38][R226.64], !P2 ;  /* 0x9c000000e2f97fae */ /* 0x000fe2000d121866 */
[----:B------:R-:W-:Y:S01]  /*10c60*/  ISETP.GE.U32.AND P2, PT, R13, 0x7fffff7a, PT ;  /* 0x7fffff7a0d00780c */ /* 0x000fe20003f46070 */
[----:B------:R-:W3:Y:S01]  /*10c70*/  LDC R36, c[0x0][0x230] ;  /* 0x00008c00ff247b82 */ /* 0x000ee20000000800 */
[----:B--2---:R-:W-:Y:S01]  /*10c80*/  VIADD R21, R52, 0xffffff97 ;  /* 0xffffff9734157836 */ /* 0x004fe20000000000 */
[----:B------:R-:W-:Y:S04]  /*10c90*/  LDGSTS.E [R249+-0x67ffc], desc[UR38][R224.64], !P1 ;  /* 0x98004000e0f97fae */ /* 0x000fe8000c921866 */
[----:B------:R-:W-:Y:S01]  /*10ca0*/  LDGSTS.E [R249+-0x63ffc], desc[UR38][R10.64], !P1 ;  /* 0x9c0040000af97fae */ /* 0x000fe2000c921866 */
[----:B------:R-:W-:Y:S01]  /*10cb0*/  ISETP.GE.U32.AND P1, PT, R12, 0x7fffff79, PT ;  /* 0x7fffff790c00780c */ /* 0x000fe20003f26070 */
[C---:B------:R-:W-:Y:S01]  /*10cc0*/  IMAD.WIDE R12, R5.reuse, 0x4, R178 ;  /* 0x00000004050c7825 */ /* 0x040fe200078e02b2 */
[----:B------:R-:W2:Y:S01]  /*10cd0*/  LDC R52, c[0x0][0x230] ;  /* 0x00008c00ff347b82 */ /* 0x000ea20000000800 */
[----:B------:R2:W-:Y:S02]  /*10ce0*/  STL.64 [R1+0x1960], R10 ;  /* 0x0019600a01007387 */ /* 0x0005e40000100a00 */
[----:B-1----:R-:W-:-:S02]  /*10cf0*/  IMAD.WIDE R14, R5, 0x4, R174 ;  /* 0x00000004050e7825 */ /* 0x002fc400078e02ae */
[----:B------:R-:W-:Y:S02]  /*10d00*/  LDGSTS.E [R249+-0x67ff8], desc[UR38][R12.64], !P0 ;  /* 0x980080000cf97fae */ /* 0x000fe4000c121866 */
[----:B----4-:R-:W-:Y:S01]  /*10d10*/  VIADD R20, R53, 0xffffff96 ;  /* 0xffffff9635147836 */ /* 0x010fe20000000000 */
[----:B------:R-:W1:Y:S01]  /*10d20*/  LDC R66, c[0x0][0x230] ;  /* 0x00008c00ff427b82 */ /* 0x000e620000000800 */
[----:B------:R-:W-:Y:S01]  /*10d30*/  LDGSTS.E [R249+-0x63ff8], desc[UR38][R14.64], !P0 ;  /* 0x9c0080000ef97fae */ /* 0x000fe2000c121866 */
[----:B------:R-:W-:-:S03]  /*10d40*/  ISETP.GE.U32.AND P0, PT, R21, 0x7fffff78, PT ;  /* 0x7fffff781500780c */ /* 0x000fc60003f06070 */
[----:B------:R-:W-:Y:S01]  /*10d50*/  LDGSTS.E [R249+-0x67ff4], desc[UR38][R16.64], !P6 ;  /* 0x9800c00010f97fae */ /* 0x000fe2000f121866 */
[C---:B------:R-:W-:Y:S02]  /*10d60*/  IMAD.WIDE R22, R5.reuse, 0x4, R158 ;  /* 0x0000000405167825 */ /* 0x040fe400078e029e */
[----:B------:R-:W4:Y:S01]  /*10d70*/  LDC R53, c[0x0][0x230] ;  /* 0x00008c00ff357b82 */ /* 0x000f220000000800 */
[----:B------:R-:W-:Y:S01]  /*10d80*/  LDGSTS.E [R249+-0x63ff4], desc[UR38][R18.64], !P6 ;  /* 0x9c00c00012f97fae */ /* 0x000fe2000f121866 */
[----:B------:R-:W-:Y:S01]  /*10d90*/  ISETP.GE.U32.AND P6, PT, R20, 0x7fffff77, PT ;  /* 0x7fffff771400780c */ /* 0x000fe20003fc6070 */
[C---:B------:R-:W-:Y:S02]  /*10da0*/  IMAD.WIDE R20, R5.reuse, 0x4, R162 ;  /* 0x0000000405147825 */ /* 0x040fe400078e02a2 */
[----:B---3--:R-:W3:Y:S02]  /*10db0*/  LDL R7, [R1+0xe34] ;  /* 0x000e340001077983 */ /* 0x008ee40000100800 */
[C---:B------:R-:W-:Y:S01]  /*10dc0*/  IMAD.WIDE R24, R5.reuse, 0x4, R154 ;  /* 0x0000000405187825 */ /* 0x040fe200078e029a */
[----:B------:R-:W1:Y:S01]  /*10dd0*/  LDC R74, c[0x0][0x230] ;  /* 0x00008c00ff4a7b82 */ /* 0x000e620000000800 */
[----:B------:R-:W-:Y:S02]  /*10de0*/  LDGSTS.E [R248+-0x68000], desc[UR38][R20.64], !P5 ;  /* 0x9800000014f87fae */ /* 0x000fe4000e921866 */
[----:B------:R-:W-:-:S02]  /*10df0*/  IMAD.WIDE R26, R5, 0x4, R148 ;  /* 0x00000004051a7825 */ /* 0x000fc400078e0294 */
[----:B------:R-:W-:Y:S02]  /*10e00*/  LDGSTS.E [R248+-0x64000], desc[UR38][R22.64], !P5 ;  /* 0x9c00000016f87fae */ /* 0x000fe4000e921866 */
[----:B------:R-:W-:Y:S01]  /*10e10*/  VIADD R29, R29, 0xffffff95 ;  /* 0xffffff951d1d7836 */ /* 0x000fe20000000000 */
[----:B------:R-:W1:Y:S01]  /*10e20*/  LDC R67, c[0x0][0x230] ;  /* 0x00008c00ff437b82 */ /* 0x000e620000000800 */
[----:B------:R-:W-:Y:S01]  /*10e30*/  VIADD R28, R28, 0xffffff94 ;  /* 0xffffff941c1c7836 */ /* 0x000fe20000000000 */
[----:B------:R-:W-:Y:S01]  /*10e40*/  LDGSTS.E [R248+-0x67ffc], desc[UR38][R24.64], !P4 ;  /* 0x9800400018f87fae */ /* 0x000fe2000e121866 */
[----:B------:R-:W-:Y:S01]  /*10e50*/  IMAD.WIDE R30, R5, 0x4, R140 ;  /* 0x00000004051e7825 */ /* 0x000fe200078e028c */
[----:B------:R-:W-:Y:S02]  /*10e60*/  ISETP.GE.U32.AND P5, PT, R29, 0x7fffff76, PT ;  /* 0x7fffff761d00780c */ /* 0x000fe40003fa6070 */
[----:B------:R-:W-:Y:S01]  /*10e70*/  LDGSTS.E [R248+-0x63ffc], desc[UR38][R26.64], !P4 ;  /* 0x9c0040001af87fae */ /* 0x000fe2000e121866 */
[----:B------:R-:W-:Y:S01]  /*10e80*/  ISETP.GE.U32.AND P4, PT, R28, 0x7fffff75, PT ;  /* 0x7fffff751c00780c */ /* 0x000fe20003f86070 */
[C---:B------:R-:W-:Y:S01]  /*10e90*/  IMAD.WIDE R28, R5.reuse, 0x4, R142 ;  /* 0x00000004051c7825 */ /* 0x040fe200078e028e */
[----:B------:R-:W1:Y:S01]  /*10ea0*/  LDC R68, c[0x0][0x230] ;  /* 0x00008c00ff447b82 */ /* 0x000e620000000800 */
[----:B------:R-:W-:Y:S02]  /*10eb0*/  STL.64 [R1+0x1948], R12 ;  /* 0x0019480c01007387 */ /* 0x000fe40000100a00 */
[----:B------:R-:W-:-:S02]  /*10ec0*/  IMAD.WIDE R32, R5, 0x4, R136 ;  /* 0x0000000405207825 */ /* 0x000fc400078e0288 */
[----:B------:R-:W-:Y:S02]  /*10ed0*/  LDGSTS.E [R248+-0x67ff8], desc[UR38][R28.64], !P2 ;  /* 0x980080001cf87fae */ /* 0x000fe4000d121866 */
[----:B------:R-:W-:Y:S01]  /*10ee0*/  IMAD.WIDE R34, R5, 0x4, R134 ;  /* 0x0000000405227825 */ /* 0x000fe200078e0286 */
[----:B------:R-:W1:Y:S01]  /*10ef0*/  LDC R69, c[0x0][0x230] ;  /* 0x00008c00ff457b82 */ /* 0x000e620000000800 */
[----:B------:R-:W-:Y:S02]  /*10f00*/  LDGSTS.E [R248+-0x63ff8], desc[UR38][R30.64], !P2 ;  /* 0x9c0080001ef87fae */ /* 0x000fe4000d121866 */
[----:B------:R-:W-:Y:S02]  /*10f10*/  VIADD R37, R37, 0xffffff93 ;  /* 0xffffff9325257836 */ /* 0x000fe40000000000 */
[----:B------:R-:W-:Y:S01]  /*10f20*/  VIADD R36, R36, 0xffffff92 ;  /* 0xffffff9224247836 */ /* 0x000fe20000000000 */
[----:B------:R-:W-:Y:S01]  /*10f30*/  LDGSTS.E [R248+-0x67ff4], desc[UR38][R32.64], !P1 ;  /* 0x9800c00020f87fae */ /* 0x000fe2000c921866 */
[----:B------:R-:W-:Y:S01]  /*10f40*/  IMAD.WIDE R38, R5, 0x4, R38 ;  /* 0x0000000405267825 */ /* 0x000fe200078e0226 */
[----:B------:R-:W-:Y:S01]  /*10f50*/  ISETP.GE.U32.AND P2, PT, R37, 0x7fffff74, PT ;  /* 0x7fffff742500780c */ /* 0x000fe20003f46070 */
[----:B------:R-:W1:Y:S01]  /*10f60*/  LDC R122, c[0x0][0x230] ;  /* 0x00008c00ff7a7b82 */ /* 0x000e620000000800 */
[----:B------:R-:W-:Y:S01]  /*10f70*/  LDGSTS.E [R248+-0x63ff4], desc[UR38][R34.64], !P1 ;  /* 0x9c00c00022f87fae */ /* 0x000fe2000c921866 */
[----:B------:R-:W-:Y:S01]  /*10f80*/  ISETP.GE.U32.AND P1, PT, R36, 0x7fffff73, PT ;  /* 0x7fffff732400780c */ /* 0x000fe20003f26070 */
[----:B------:R-:W-:-:S02]  /*10f90*/  IMAD.WIDE R36, R5, 0x4, R126 ;  /* 0x0000000405247825 */ /* 0x000fc400078e027e */
[----:B------:R-:W-:Y:S02]  /*10fa0*/  STL.64 [R1+0x1968], R14 ;  /* 0x0019680e01007387 */ /* 0x000fe40000100a00 */
[C---:B------:R-:W-:Y:S01]  /*10fb0*/  IMAD.WIDE R40, R5.reuse, 0x4, R40 ;  /* 0x0000000405287825 */ /* 0x040fe200078e0228 */
[----:B------:R-:W1:Y:S01]  /*10fc0*/  LDC R75, c[0x0][0x230] ;  /* 0x00008c00ff4b7b82 */ /* 0x000e620000000800 */
[----:B------:R-:W-:Y:S02]  /*10fd0*/  LDGSTS.E [R247+-0x68000], desc[UR38][R36.64], !P0 ;  /* 0x9800000024f77fae */ /* 0x000fe4000c121866 */
[----:B------:R-:W-:Y:S02]  /*10fe0*/  IMAD.WIDE R42, R5, 0x4, R42 ;  /* 0x00000004052a7825 */ /* 0x000fe400078e022a */
[----:B------:R-:W-:Y:S02]  /*10ff0*/  LDGSTS.E [R247+-0x64000], desc[UR38][R38.64], !P0 ;  /* 0x9c00000026f77fae */ /* 0x000fe4000c121866 */
[----:B----4-:R-:W-:Y:S01]  /*11000*/  VIADD R53, R53, 0xffffff91 ;  /* 0xffffff9135357836 */ /* 0x010fe20000000000 */
[----:B------:R-:W4:Y:S01]  /*11010*/  LDC R125, c[0x0][0x230] ;  /* 0x00008c00ff7d7b82 */ /* 0x000f220000000800 */
[----:B--2---:R-:W-:Y:S01]  /*11020*/  VIADD R52, R52, 0xffffff90 ;  /* 0xffffff9034347836 */ /* 0x004fe20000000000 */
[----:B------:R-:W-:Y:S01]  /*11030*/  LDGSTS.E [R247+-0x67ffc], desc[UR38][R40.64], !P6 ;  /* 0x9800400028f77fae */ /* 0x000fe2000f121866 */
[----:B------:R-:W-:Y:S01]  /*11040*/  IMAD.WIDE R44, R5, 0x4, R44 ;  /* 0x00000004052c7825 */ /* 0x000fe200078e022c */
[----:B------:R-:W-:-:S02]  /*11050*/  ISETP.GE.U32.AND P0, PT, R53, 0x7fffff72, PT ;  /* 0x7fffff723500780c */ /* 0x000fc40003f06070 */
[----:B------:R-:W-:Y:S01]  /*11060*/  LDGSTS.E [R247+-0x63ffc], desc[UR38][R42.64], !P6 ;  /* 0x9c0040002af77fae */ /* 0x000fe2000f121866 */
[C---:B------:R-:W-:Y:S01]  /*11070*/  IMAD.WIDE R46, R5.reuse, 0x4, R46 ;  /* 0x00000004052e7825 */ /* 0x040fe200078e022e */
[----:B------:R-:W-:Y:S01]  /*11080*/  ISETP.GE.U32.AND P6, PT, R52, 0x7fffff71, PT ;  /* 0x7fffff713400780c */ /* 0x000fe20003fc6070 */
[----:B------:R-:W2:Y:S01]  /*11090*/  LDC R124, c[0x0][0x230] ;  /* 0x00008c00ff7c7b82 */ /* 0x000ea20000000800 */
[----:B------:R-:W-:Y:S01]  /*110a0*/  STL.64 [R1+0x1970], R16 ;  /* 0x0019701001007387 */ /* 0x000fe20000100a00 */
[----:B------:R-:W-:-:S03]  /*110b0*/  IMAD.WIDE R48, R5, 0x4, R48 ;  /* 0x0000000405307825 */ /* 0x000fc600078e0230 */
[----:B------:R-:W-:Y:S01]  /*110c0*/  STL.64 [R1+0x1978], R18 ;  /* 0x0019781201007387 */ /* 0x000fe20000100a00 */
[C---:B------:R-:W-:Y:S02]  /*110d0*/  IMAD.WIDE R50, R5.reuse, 0x4, R50 ;  /* 0x0000000405327825 */ /* 0x040fe400078e0232 */
[----:B------:R-:W2:Y:S01]  /*110e0*/  LDC R134, c[0x0][0x230] ;  /* 0x00008c00ff867b82 */ /* 0x000ea20000000800 */
[----:B------:R-:W-:Y:S01]  /*110f0*/  LDGSTS.E [R247+-0x67ff8], desc[UR38][R44.64], !P5 ;  /* 0x980080002cf77fae */ /* 0x000fe2000e921866 */
[----:B-1----:R-:W-:Y:S02]  /*11100*/  VIADD R53, R66, 0xffffff8f ;  /* 0xffffff8f42357836 */ /* 0x002fe40000000000 */
[----:B------:R-:W-:Y:S01]  /*11110*/  VIADD R52, R74, 0xffffff8e ;  /* 0xffffff8e4a347836 */ /* 0x000fe20000000000 */
[----:B------:R1:W-:Y:S01]  /*11120*/  STL.64 [R1+0x1980], R20 ;  /* 0x0019801401007387 */ /* 0x0003e20000100a00 */
[----:B------:R-:W-:Y:S02]  /*11130*/  IMAD.WIDE R54, R5, 0x4, R54 ;  /* 0x0000000405367825 */ /* 0x000fe400078e0236 */
[----:B------:R-:W1:Y:S01]  /*11140*/  LDC R74, c[0x0][0x230] ;  /* 0x00008c00ff4a7b82 */ /* 0x000e620000000800 */
[----:B------:R-:W-:Y:S01]  /*11150*/  LDGSTS.E [R247+-0x63ff8], desc[UR38][R46.64], !P5 ;  /* 0x9c0080002ef77fae */ /* 0x000fe2000e921866 */
[----:B------:R-:W-:Y:S01]  /*11160*/  ISETP.GE.U32.AND P5, PT, R53, 0x7fffff70, PT ;  /* 0x7fffff703500780c */ /* 0x000fe20003fa6070 */
[----:B------:R-:W-:-:S02]  /*11170*/  IMAD.WIDE R56, R5, 0x4, R56 ;  /* 0x0000000405387825 */ /* 0x000fc400078e0238 */
[----:B------:R-:W-:Y:S02]  /*11180*/  STL.64 [R1+0x1988], R22 ;  /* 0x0019881601007387 */ /* 0x000fe40000100a00 */
[----:B------:R-:W-:Y:S01]  /*11190*/  IMAD.WIDE R58, R5, 0x4, R58 ;  /* 0x00000004053a7825 */ /* 0x000fe200078e023a */
[----:B------:R-:W2:Y:S01]  /*111a0*/  LDC R133, c[0x0][0x230] ;  /* 0x00008c00ff857b82 */ /* 0x000ea20000000800 */
[----:B------:R-:W-:Y:S02]  /*111b0*/  LDGSTS.E [R247+-0x67ff4], desc[UR38][R48.64], !P4 ;  /* 0x9800c00030f77fae */ /* 0x000fe4000e121866 */
[----:B------:R-:W-:Y:S02]  /*111c0*/  VIADD R67, R67, 0xffffff8d ;  /* 0xffffff8d43437836 */ /* 0x000fe40000000000 */
[----:B------:R-:W-:Y:S01]  /*111d0*/  STL.64 [R1+0x1990], R24 ;  /* 0x0019901801007387 */ /* 0x000fe20000100a00 */
[----:B------:R-:W-:Y:S02]  /*111e0*/  VIADD R66, R68, 0xffffff8c ;  /* 0xffffff8c44427836 */ /* 0x000fe40000000000 */
[C---:B------:R-:W-:Y:S01]  /*111f0*/  IMAD.WIDE R60, R5.reuse, 0x4, R60 ;  /* 0x00000004053c7825 */ /* 0x040fe200078e023c */
[----:B------:R-:W-:Y:S01]  /*11200*/  LDGSTS.E [R247+-0x63ff4], desc[UR38][R50.64], !P4 ;  /* 0x9c00c00032f77fae */ /* 0x000fe2000e121866 */
[----:B------:R-:W-:Y:S01]  /*11210*/  ISETP.GE.U32.AND P4, PT, R52, 0x7fffff6f, PT ;  /* 0x7fffff6f3400780c */ /* 0x000fe20003f86070 */
[----:B------:R-:W2:Y:S01]  /*11220*/  LDC R132, c[0x0][0x230] ;  /* 0x00008c00ff847b82 */ /* 0x000ea20000000800 */
[C---:B------:R-:W-:Y:S01]  /*11230*/  IMAD.WIDE R52, R5.reuse, 0x4, R120 ;  /* 0x0000000405347825 */ /* 0x040fe200078e0278 */
[----:B------:R2:W-:Y:S03]  /*11240*/  STL.64 [R1+0x1998], R26 ;  /* 0x0019981a01007387 */ /* 0x0005e60000100a00 */
[C---:B------:R-:W-:Y:S01]  /*11250*/  IMAD.WIDE R62, R5.reuse, 0x4, R62 ;  /* 0x00000004053e7825 */ /* 0x040fe200078e023e */
[----:B------:R-:W-:Y:S02]  /*11260*/  STL.64 [R1+0x19a0], R28 ;  /* 0x0019a01c01007387 */ /* 0x000fe40000100a00 */
[----:B------:R-:W4:Y:S01]  /*11270*/  LDC R120, c[0x0][0x230] ;  /* 0x00008c00ff787b82 */ /* 0x000f220000000800 */
[----:B------:R-:W-:Y:S01]  /*11280*/  IMAD.WIDE R64, R5, 0x4, R64 ;  /* 0x0000000405407825 */ /* 0x000fe200078e0240 */
[----:B------:R2:W-:Y:S03]  /*11290*/  STL.64 [R1+0x19a8], R30 ;  /* 0x0019a81e01007387 */ /* 0x0005e60000100a00 */
[----:B------:R-:W-:Y:S01]  /*112a0*/  VIADD R69, R69, 0xffffff8b ;  /* 0xffffff8b45457836 */ /* 0x000fe20000000000 */
[----:B------:R-:W-:Y:S01]  /*112b0*/  STL.64 [R1+0x19b0], R32 ;  /* 0x0019b02001007387 */ /* 0x000fe20000100a00 */
[----:B------:R-:W-:Y:S01]  /*112c0*/  VIADD R68, R122, 0xffffff8a ;  /* 0xffffff8a7a447836 */ /* 0x000fe20000000000 */
[----:B------:R-:W2:Y:S01]  /*112d0*/  LDC R121, c[0x0][0x230] ;  /* 0x00008c00ff797b82 */ /* 0x000ea20000000800 */
[C---:B------:R-:W-:Y:S01]  /*112e0*/  IMAD.WIDE R70, R5.reuse, 0x4, R70 ;  /* 0x0000000405467825 */ /* 0x040fe200078e0246 */
[----:B------:R-:W-:Y:S03]  /*112f0*/  STL.64 [R1+0x19c0], R248 ;  /* 0x0019c0f801007387 */ /* 0x000fe60000100a00 */
[C---:B------:R-:W-:Y:S01]  /*11300*/  IMAD.WIDE R72, R5.reuse, 0x4, R72 ;  /* 0x0000000405487825 */ /* 0x040fe200078e0248 */
[----:B------:R-:W-:Y:S02]  /*11310*/  STL.64 [R1+0x19b8], R34 ;  /* 0x0019b82201007387 */ /* 0x000fe40000100a00 */
[----:B------:R-:W2:Y:S01]  /*11320*/  LDC R122, c[0x0][0x230] ;  /* 0x00008c00ff7a7b82 */ /* 0x000ea20000000800 */
[C---:B------:R-:W-:Y:S01]  /*11330*/  IMAD.WIDE R76, R5.reuse, 0x4, R76 ;  /* 0x00000004054c7825 */ /* 0x040fe200078e024c */
[----:B------:R-:W-:Y:S03]  /*11340*/  STL.64 [R1+0x19c8], R36 ;  /* 0x0019c82401007387 */ /* 0x000fe60000100a00 */
[C---:B------:R-:W-:Y:S01]  /*11350*/  IMAD.WIDE R78, R5.reuse, 0x4, R78 ;  /* 0x00000004054e7825 */ /* 0x040fe200078e024e */
[----:B------:R-:W-:Y:S03]  /*11360*/  LDGSTS.E [R246+-0x68000], desc[UR38][R52.64], !P2 ;  /* 0x9800000034f67fae */ /* 0x000fe6000d121866 */
[C---:B------:R-:W-:Y:S01]  /*11370*/  IMAD.WIDE R80, R5.reuse, 0x4, R80 ;  /* 0x0000000405507825 */ /* 0x040fe200078e0250 */
[----:B------:R-:W-:Y:S03]  /*11380*/  STL.64 [R1+0x19d0], R38 ;  /* 0x0019d02601007387 */ /* 0x000fe60000100a00 */
[----:B------:R-:W-:Y:S01]  /*11390*/  IMAD.WIDE R82, R5, 0x4, R82 ;  /* 0x0000000405527825 */ /* 0x000fe200078e0252 */
[----:B------:R-:W-:Y:S01]  /*113a0*/  LDGSTS.E [R246+-0x64000], desc[UR38][R54.64], !P2 ;  /* 0x9c00000036f67fae */ /* 0x000fe2000d121866 */
[----:B------:R-:W-:-:S02]  /*113b0*/  ISETP.GE.U32.AND P2, PT, R67, 0x7fffff6e, PT ;  /* 0x7fffff6e4300780c */ /* 0x000fc40003f46070 */
        /* <DEDUP_REMOVED lines=10> */
[----:B------:R-:W-:Y:S01]  /*11460*/  STL.64 [R1+0x19e8], R44 ;  /* 0x0019e82c01007387 */ /* 0x000fe20000100a00 */
[----:B------:R-:W3:Y:S02]  /*11470*/  LDC R119, c[0x0][0x230] ;  /* 0x00008c00ff777b82 */ /* 0x000ee40000000800 */
[----:B-1----:R-:W-:Y:S01]  /*11480*/  VIADD R118, R74, 0xffffff89 ;  /* 0xffffff894a767836 */ /* 0x002fe20000000000 */
[----:B------:R-:W-:Y:S01]  /*11490*/  STL.64 [R1+0x19f0], R46 ;  /* 0x0019f02e01007387 */ /* 0x000fe20000100a00 */
[----:B------:R-:W-:-:S03]  /*114a0*/  IMAD.WIDE R92, R5, 0x4, R92 ;  /* 0x00000004055c7825 */ /* 0x000fc600078e025c */
[----:B------:R-:W-:Y:S01]  /*114b0*/  STL.64 [R1+0x19f8], R48 ;  /* 0x0019f83001007387 */ /* 0x000fe20000100a00 */
[----:B------:R-:W-:-:S03]  /*114c0*/  IMAD.WIDE R94, R5, 0x4, R94 ;  /* 0x00000004055e7825 */ /* 0x000fc600078e025e */
[----:B------:R-:W-:Y:S01]  /*114d0*/  STL.64 [R1+0x1a00], R50 ;  /* 0x001a003201007387 */ /* 0x000fe20000100a00 */
[----:B------:R-:W-:-:S03]  /*114e0*/  IMAD.WIDE R96, R5, 0x4, R96 ;  /* 0x0000000405607825 */ /* 0x000fc600078e0260 */
[----:B------:R-:W-:Y:S01]  /*114f0*/  LDGSTS.E [R246+-0x67ff8], desc[UR38][R60.64], !P0 ;  /* 0x980080003cf67fae */ /* 0x000fe2000c121866 */
[----:B------:R-:W-:-:S03]  /*11500*/  IMAD.WIDE R98, R5, 0x4, R98 ;  /* 0x0000000405627825 */ /* 0x000fc600078e0262 */
[----:B------:R-:W-:Y:S01]  /*11510*/  STL.64 [R1+0x1a08], R52 ;  /* 0x001a083401007387 */ /* 0x000fe20000100a00 */
[----:B------:R-:W-:-:S03]  /*11520*/  IMAD.WIDE R100, R5, 0x4, R100 ;  /* 0x0000000405647825 */ /* 0x000fc600078e0264 */
[----:B------:R-:W-:Y:S01]  /*11530*/  LDGSTS.E [R246+-0x63ff8], desc[UR38][R62.64], !P0 ;  /* 0x9c0080003ef67fae */ /* 0x000fe2000c121866 */
[----:B------:R-:W-:Y:S01]  /*11540*/  ISETP.GE.U32.AND P0, PT, R69, 0x7fffff6c, PT ;  /* 0x7fffff6c4500780c */ /* 0x000fe20003f06070 */
[C---:B------:R-:W-:Y:S02]  /*11550*/  IMAD.WIDE R102, R5.reuse, 0x4, R102 ;  /* 0x0000000405667825 */ /* 0x040fe400078e0266 */
[----:B------:R-:W-:Y:S02]  /*11560*/  STL.64 [R1+0x1a10], R54 ;  /* 0x001a103601007387 */ /* 0x000fe40000100a00 */
[C---:B------:R-:W-:Y:S02]  /*11570*/  IMAD.WIDE R104, R5.reuse, 0x4, R104 ;  /* 0x0000000405687825 */ /* 0x040fe400078e0268 */
[----:B------:R-:W-:Y:S04]  /*11580*/  LDGSTS.E [R246+-0x67ff4], desc[UR38][R64.64], !P6 ;  /* 0x9800c00040f67fae */ /* 0x000fe8000f121866 */
[----:B------:R-:W-:Y:S04]  /*11590*/  STL.64 [R1+0x1a18], R56 ;  /* 0x001a183801007387 */ /* 0x000fe80000100a00 */
[----:B------:R-:W-:Y:S01]  /*115a0*/  LDGSTS.E [R246+-0x63ff4], desc[UR38][R66.64], !P6 ;  /* 0x9c00c00042f67fae */ /* 0x000fe2000f121866 */
[----:B------:R-:W-:Y:S01]  /*115b0*/  ISETP.GE.U32.AND P6, PT, R68, 0x7fffff6b, PT ;  /* 0x7fffff6b4400780c */ /* 0x000fe20003fc6070 */
[----:B------:R-:W-:-:S02]  /*115c0*/  IMAD.WIDE R68, R5, 0x4, R116 ;  /* 0x0000000405447825 */ /* 0x000fc400078e0274 */
[----:B------:R-:W-:Y:S01]  /*115d0*/  STL.64 [R1+0x1a20], R58 ;  /* 0x001a203a01007387 */ /* 0x000fe20000100a00 */
[----:B------:R-:W1:Y:S01]  /*115e0*/  LDC R117, c[0x0][0x230] ;  /* 0x00008c00ff757b82 */ /* 0x000e620000000800 */
[----:B------:R-:W-:Y:S02]  /*115f0*/  VIADD R116, R75, 0xffffff88 ;  /* 0xffffff884b747836 */ /* 0x000fe40000000000 */
[----:B------:R-:W-:Y:S01]  /*11600*/  STL.64 [R1+0x1a28], R60 ;  /* 0x001a283c01007387 */ /* 0x000fe20000100a00 */
[----:B------:R-:W-:-:S03]  /*11610*/  IMAD.WIDE R74, R5, 0x4, R114 ;  /* 0x00000004054a7825 */ /* 0x000fc600078e0272 */
[----:B------:R-:W-:Y:S01]  /*11620*/  STL.64 [R1+0x1a30], R62 ;  /* 0x001a303e01007387 */ /* 0x000fe20000100a00 */
[----:B----4-:R-:W-:Y:S02]  /*11630*/  VIADD R115, R120, 0xffffff87 ;  /* 0xffffff8778737836 */ /* 0x010fe40000000000 */
[----:B------:R-:W4:Y:S01]  /*11640*/  LDC R120, c[0x0][0x230] ;  /* 0x00008c00ff787b82 */ /* 0x000f220000000800 */
[----:B------:R-:W-:Y:S01]  /*11650*/  STL.64 [R1+0x1a38], R64 ;  /* 0x001a384001007387 */ /* 0x000fe20000100a00 */
[----:B--2---:R-:W-:-:S03]  /*11660*/  VIADD R114, R121, 0xffffff86 ;  /* 0xffffff8679727836 */ /* 0x004fc60000000000 */
[----:B------:R-:W-:Y:S04]  /*11670*/  STL.64 [R1+0x1a48], R246 ;  /* 0x001a48f601007387 */ /* 0x000fe80000100a00 */
        /* <DEDUP_REMOVED lines=18> */
[----:B------:R-:W2:Y:S04]  /*117a0*/  LDL.LU.64 R202, [R1+0x8] ;  /* 0x0000080001ca7983 */ /* 0x000ea80000300a00 */
[----:B------:R-:W2:Y:S04]  /*117b0*/  LDL.LU.64 R198, [R1+0x18] ;  /* 0x0000180001c67983 */ /* 0x000ea80000300a00 */
[----:B------:R-:W-:Y:S04]  /*117c0*/  LDGSTS.E [R245+-0x68000], desc[UR38][R68.64], !P5 ;  /* 0x9800000044f57fae */ /* 0x000fe8000e921866 */
[----:B------:R-:W-:Y:S01]  /*117d0*/  LDGSTS.E [R245+-0x64000], desc[UR38][R70.64], !P5 ;  /* 0x9c00000046f57fae */ /* 0x000fe2000e921866 */
[----:B------:R-:W-:-:S02]  /*117e0*/  ISETP.GE.U32.AND P5, PT, R118, 0x7fffff6a, PT ;  /* 0x7fffff6a7600780c */ /* 0x000fc40003fa6070 */
[----:B------:R-:W1:Y:S01]  /*117f0*/  LDC R118, c[0x0][0x230] ;  /* 0x00008c00ff767b82 */ /* 0x000e620000000800 */
[----:B------:R-:W4:Y:S01]  /*11800*/  S2R R123, SR_TID.X ;  /* 0x00000000007b7919 */ /* 0x000f220000002100 */
[----:B------:R2:W-:Y:S04]  /*11810*/  LDGSTS.E [R245+-0x67ffc], desc[UR38][R72.64], !P4 ;  /* 0x9800400048f57fae */ /* 0x0005e8000e121866 */
[----:B------:R2:W-:Y:S01]  /*11820*/  LDGSTS.E [R245+-0x63ffc], desc[UR38][R74.64], !P4 ;  /* 0x9c0040004af57fae */ /* 0x0005e2000e121866 */
[----:B------:R-:W-:Y:S02]  /*11830*/  ISETP.GE.U32.AND P4, PT, R116, 0x7fffff69, PT ;  /* 0x7fffff697400780c */ /* 0x000fe40003f86070 */
[----:B------:R-:W1:Y:S01]  /*11840*/  LDC R116, c[0x0][0x230] ;  /* 0x00008c00ff747b82 */ /* 0x000e620000000800 */
[----:B------:R-:W-:Y:S04]  /*11850*/  LDGSTS.E [R245+-0x67ff8], desc[UR38][R76.64], !P2 ;  /* 0x980080004cf57fae */ /* 0x000fe8000d121866 */
[----:B------:R-:W-:Y:S01]  /*11860*/  LDGSTS.E [R245+-0x63ff8], desc[UR38][R78.64], !P2 ;  /* 0x9c0080004ef57fae */ /* 0x000fe2000d121866 */
[----:B------:R-:W-:Y:S01]  /*11870*/  ISETP.GE.U32.AND P2, PT, R115, 0x7fffff68, PT ;  /* 0x7fffff687300780c */ /* 0x000fe20003f46070 */
[----:B---3--:R-:W-:-:S02]  /*11880*/  VIADD R115, R119, 0xffffff85 ;  /* 0xffffff8577737836 */ /* 0x008fc40000000000 */
[----:B------:R-:W-:Y:S04]  /*11890*/  LDGSTS.E [R245+-0x67ff4], desc[UR38][R80.64], !P1 ;  /* 0x9800c00050f57fae */ /* 0x000fe8000c921866 */
[----:B------:R-:W-:Y:S01]  /*118a0*/  LDGSTS.E [R245+-0x63ff4], desc[UR38][R82.64], !P1 ;  /* 0x9c00c00052f57fae */ /* 0x000fe2000c921866 */
[----:B------:R-:W-:Y:S01]  /*118b0*/  ISETP.GE.U32.AND P1, PT, R114, 0x7fffff67, PT ;  /* 0x7fffff677200780c */ /* 0x000fe20003f26070 */
[----:B------:R-:W-:Y:S02]  /*118c0*/  VIADD R114, R122, 0xffffff84 ;  /* 0xffffff847a727836 */ /* 0x000fe40000000000 */
[----:B------:R-:W-:Y:S04]  /*118d0*/  LDGSTS.E [R244+-0x68000], desc[UR38][R84.64], !P0 ;  /* 0x9800000054f47fae */ /* 0x000fe8000c121866 */
[----:B------:R-:W-:Y:S01]  /*118e0*/  LDGSTS.E [R244+-0x64000], desc[UR38][R86.64], !P0 ;  /* 0x9c00000056f47fae */ /* 0x000fe2000c121866 */
[----:B----4-:R-:W-:-:S02]  /*118f0*/  LOP3.LUT R6, R123, 0x1f, RZ, 0xc0, !PT ;  /* 0x0000001f7b067812 */ /* 0x010fc400078ec0ff */
[----:B------:R-:W-:Y:S01]  /*11900*/  ISETP.GE.U32.AND P0, PT, R115, 0x7fffff66, PT ;  /* 0x7fffff667300780c */ /* 0x000fe20003f06070 */
[----:B------:R-:W-:Y:S01]  /*11910*/  LDGSTS.E [R244+-0x67ffc], desc[UR38][R88.64], !P6 ;  /* 0x9800400058f47fae */ /* 0x000fe2000f121866 */
[----:B-1----:R-:W-:-:S03]  /*11920*/  VIADD R115, R116, 0xffffff83 ;  /* 0xffffff8374737836 */ /* 0x002fc60000000000 */
[----:B------:R-:W-:Y:S01]  /*11930*/  LDGSTS.E [R244+-0x63ffc], desc[UR38][R90.64], !P6 ;  /* 0x9c0040005af47fae */ /* 0x000fe2000f121866 */
[----:B------:R-:W-:Y:S01]  /*11940*/  ISETP.GE.U32.AND P6, PT, R114, 0x7fffff65, PT ;  /* 0x7fffff657200780c */ /* 0x000fe20003fc6070 */
[----:B------:R-:W-:Y:S02]  /*11950*/  VIADD R114, R118, 0xffffff82 ;  /* 0xffffff8276727836 */ /* 0x000fe40000000000 */
[----:B------:R-:W1:Y:S01]  /*11960*/  LDC R118, c[0x0][0x230] ;  /* 0x00008c00ff767b82 */ /* 0x000e620000000800 */
[----:B------:R-:W-:Y:S04]  /*11970*/  LDGSTS.E [R244+-0x67ff8], desc[UR38][R92.64], !P5 ;  /* 0x980080005cf47fae */ /* 0x000fe8000e921866 */
[----:B------:R-:W-:Y:S01]  /*11980*/  LDGSTS.E [R244+-0x63ff8], desc[UR38][R94.64], !P5 ;  /* 0x9c0080005ef47fae */ /* 0x000fe2000e921866 */
[----:B------:R-:W-:Y:S01]  /*11990*/  IMAD.WIDE R106, R5, 0x4, R106 ;  /* 0x00000004056a7825 */ /* 0x000fe200078e026a */
[----:B------:R-:W-:-:S02]  /*119a0*/  ISETP.GE.U32.AND P5, PT, R115, 0x7fffff64, PT ;  /* 0x7fffff647300780c */ /* 0x000fc40003fa6070 */
[----:B------:R-:W-:Y:S04]  /*119b0*/  LDGSTS.E [R244+-0x67ff4], desc[UR38][R96.64], !P4 ;  /* 0x9800c00060f47fae */ /* 0x000fe8000e121866 */
[----:B------:R-:W-:Y:S01]  /*119c0*/  LDGSTS.E [R244+-0x63ff4], desc[UR38][R98.64], !P4 ;  /* 0x9c00c00062f47fae */ /* 0x000fe2000e121866 */
[----:B------:R-:W-:Y:S01]  /*119d0*/  ISETP.GE.U32.AND P4, PT, R114, 0x7fffff63, PT ;  /* 0x7fffff637200780c */ /* 0x000fe20003f86070 */
[----:B------:R-:W-:Y:S02]  /*119e0*/  VIADD R114, R117, 0xffffff81 ;  /* 0xffffff8175727836 */ /* 0x000fe40000000000 */
[----:B------:R-:W-:Y:S01]  /*119f0*/  VIADD R117, R120, 0xffffff80 ;  /* 0xffffff8078757836 */ /* 0x000fe20000000000 */
[----:B------:R-:W-:Y:S04]  /*11a00*/  LDGSTS.E [R9+-0x68000], desc[UR38][R100.64], !P2 ;  /* 0x9800000064097fae */ /* 0x000fe8000d121866 */
[----:B------:R-:W-:Y:S01]  /*11a10*/  LDGSTS.E [R9+-0x64000], desc[UR38][R102.64], !P2 ;  /* 0x9c00000066097fae */ /* 0x000fe2000d121866 */
[----:B------:R-:W-:Y:S01]  /*11a20*/  ISETP.GE.AND P2, PT, R6, R117, PT ;  /* 0x000000750600720c */ /* 0x000fe20003f46270 */
[----:B------:R-:W-:-:S02]  /*11a30*/  IMAD.WIDE R108, R5, 0x4, R108 ;  /* 0x00000004056c7825 */ /* 0x000fc400078e026c */
[----:B------:R-:W3:Y:S01]  /*11a40*/  LDL.LU.64 R128, [R1+0x28] ;  /* 0x0000280001807983 */ /* 0x000ee20000300a00 */
[----:B------:R-:W-:Y:S02]  /*11a50*/  SEL R116, RZ, 0x4, P2 ;  /* 0x00000004ff747807 */ /* 0x000fe40001000000 */
[----:B------:R-:W-:Y:S01]  /*11a60*/  ISETP.GT.AND P2, PT, R7, 0x9f, PT ;  /* 0x0000009f0700780c */ /* 0x000fe20003f44270 */
[----:B------:R-:W-:Y:S01]  /*11a70*/  LDGSTS.E [R9+-0x67ffc], desc[UR38][R104.64], !P1 ;  /* 0x9800400068097fae */ /* 0x000fe2000c921866 */
[C---:B------:R-:W-:Y:S02]  /*11a80*/  IMAD.WIDE R110, R5.reuse, 0x4, R110 ;  /* 0x00000004056e7825 */ /* 0x040fe400078e026e */
[----:B------:R-:W-:Y:S01]  /*11a90*/  SEL R116, R116, RZ, P2 ;  /* 0x000000ff74747207 */ /* 0x000fe20001000000 */
[----:B------:R-:W4:Y:S01]  /*11aa0*/  LDL.LU.64 R130, [R1+0x38] ;  /* 0x0000380001827983 */ /* 0x000f220000300a00 */
[----:B------:R-:W-:Y:S01]  /*11ab0*/  IMAD.WIDE R112, R5, 0x4, R112 ;  /* 0x0000000405707825 */ /* 0x000fe200078e0270 */
[----:B------:R-:W-:-:S02]  /*11ac0*/  ISETP.GE.U32.AND P2, PT, R117, 0x7fffff61, PT ;  /* 0x7fffff617500780c */ /* 0x000fc40003f46070 */
[----:B------:R-:W-:Y:S01]  /*11ad0*/  LDGSTS.E [R9+-0x63ffc], desc[UR38][R106.64], !P1 ;  /* 0x9c0040006a097fae */ /* 0x000fe2000c921866 */
[----:B------:R-:W-:Y:S01]  /*11ae0*/  ISETP.GE.U32.AND P1, PT, R114, 0x7fffff62, PT ;  /* 0x7fffff627200780c */ /* 0x000fe20003f26070 */
[----:B------:R-:W-:Y:S02]  /*11af0*/  IMAD.WIDE R114, R5, 0x4, R218 ;  /* 0x0000000405727825 */ /* 0x000fe400078e02da */
[----:B------:R-:W4:Y:S02]  /*11b00*/  LDL.LU.64 R178, [R1+0x58] ;  /* 0x0000580001b27983 */ /* 0x000f240000300a00 */
[----:B-1----:R-:W-:Y:S02]  /*11b10*/  VIADD R117, R118, 0xffffff7f ;  /* 0xffffff7f76757836 */ /* 0x002fe40000000000 */
[----:B------:R-:W4:Y:S04]  /*11b20*/  LDL.LU.64 R10, [R1+0x48] ;  /* 0x00004800010a7983 */ /* 0x000f280000300a00 */
[----:B------:R-:W4:Y:S04]  /*11b30*/  LDL.LU.64 R224, [R1+0x50] ;  /* 0x0000500001e07983 */ /* 0x000f280000300a00 */
[----:B------:R-:W-:Y:S04]  /*11b40*/  STL.64 [R1+0x1ad8], R100 ;  /* 0x001ad86401007387 */ /* 0x000fe80000100a00 */
[----:B------:R-:W-:Y:S04]  /*11b50*/  LDGSTS.E [R9+-0x67ff8], desc[UR38][R108.64], !P0 ;  /* 0x980080006c097fae */ /* 0x000fe8000c121866 */
[----:B------:R-:W-:Y:S04]  /*11b60*/  STL.64 [R1+0x1ae0], R102 ;  /* 0x001ae06601007387 */ /* 0x000fe80000100a00 */
[----:B------:R-:W-:Y:S01]  /*11b70*/  LDGSTS.E [R9+-0x63ff8], desc[UR38][R110.64], !P0 ;  /* 0x9c0080006e097fae */ /* 0x000fe2000c121866 */
[----:B------:R-:W-:-:S03]  /*11b80*/  ISETP.NE.U32.AND P0, PT, R116, RZ, PT ;  /* 0x000000ff7400720c */ /* 0x000fc60003f05070 */
[----:B------:R-:W-:Y:S04]  /*11b90*/  STL.64 [R1+0x1ae8], R104 ;  /* 0x001ae86801007387 */ /* 0x000fe80000100a00 */
[----:B------:R-:W-:Y:S01]  /*11ba0*/  LDGSTS.E [R9+-0x67ff4], desc[UR38][R112.64], !P6 ;  /* 0x9800c00070097fae */ /* 0x000fe2000f121866 */
[----:B------:R-:W-:Y:S02]  /*11bb0*/  IMAD.WIDE R118, R5, 0x4, R234 ;  /* 0x0000000405767825 */ /* 0x000fe400078e02ea */
[----:B------:R-:W1:Y:S01]  /*11bc0*/  LDC R235, c[0x0][0x230] ;  /* 0x00008c00ffeb7b82 */ /* 0x000e620000000800 */
[----:B------:R-:W-:Y:S04]  /*11bd0*/  STL.64 [R1+0x1af0], R106 ;  /* 0x001af06a01007387 */ /* 0x000fe80000100a00 */
[----:B------:R-:W-:Y:S01]  /*11be0*/  LDGSTS.E [R9+-0x63ff4], desc[UR38][R114.64], !P6 ;  /* 0x9c00c00072097fae */ /* 0x000fe2000f121866 */
[----:B------:R-:W-:Y:S01]  /*11bf0*/  ISETP.GE.U32.AND P6, PT, R117, 0x7fffff60, PT ;  /* 0x7fffff607500780c */ /* 0x000fe20003fc6070 */
[----:B------:R-:W-:-:S02]  /*11c00*/  IMAD.WIDE R116, R5, 0x4, R230 ;  /* 0x0000000405747825 */ /* 0x000fc400078e02e6 */
[----:B------:R-:W-:Y:S02]  /*11c10*/  STL.64 [R1+0x1af8], R6 ;  /* 0x001af80601007387 */ /* 0x000fe40000100a00 */
[C---:B------:R-:W-:Y:S02]  /*11c20*/  IMAD.WIDE R120, R5.reuse, 0x4, R240 ;  /* 0x0000000405787825 */ /* 0x040fe400078e02f0 */
[----:B------:R-:W-:Y:S02]  /*11c30*/  STL.64 [R1+0x1b00], R108 ;  /* 0x001b006c01007387 */ /* 0x000fe40000100a00 */
[----:B------:R-:W-:Y:S02]  /*11c40*/  IMAD.WIDE R122, R5, 0x4, R242 ;  /* 0x00000004057a7825 */ /* 0x000fe400078e02f2 */
[----:B------:R-:W-:Y:S04]  /*11c50*/  STL.64 [R1+0x1b08], R110 ;  /* 0x001b086e01007387 */ /* 0x000fe80000100a00 */
[----:B------:R-:W-:Y:S04]  /*11c60*/  STL.64 [R1+0x1b10], R112 ;  /* 0x001b107001007387 */ /* 0x000fe80000100a00 */
[----:B------:R-:W-:Y:S04]  /*11c70*/  STL.64 [R1+0x1b20], R8 ;  /* 0x001b200801007387 */ /* 0x000fe80000100a00 */
[----:B------:R-:W-:Y:S04]  /*11c80*/  STL.64 [R1+0x1b18], R114 ;  /* 0x001b187201007387 */ /* 0x000fe80000100a00 */
[----:B------:R-:W-:Y:S01]  /*11c90*/  STL.64 [R1+0x1b28], R116 ;  /* 0x001b287401007387 */ /* 0x000fe20000100a00 */
[----:B------:R-:W-:-:S03]  /*11ca0*/  VIADD R125, R125, 0xffffff7e ;  /* 0xffffff7e7d7d7836 */ /* 0x000fc60000000000 */
[----:B------:R-:W-:Y:S01]  /*11cb0*/  STL.64 [R1+0x1b30], R118 ;  /* 0x001b307601007387 */ /* 0x000fe20000100a00 */
[----:B------:R-:W-:-:S03]  /*11cc0*/  VIADD R124, R124, 0xffffff7d ;  /* 0xffffff7d7c7c7836 */ /* 0x000fc60000000000 */
[----:B------:R-:W-:Y:S04]  /*11cd0*/  STL.64 [R1+0x1b38], R120 ;  /* 0x001b387801007387 */ /* 0x000fe80000100a00 */
[----:B------:R-:W-:Y:S04]  /*11ce0*/  STL.64 [R1+0x1b40], R122 ;  /* 0x001b407a01007387 */ /* 0x000fe80000100a00 */
[----:B------:R-:W4:Y:S04]  /*11cf0*/  LDL.LU.64 R226, [R1+0x60] ;  /* 0x0000600001e27983 */ /* 0x000f280000300a00 */
[----:B------:R-:W-:Y:S04]  /*11d00*/  LDGSTS.E [R4+-0x68000], desc[UR38][R116.64], !P5 ;  /* 0x9800000074047fae */ /* 0x000fe8000e921866 */
[----:B------:R-:W4:Y:S04]  /*11d10*/  LDL.LU.64 R190, [R1+0x30] ;  /* 0x0000300001be7983 */ /* 0x000f280000300a00 */
[----:B------:R-:W-:Y:S01]  /*11d20*/  LDGSTS.E [R4+-0x64000], desc[UR38][R118.64], !P5 ;  /* 0x9c00000076047fae */ /* 0x000fe2000e921866 */
[----:B------:R-:W-:-:S03]  /*11d30*/  ISETP.GE.U32.AND P5, PT, R125, 0x7fffff5f, PT ;  /* 0x7fffff5f7d00780c */ /* 0x000fc60003fa6070 */
[----:B------:R-:W-:Y:S04]  /*11d40*/  LDGSTS.E [R4+-0x67ffc], desc[UR38][R120.64], !P4 ;  /* 0x9800400078047fae */ /* 0x000fe8000e121866 */
[----:B------:R-:W-:Y:S01]  /*11d50*/  LDGSTS.E [R4+-0x63ffc], desc[UR38][R122.64], !P4 ;  /* 0x9c0040007a047fae */ /* 0x000fe2000e121866 */
[----:B------:R-:W-:Y:S01]  /*11d60*/  ISETP.GE.U32.AND P4, PT, R124, 0x7fffff5e, PT ;  /* 0x7fffff5e7c00780c */ /* 0x000fe20003f86070 */
[C---:B--2---:R-:W-:Y:S02]  /*11d70*/  IMAD.WIDE R124, R5.reuse, 0x4, R202 ;  /* 0x00000004057c7825 */ /* 0x044fe400078e02ca */
[----:B------:R-:W2:Y:S02]  /*11d80*/  LDL.LU.64 R202, [R1+0x70] ;  /* 0x0000700001ca7983 */ /* 0x000ea40000300a00 */
[----:B------:R-:W-:-:S02]  /*11d90*/  IMAD.WIDE R126, R5, 0x4, R198 ;  /* 0x00000004057e7825 */ /* 0x000fc400078e02c6 */
[----:B------:R-:W2:Y:S04]  /*11da0*/  LDL.LU.64 R198, [R1] ;  /* 0x0000000001c67983 */ /* 0x000ea80000300a00 */
[----:B------:R-:W2:Y:S01]  /*11db0*/  LDL.LU.64 R206, [R1+0x90] ;  /* 0x0000900001ce7983 */ /* 0x000ea20000300a00 */
[----:B------:R-:W-:-:S03]  /*11dc0*/  VIADD R234, R134, 0xffffff7a ;  /* 0xffffff7a86ea7836 */ /* 0x000fc60000000000 */
[----:B------:R-:W-:Y:S01]  /*11dd0*/  STL.64 [R1+0x1b48], R124 ;  /* 0x001b487c01007387 */ /* 0x000fe20000100a00 */
[----:B------:R-:W-:-:S03]  /*11de0*/  IMAD.WIDE R138, R2, 0x4, R138 ;  /* 0x00000004028a7825 */ /* 0x000fc600078e028a */
[----:B------:R-:W-:Y:S01]  /*11df0*/  STL.64 [R1+0x1b50], R126 ;  /* 0x001b507e01007387 */ /* 0x000fe20000100a00 */
[----:B------:R-:W-:Y:S01]  /*11e00*/  IMAD.WIDE R146, R2, 0x4, R146 ;  /* 0x0000000402927825 */ /* 0x000fe200078e0292 */
[----:B------:R-:W-:Y:S02]  /*11e10*/  IADD3 R132, R132, -0x85, RZ ;  /* 0xffffff7b84847810 */ /* 0x000fe40007ffe0ff */
[----:B------:R-:W-:Y:S01]  /*11e20*/  LDGSTS.E [R4+-0x67ff8], desc[UR38][R124.64], !P1 ;  /* 0x980080007c047fae */ /* 0x000fe2000c921866 */
[----:B------:R-:W-:-:S03]  /*11e30*/  VIADD R133, R133, 0xffffff7c ;  /* 0xffffff7c85857836 */ /* 0x000fc60000000000 */
[----:B------:R-:W-:Y:S01]  /*11e40*/  LDGSTS.E [R4+-0x63ff8], desc[UR38][R126.64], !P1 ;  /* 0x9c0080007e047fae */ /* 0x000fe2000c921866 */
[----:B---3--:R-:W-:-:S05]  /*11e50*/  IMAD.WIDE R128, R5, 0x4, R128 ;  /* 0x0000000405807825 */ /* 0x008fca00078e0280 */
[----:B------:R-:W-:Y:S01]  /*11e60*/  STL.64 [R1+0x1b58], R128 ;  /* 0x001b588001007387 */ /* 0x000fe20000100a00 */
[----:B----4-:R-:W-:-:S03]  /*11e70*/  IMAD.WIDE R130, R5, 0x4, R130 ;  /* 0x0000000405827825 */ /* 0x010fc600078e0282 */
[----:B------:R-:W-:Y:S04]  /*11e80*/  STL.64 [R1+0x1b68], R4 ;  /* 0x001b680401007387 */ /* 0x000fe80000100a00 */
[----:B------:R-:W-:Y:S01]  /*11e90*/  STL.64 [R1+0x1b60], R130 ;  /* 0x001b608201007387 */ /* 0x000fe20000100a00 */
[----:B------:R-:W-:-:S03]  /*11ea0*/  IMAD.WIDE R134, R2, 0x4, R10 ;  /* 0x0000000402867825 */ /* 0x000fc600078e020a */
[----:B-1----:R-:W-:Y:S04]  /*11eb0*/  STL.64 [R1+0x1b70], R234 ;  /* 0x001b70ea01007387 */ /* 0x002fe80000100a00 */
[----:B------:R-:W-:Y:S04]  /*11ec0*/  STL.64 [R1+0x1b78], R134 ;  /* 0x001b788601007387 */ /* 0x000fe80000100a00 */
[----:B------:R-:W-:Y:S01]  /*11ed0*/  STL.64 [R1+0x1b80], R138 ;  /* 0x001b808a01007387 */ /* 0x000fe20000100a00 */
[----:B------:R-:W-:-:S04]  /*11ee0*/  IMAD.WIDE R136, R2, 0x4, R224 ;  /* 0x0000000402887825 */ /* 0x000fc800078e02e0 */
[C---:B------:R-:W-:Y:S01]  /*11ef0*/  IMAD.WIDE R142, R2.reuse, 0x4, R190 ;  /* 0x00000004028e7825 */ /* 0x040fe200078e02be */
[----:B------:R-:W-:Y:S04]  /*11f00*/  LDGSTS.E [R4+-0x67ff4], desc[UR38][R128.64], !P2 ;  /* 0x9800c00080047fae */ /* 0x000fe8000d121866 */
[----:B------:R-:W-:Y:S04]  /*11f10*/  STL.64 [R1+0x1b88], R142 ;  /* 0x001b888e01007387 */ /* 0x000fe80000100a00 */
[----:B------:R-:W3:Y:S04]  /*11f20*/  LDL.LU.64 R190, [R1+0xd8] ;  /* 0x0000d80001be7983 */ /* 0x000ee80000300a00 */
[----:B------:R1:W-:Y:S01]  /*11f30*/  STL.64 [R1+0x1b90], R146 ;  /* 0x001b909201007387 */ /* 0x0003e20000100a00 */
[----:B------:R-:W-:-:S04]  /*11f40*/  IMAD.WIDE R140, R2, 0x4, R226 ;  /* 0x00000004028c7825 */ /* 0x000fc800078e02e2 */
[C---:B--2---:R-:W-:Y:S01]  /*11f50*/  IMAD.WIDE R148, R2.reuse, 0x4, R202 ;  /* 0x0000000402947825 */ /* 0x044fe200078e02ca */
[----:B------:R2:W-:Y:S03]  /*11f60*/  LDGSTS.E [R4+-0x63ff4], desc[UR38][R130.64], !P2 ;  /* 0x9c00c00082047fae */ /* 0x0005e6000d121866 */
[----:B------:R-:W-:-:S04]  /*11f70*/  IMAD.WIDE R154, R2, 0x4, R198 ;  /* 0x00000004029a7825 */ /* 0x000fc800078e02c6 */
[----:B------:R-:W-:Y:S01]  /*11f80*/  IMAD.WIDE R166, R2, 0x4, R206 ;  /* 0x0000000402a67825 */ /* 0x000fe200078e02ce */
[----:B------:R-:W4:Y:S04]  /*11f90*/  LDL.LU.64 R198, [R1+0xf8] ;  /* 0x0000f80001c67983 */ /* 0x000f280000300a00 */
[----:B------:R-:W4:Y:S04]  /*11fa0*/  LDL.LU.64 R202, [R1+0x108] ;  /* 0x0001080001ca7983 */ /* 0x000f280000300a00 */
[----:B------:R-:W4:Y:S04]  /*11fb0*/  LDL.LU.64 R206, [R1+0x118] ;  /* 0x0001180001ce7983 */ /* 0x000f280000300a00 */
[----:B------:R-:W2:Y:S04]  /*11fc0*/  LDL.LU.64 R20, [R1+0x128] ;  /* 0x0001280001147983 */ /* 0x000ea80000300a00 */
[----:B------:R-:W3:Y:S04]  /*11fd0*/  LDL.LU.64 R18, [R1+0x138] ;  /* 0x0001380001127983 */ /* 0x000ee80000300a00 */
[----:B------:R-:W4:Y:S04]  /*11fe0*/  LDL.LU.64 R26, [R1+0x148] ;  /* 0x00014800011a7983 */ /* 0x000f280000300a00 */
[----:B------:R-:W4:Y:S04]  /*11ff0*/  LDL.LU.64 R16, [R1+0x158] ;  /* 0x0001580001107983 */ /* 0x000f280000300a00 */
[----:B------:R-:W4:Y:S04]  /*12000*/  LDL.LU.64 R14, [R1+0x168] ;  /* 0x00016800010e7983 */ /* 0x000f280000300a00 */
[----:B------:R-:W4:Y:S04]  /*12010*/  LDL.LU.64 R12, [R1+0x190] ;  /* 0x00019000010c7983 */ /* 0x000f280000300a00 */
[----:B------:R-:W4:Y:S04]  /*12020*/  LDL.LU.64 R10, [R1+0x188] ;  /* 0x00018800010a7983 */ /* 0x000f280000300a00 */
[----:B------:R-:W4:Y:S04]  /*12030*/  LDL.LU.64 R30, [R1+0x1a0] ;  /* 0x0001a000011e7983 */ /* 0x000f280000300a00 */
[----:B------:R-:W4:Y:S04]  /*12040*/  LDL.LU.64 R28, [R1+0x198] ;  /* 0x00019800011c7983 */ /* 0x000f280000300a00 */
[----:B------:R-:W1:Y:S04]  /*12050*/  LDL.LU.64 R224, [R1+0x1b0] ;  /* 0x0001b00001e07983 */ /* 0x000e680000300a00 */
[----:B------:R-:W4:Y:S01]  /*12060*/  LDL.LU.64 R226, [R1+0x1a8] ;  /* 0x0001a80001e27983 */ /* 0x000f220000300a00 */
[----:B------:R-:W-:-:S02]  /*12070*/  ISETP.GE.U32.AND P1, PT, R133, 0x7fffff5d, PT ;  /* 0x7fffff5d8500780c */ /* 0x000fc40003f26070 */
[----:B------:R-:W-:Y:S01]  /*12080*/  ISETP.GE.U32.AND P2, PT, R132, 0x7fffff5c, PT ;  /* 0x7fffff5c8400780c */ /* 0x000fe20003f46070 */
[----:B------:R-:W4:Y:S01]  /*12090*/  LDL.LU.64 R24, [R1+0x1c0] ;  /* 0x0001c00001187983 */ /* 0x000f220000300a00 */
[----:B------:R-:W-:-:S03]  /*120a0*/  IMAD.WIDE R132, R2, 0x4, R178 ;  /* 0x0000000402847825 */ /* 0x000fc600078e02b2 */
[----:B------:R-:W4:Y:S01]  /*120b0*/  LDL.LU.64 R22, [R1+0x1b8] ;  /* 0x0001b80001167983 */ /* 0x000f220000300a00 */
[----:B------:R-:W-:-:S03]  /*120c0*/  IMAD.WIDE R178, R2, 0x4, R210 ;  /* 0x0000000402b27825 */ /* 0x000fc600078e02d2 */
[----:B------:R-:W0:Y:S01]  /*120d0*/  LDGDEPBAR ;  /* 0x00000000000079af */ /* 0x000e220000000000 */
[----:B------:R-:W-:-:S03]  /*120e0*/  IMAD.WIDE R174, R2, 0x4, R214 ;  /* 0x0000000402ae7825 */ /* 0x000fc600078e02d6 */
[----:B------:R-:W-:Y:S01]  /*120f0*/  LDGSTS.E [R0+0x30000], desc[UR38][R132.64], P3 ;  /* 0x3000000084007fae */ /* 0x000fe20009921866 */
[----:B------:R-:W-:-:S03]  /*12100*/  IMAD.WIDE R170, R2, 0x4, R222 ;  /* 0x0000000402aa7825 */ /* 0x000fc600078e02de */
[----:B------:R-:W-:Y:S01]  /*12110*/  LDGSTS.E [R0+0x30400], desc[UR38][R136.64], P3 ;  /* 0x3040000088007fae */ /* 0x000fe20009921866 */
[----:B------:R-:W-:-:S03]  /*12120*/  IMAD.WIDE R162, R2, 0x4, R238 ;  /* 0x0000000402a27825 */ /* 0x000fc600078e02ee */
[----:B------:R-:W-:Y:S01]  /*12130*/  LDGSTS.E [R0+0x30800], desc[UR38][R140.64], P3 ;  /* 0x308000008c007fae */ /* 0x000fe20009921866 */
[----:B--2---:R-:W-:-:S03]  /*12140*/  IMAD.WIDE R210, R2, 0x4, R20 ;  /* 0x0000000402d27825 */ /* 0x004fc600078e0214 */
[----:B------:R-:W2:Y:S01]  /*12150*/  LDL.LU.64 R20, [R1+0x1d0] ;  /* 0x0001d00001147983 */ /* 0x000ea20000300a00 */
[----:B---3--:R-:W-:-:S03]  /*12160*/  IMAD.WIDE R214, R2, 0x4, R18 ;  /* 0x0000000402d67825 */ /* 0x008fc600078e0212 */
[----:B------:R-:W3:Y:S01]  /*12170*/  LDL.LU.64 R18, [R1+0x1c8] ;  /* 0x0001c80001127983 */ /* 0x000ee20000300a00 */
[----:B----4-:R-:W-:-:S03]  /*12180*/  IMAD.WIDE R218, R2, 0x4, R26 ;  /* 0x0000000402da7825 */ /* 0x010fc600078e021a */
[----:B------:R-:W4:Y:S01]  /*12190*/  LDL.LU.64 R26, [R1+0x1e0] ;  /* 0x0001e000011a7983 */ /* 0x000f220000300a00 */
[----:B------:R-:W-:-:S03]  /*121a0*/  IMAD.WIDE R222, R2, 0x4, R16 ;  /* 0x0000000402de7825 */ /* 0x000fc600078e0210 */
[----:B------:R-:W4:Y:S01]  /*121b0*/  LDL.LU.64 R16, [R1+0x1d8] ;  /* 0x0001d80001107983 */ /* 0x000f220000300a00 */
[----:B------:R-:W-:-:S03]  /*121c0*/  IMAD.WIDE R230, R2, 0x4, R14 ;  /* 0x0000000402e67825 */ /* 0x000fc600078e020e */
[----:B------:R-:W4:Y:S01]  /*121d0*/  LDL.LU.64 R14, [R1+0x1f0] ;  /* 0x0001f000010e7983 */ /* 0x000f220000300a00 */
[----:B------:R-:W-:-:S03]  /*121e0*/  IMAD.WIDE R238, R2, 0x4, R12 ;  /* 0x0000000402ee7825 */ /* 0x000fc600078e020c */
[----:B------:R-:W4:Y:S01]  /*121f0*/  LDL.LU.64 R12, [R1+0x1e8] ;  /* 0x0001e800010c7983 */ /* 0x000f220000300a00 */
[----:B------:R-:W-:-:S03]  /*12200*/  IMAD.WIDE R242, R2, 0x4, R10 ;  /* 0x0000000402f27825 */ /* 0x000fc600078e020a */
[----:B------:R-:W4:Y:S01]  /*12210*/  LDL.LU.64 R10, [R1+0x200] ;  /* 0x00020000010a7983 */ /* 0x000f220000300a00 */
[----:B-1----:R-:W-:-:S03]  /*12220*/  IMAD.WIDE R146, R2, 0x4, R224 ;  /* 0x0000000402927825 */ /* 0x002fc600078e02e0 */
[----:B------:R-:W4:Y:S01]  /*12230*/  LDL.LU.64 R224, [R1+0x1f8] ;  /* 0x0001f80001e07983 */ /* 0x000f220000300a00 */
[----:B------:R-:W-:-:S03]  /*12240*/  IMAD.WIDE R72, R2, 0x4, R226 ;  /* 0x0000000402487825 */ /* 0x000fc600078e02e2 */
[----:B------:R-:W4:Y:S01]  /*12250*/  LDL.LU.64 R226, [R1+0x210] ;  /* 0x0002100001e27983 */ /* 0x000f220000300a00 */
[----:B------:R-:W-:-:S04]  /*12260*/  IMAD.WIDE R74, R2, 0x4, R28 ;  /* 0x00000004024a7825 */ /* 0x000fc800078e021c */
[C---:B------:R-:W-:Y:S02]  /*12270*/  IMAD.WIDE R142, R2.reuse, 0x4, R24 ;  /* 0x00000004028e7825 */ /* 0x040fe400078e0218 */
[----:B------:R-:W4:Y:S02]  /*12280*/  LDL.LU.64 R24, [R1+0x208] ;  /* 0x0002080001187983 */ /* 0x000f240000300a00 */
[C---:B------:R-:W-:Y:S02]  /*12290*/  IMAD.WIDE R70, R2.reuse, 0x4, R22 ;  /* 0x0000000402467825 */ /* 0x040fe400078e0216 */
[----:B------:R-:W-:Y:S04]  /*122a0*/  STL.64 [R1+0x8], R74 ;  /* 0x0000084a01007387 */ /* 0x000fe80000100a00 */
[----:B------:R1:W-:Y:S04]  /*122b0*/  STL.64 [R1+0x10], R146 ;  /* 0x0000109201007387 */ /* 0x0003e80000100a00 */
[----:B------:R-:W4:Y:S01]  /*122c0*/  LDL.LU.64 R22, [R1+0x220] ;  /* 0x0002200001167983 */ /* 0x000f220000300a00 */
[----:B--2---:R-:W-:-:S03]  /*122d0*/  IMAD.WIDE R138, R2, 0x4, R20 ;  /* 0x00000004028a7825 */ /* 0x004fc600078e0214 */
[----:B------:R-:W2:Y:S01]  /*122e0*/  LDL.LU.64 R20, [R1+0x218] ;  /* 0x0002180001147983 */ /* 0x000ea20000300a00 */
[----:B---3--:R-:W-:-:S03]  /*122f0*/  IMAD.WIDE R68, R2, 0x4, R18 ;  /* 0x0000000402447825 */ /* 0x008fc600078e0212 */
[----:B------:R3:W-:Y:S04]  /*12300*/  STL.64 [R1+0x28], R142 ;  /* 0x0000288e01007387 */ /* 0x0007e80000100a00 */
[----:B------:R-:W-:Y:S04]  /*12310*/  STL.64 [R1+0x20], R72 ;  /* 0x0000204801007387 */ /* 0x000fe80000100a00 */
[----:B------:R-:W3:Y:S01]  /*12320*/  LDL.LU.64 R18, [R1+0x230] ;  /* 0x0002300001127983 */ /* 0x000ee20000300a00 */
[----:B----4-:R-:W-:-:S03]  /*12330*/  IMAD.WIDE R246, R2, 0x4, R16 ;  /* 0x0000000402f67825 */ /* 0x010fc600078e0210 */
[----:B------:R4:W-:Y:S01]  /*12340*/  STL.64 [R1+0x40], R138 ;  /* 0x0000408a01007387 */ /* 0x0009e20000100a00 */
[----:B------:R-:W-:-:S03]  /*12350*/  IMAD.WIDE R134, R2, 0x4, R26 ;  /* 0x0000000402867825 */ /* 0x000fc600078e021a */
[----:B------:R-:W-:Y:S04]  /*12360*/  STL.64 [R1+0x38], R70 ;  /* 0x0000384601007387 */ /* 0x000fe80000100a00 */
[----:B------:R-:W4:Y:S01]  /*12370*/  LDL.LU.64 R28, [R1+0x228] ;  /* 0x00022800011c7983 */ /* 0x000f220000300a00 */
[----:B------:R-:W-:-:S03]  /*12380*/  IMAD.WIDE R234, R2, 0x4, R14 ;  /* 0x0000000402ea7825 */ /* 0x000fc600078e020e */
[----:B------:R-:W4:Y:S01]  /*12390*/  LDL.LU.64 R16, [R1+0x240] ;  /* 0x0002400001107983 */ /* 0x000f220000300a00 */
[----:B------:R-:W-:-:S03]  /*123a0*/  IMAD.WIDE R66, R2, 0x4, R12 ;  /* 0x0000000402427825 */ /* 0x000fc600078e020c */
[----:B------:R-:W4:Y:S01]  /*123b0*/  LDL.LU.64 R14, [R1+0x238] ;  /* 0x00023800010e7983 */ /* 0x000f220000300a00 */
[----:B------:R-:W-:-:S03]  /*123c0*/  IMAD.WIDE R4, R2, 0x4, R10 ;  /* 0x0000000402047825 */ /* 0x000fc600078e020a */
[----:B------:R1:W-:Y:S04]  /*123d0*/  STL.64 [R1+0x58], R134 ;  /* 0x0000588601007387 */ /* 0x0003e80000100a00 */
[----:B------:R-:W-:Y:S01]  /*123e0*/  STL.64 [R1+0x50], R68 ;  /* 0x0000504401007387 */ /* 0x000fe20000100a00 */
[----:B------:R-:W-:-:S03]  /*123f0*/  IMAD.WIDE R64, R2, 0x4, R224 ;  /* 0x0000000402407825 */ /* 0x000fc600078e02e0 */
[----:B------:R-:W4:Y:S04]  /*12400*/  LDL.LU.64 R12, [R1+0x250] ;  /* 0x00025000010c7983 */ /* 0x000f280000300a00 */
[----:B------:R-:W4:Y:S04]  /*12410*/  LDL.LU.64 R10, [R1+0x248] ;  /* 0x00024800010a7983 */ /* 0x000f280000300a00 */
[----:B------:R1:W-:Y:S01]  /*12420*/  STL.64 [R1+0x70], R234 ;  /* 0x000070ea01007387 */ /* 0x0003e20000100a00 */
[----:B------:R-:W-:-:S03]  /*12430*/  IMAD.WIDE R130, R2, 0x4, R226 ;  /* 0x0000000402827825 */ /* 0x000fc600078e02e2 */
[----:B------:R-:W-:Y:S04]  /*12440*/  STL.64 [R1+0x68], R246 ;  /* 0x000068f601007387 */ /* 0x000fe80000100a00 */
[----:B------:R-:W4:Y:S04]  /*12450*/  LDL.LU.64 R224, [R1+0x260] ;  /* 0x0002600001e07983 */ /* 0x000f280000300a00 */
[----:B------:R-:W4:Y:S01]  /*12460*/  LDL.LU.64 R226, [R1+0x258] ;  /* 0x0002580001e27983 */ /* 0x000f220000300a00 */
[----:B------:R-:W-:-:S03]  /*12470*/  IMAD.WIDE R62, R2, 0x4, R24 ;  /* 0x00000004023e7825 */ /* 0x000fc600078e0218 */
[----:B------:R1:W-:Y:S04]  /*12480*/  STL.64 [R1+0x88], R4 ;  /* 0x0000880401007387 */ /* 0x0003e80000100a00 */
[----:B------:R-:W-:Y:S04]  /*12490*/  STL.64 [R1+0x80], R66 ;  /* 0x0000804201007387 */ /* 0x000fe80000100a00 */
[----:B------:R-:W4:Y:S01]  /*124a0*/  LDL.LU.64 R26, [R1+0x270] ;  /* 0x00027000011a7983 */ /* 0x000f220000300a00 */
[----:B------:R-:W-:-:S03]  /*124b0*/  IMAD.WIDE R128, R2, 0x4, R22 ;  /* 0x0000000402807825 */ /* 0x000fc600078e0216 */
[----:B------:R-:W4:Y:S04]  /*124c0*/  LDL.LU.64 R24, [R1+0x268] ;  /* 0x0002680001187983 */ /* 0x000f280000300a00 */
[----:B------:R1:W-:Y:S04]  /*124d0*/  STL.64 [R1+0xa0], R130 ;  /* 0x0000a08201007387 */ /* 0x0003e80000100a00 */
[----:B------:R-:W-:Y:S04]  /*124e0*/  STL.64 [R1+0x98], R64 ;  /* 0x0000984001007387 */ /* 0x000fe80000100a00 */
[----:B------:R-:W4:Y:S01]  /*124f0*/  LDL.LU.64 R22, [R1+0x280] ;  /* 0x0002800001167983 */ /* 0x000f220000300a00 */
[----:B--2---:R-:W-:-:S03]  /*12500*/  IMAD.WIDE R60, R2, 0x4, R20 ;  /* 0x00000004023c7825 */ /* 0x004fc600078e0214 */
[----:B------:R-:W2:Y:S01]  /*12510*/  LDL.LU.64 R20, [R1+0x278] ;  /* 0x0002780001147983 */ /* 0x000ea20000300a00 */
[----:B---3--:R-:W-:-:S03]  /*12520*/  IMAD.WIDE R126, R2, 0x4, R18 ;  /* 0x00000004027e7825 */ /* 0x008fc600078e0212 */
[----:B------:R-:W3:Y:S04]  /*12530*/  LDL.LU.64 R18, [R1+0x290] ;  /* 0x0002900001127983 */ /* 0x000ee80000300a00 */
[----:B------:R1:W-:Y:S04]  /*12540*/  STL.64 [R1+0xb8], R128 ;  /* 0x0000b88001007387 */ /* 0x0003e80000100a00 */
[----:B------:R-:W-:Y:S01]  /*12550*/  STL.64 [R1+0xb0], R62 ;  /* 0x0000b03e01007387 */ /* 0x000fe20000100a00 */
[----:B----4-:R-:W-:-:S04]  /*12560*/  IMAD.WIDE R58, R2, 0x4, R28 ;  /* 0x00000004023a7825 */ /* 0x010fc800078e021c */
[C---:B------:R-:W-:Y:S02]  /*12570*/  IMAD.WIDE R124, R2.reuse, 0x4, R16 ;  /* 0x00000004027c7825 */ /* 0x040fe400078e0210 */
[----:B------:R-:W4:Y:S02]  /*12580*/  LDL.LU.64 R16, [R1+0x288] ;  /* 0x0002880001107983 */ /* 0x000f240000300a00 */
[C---:B------:R-:W-:Y:S02]  /*12590*/  IMAD.WIDE R56, R2.reuse, 0x4, R14 ;  /* 0x0000000402387825 */ /* 0x040fe400078e020e */
[----:B------:R1:W-:Y:S04]  /*125a0*/  STL.64 [R1+0xd0], R126 ;  /* 0x0000d07e01007387 */ /* 0x0003e80000100a00 */
[----:B------:R-:W-:Y:S04]  /*125b0*/  STL.64 [R1+0xc8], R60 ;  /* 0x0000c83c01007387 */ /* 0x000fe80000100a00 */
[----:B------:R-:W4:Y:S01]  /*125c0*/  LDL.LU.64 R28, [R1+0x2a0] ;  /* 0x0002a000011c7983 */ /* 0x000f220000300a00 */
[----:B------:R-:W-:-:S03]  /*125d0*/  IMAD.WIDE R122, R2, 0x4, R12 ;  /* 0x00000004027a7825 */ /* 0x000fc600078e020c */
[----:B------:R-:W4:Y:S01]  /*125e0*/  LDL.LU.64 R14, [R1+0x298] ;  /* 0x00029800010e7983 */ /* 0x000f220000300a00 */
[----:B------:R-:W-:-:S03]  /*125f0*/  IMAD.WIDE R54, R2, 0x4, R10 ;  /* 0x0000000402367825 */ /* 0x000fc600078e020a */
        /* <DEDUP_REMOVED lines=19> */
[----:B------:R-:W-:-:S04]  /*12730*/  IMAD.WIDE R158, R2, 0x4, R250 ;  /* 0x00000004029e7825 */ /* 0x000fc800078e02fa */
[----:B------:R-:W-:-:S04]  /*12740*/  IMAD.WIDE R250, R2, 0x4, R30 ;  /* 0x0000000402fa7825 */ /* 0x000fc800078e021e */
[C---:B--2---:R-:W-:Y:S02]  /*12750*/  IMAD.WIDE R50, R2.reuse, 0x4, R20 ;  /* 0x0000000402327825 */ /* 0x044fe400078e0214 */
[----:B------:R-:W2:Y:S04]  /*12760*/  LDL.LU.64 R20, [R1+0x2e0] ;  /* 0x0002e00001147983 */ /* 0x000ea80000300a00 */
[----:B------:R1:W-:Y:S04]  /*12770*/  STL.64 [R1+0x150], R116 ;  /* 0x0001507401007387 */ /* 0x0003e80000100a00 */
[----:B------:R-:W-:Y:S01]  /*12780*/  STL.64 [R1+0x140], R52 ;  /* 0x0001403401007387 */ /* 0x000fe20000100a00 */
[----:B---3--:R-:W-:-:S03]  /*12790*/  IMAD.WIDE R8, R2, 0x4, R18 ;  /* 0x0000000402087825 */ /* 0x008fc600078e0212 */
[----:B------:R-:W3:Y:S01]  /*127a0*/  LDL.LU.64 R18, [R1+0x2d8] ;  /* 0x0002d80001127983 */ /* 0x000ee20000300a00 */
[----:B----4-:R-:W-:-:S03]  /*127b0*/  IMAD.WIDE R48, R2, 0x4, R16 ;  /* 0x0000000402307825 */ /* 0x010fc600078e0210 */
[----:B------:R-:W4:Y:S04]  /*127c0*/  LDL.LU.64 R16, [R1+0x2f0] ;  /* 0x0002f00001107983 */ /* 0x000f280000300a00 */
[----:B------:R1:W-:Y:S04]  /*127d0*/  STL.64 [R1+0x168], R8 ;  /* 0x0001680801007387 */ /* 0x0003e80000100a00 */
[----:B------:R-:W-:Y:S01]  /*127e0*/  STL.64 [R1+0x158], R50 ;  /* 0x0001583201007387 */ /* 0x000fe20000100a00 */
[----:B------:R-:W-:-:S03]  /*127f0*/  IMAD.WIDE R114, R2, 0x4, R28 ;  /* 0x0000000402727825 */ /* 0x000fc600078e021c */
[----:B------:R-:W4:Y:S01]  /*12800*/  LDL.LU.64 R30, [R1+0x2e8] ;  /* 0x0002e800011e7983 */ /* 0x000f220000300a00 */
[----:B------:R-:W-:-:S03]  /*12810*/  IMAD.WIDE R46, R2, 0x4, R14 ;  /* 0x00000004022e7825 */ /* 0x000fc600078e020e */
        /* <DEDUP_REMOVED lines=8> */
[----:B------:R-:W4:Y:S04]  /*128a0*/  LDL.LU.64 R224, [R1+0x308] ;  /* 0x0003080001e07983 */ /* 0x000f280000300a00 */
[----:B------:R-:W4:Y:S04]  /*128b0*/  LDL.LU.64 R226, [R1+0x320] ;  /* 0x0003200001e27983 */ /* 0x000f280000300a00 */
[----:B------:R1:W-:Y:S01]  /*128c0*/  STL.64 [R1+0x198], R112 ;  /* 0x0001987001007387 */ /* 0x0003e20000100a00 */
[----:B------:R-:W-:-:S03]  /*128d0*/  IMAD.WIDE R42, R2, 0x4, R26 ;  /* 0x00000004022a7825 */ /* 0x000fc600078e021a */
[----:B------:R-:W-:Y:S01]  /*128e0*/  STL.64 [R1+0x188], R46 ;  /* 0x0001882e01007387 */ /* 0x000fe20000100a00 */
[----:B------:R-:W-:-:S03]  /*128f0*/  IMAD.WIDE R108, R2, 0x4, R24 ;  /* 0x00000004026c7825 */ /* 0x000fc600078e0218 */
[----:B------:R-:W4:Y:S04]  /*12900*/  LDL.LU.64 R26, [R1+0x318] ;  /* 0x00031800011a7983 */ /* 0x000f280000300a00 */
[----:B------:R-:W4:Y:S04]  /*12910*/  LDL.LU.64 R24, [R1+0x330] ;  /* 0x0003300001187983 */ /* 0x000f280000300a00 */
[----:B------:R1:W-:Y:S01]  /*12920*/  STL.64 [R1+0x1b0], R110 ;  /* 0x0001b06e01007387 */ /* 0x0003e20000100a00 */
[----:B------:R-:W-:-:S03]  /*12930*/  IMAD.WIDE R40, R2, 0x4, R22 ;  /* 0x0000000402287825 */ /* 0x000fc600078e0216 */
[----:B------:R-:W-:Y:S04]  /*12940*/  STL.64 [R1+0x1a0], R44 ;  /* 0x0001a02c01007387 */ /* 0x000fe80000100a00 */
[----:B------:R-:W4:Y:S01]  /*12950*/  LDL.LU.64 R22, [R1+0x328] ;  /* 0x0003280001167983 */ /* 0x000f220000300a00 */
[----:B--2---:R-:W-:-:S03]  /*12960*/  IMAD.WIDE R6, R2, 0x4, R20 ;  /* 0x0000000402067825 */ /* 0x004fc600078e0214 */
        /* <DEDUP_REMOVED lines=10> */
[----:B------:R1:W-:Y:S01]  /*12a10*/  STL.64 [R1+0x1f8], R106 ;  /* 0x0001f86a01007387 */ /* 0x0003e20000100a00 */
[----:B------:R-:W-:-:S03]  /*12a20*/  IMAD.WIDE R104, R2, 0x4, R14 ;  /* 0x0000000402687825 */ /* 0x000fc600078e020e */
[----:B------:R-:W-:Y:S04]  /*12a30*/  STL.64 [R1+0x1e8], R38 ;  /* 0x0001e82601007387 */ /* 0x000fe80000100a00 */
[----:B------:R-:W4:Y:S01]  /*12a40*/  LDL.LU.64 R14, [R1+0x348] ;  /* 0x00034800010e7983 */ /* 0x000f220000300a00 */
[----:B------:R-:W-:-:S03]  /*12a50*/  IMAD.WIDE R248, R2, 0x4, R10 ;  /* 0x0000000402f87825 */ /* 0x000fc600078e020a */
[----:B------:R-:W4:Y:S04]  /*12a60*/  LDL.LU.64 R10, [R1+0x360] ;  /* 0x00036000010a7983 */ /* 0x000f280000300a00 */
[----:B------:R1:W-:Y:S04]  /*12a70*/  STL.64 [R1+0x210], R104 ;  /* 0x0002106801007387 */ /* 0x0003e80000100a00 */
[----:B------:R-:W-:Y:S01]  /*12a80*/  STL.64 [R1+0x200], R36 ;  /* 0x0002002401007387 */ /* 0x000fe20000100a00 */
[----:B------:R-:W-:-:S03]  /*12a90*/  IMAD.WIDE R34, R2, 0x4, R224 ;  /* 0x0000000402227825 */ /* 0x000fc600078e02e0 */
[----:B------:R-:W4:Y:S01]  /*12aa0*/  LDL.LU.64 R224, [R1+0x358] ;  /* 0x0003580001e07983 */ /* 0x000f220000300a00 */
[----:B------:R-:W-:-:S03]  /*12ab0*/  IMAD.WIDE R100, R2, 0x4, R226 ;  /* 0x0000000402647825 */ /* 0x000fc600078e02e2 */
[----:B------:R-:W4:Y:S01]  /*12ac0*/  LDL.LU.64 R226, [R1+0x370] ;  /* 0x0003700001e27983 */ /* 0x000f220000300a00 */
[----:B------:R-:W-:-:S05]  /*12ad0*/  IMAD.WIDE R102, R2, 0x4, R28 ;  /* 0x0000000402667825 */ /* 0x000fca00078e021c */
[----:B------:R1:W-:Y:S04]  /*12ae0*/  STL.64 [R1+0x228], R102 ;  /* 0x0002286601007387 */ /* 0x0003e80000100a00 */
[----:B------:R-:W-:Y:S01]  /*12af0*/  STL.64 [R1+0x218], R248 ;  /* 0x000218f801007387 */ /* 0x000fe20000100a00 */
[----:B------:R-:W-:-:S03]  /*12b00*/  IMAD.WIDE R32, R2, 0x4, R26 ;  /* 0x0000000402207825 */ /* 0x000fc600078e021a */
[----:B------:R1:W-:Y:S01]  /*12b10*/  STL.64 [R1+0x240], R100 ;  /* 0x0002406401007387 */ /* 0x0003e20000100a00 */
[----:B------:R-:W-:-:S03]  /*12b20*/  IMAD.WIDE R244, R2, 0x4, R24 ;  /* 0x0000000402f47825 */ /* 0x000fc600078e0218 */
[----:B------:R-:W-:Y:S01]  /*12b30*/  STL.64 [R1+0x230], R34 ;  /* 0x0002302201007387 */ /* 0x000fe20000100a00 */
[----:B------:R-:W-:-:S03]  /*12b40*/  IMAD.WIDE R30, R2, 0x4, R22 ;  /* 0x00000004021e7825 */ /* 0x000fc600078e0216 */
[----:B------:R-:W4:Y:S04]  /*12b50*/  LDL.LU.64 R22, [R1+0x368] ;  /* 0x0003680001167983 */ /* 0x000f280000300a00 */
[----:B------:R-:W4:Y:S01]  /*12b60*/  LDL.LU.64 R90, [R1+0x380] ;  /* 0x00038000015a7983 */ /* 0x000f220000300a00 */
[----:B--2---:R-:W-:-:S03]  /*12b70*/  IMAD.WIDE R98, R2, 0x4, R20 ;  /* 0x0000000402627825 */ /* 0x004fc600078e0214 */
[----:B------:R-:W2:Y:S04]  /*12b80*/  LDL.LU.64 R20, [R1+0x378] ;  /* 0x0003780001147983 */ /* 0x000ea80000300a00 */
[----:B------:R-:W2:Y:S04]  /*12b90*/  LDL.LU.64 R88, [R1+0x390] ;  /* 0x0003900001587983 */ /* 0x000ea80000300a00 */
[----:B------:R1:W-:Y:S01]  /*12ba0*/  STL.64 [R1+0x258], R244 ;  /* 0x000258f401007387 */ /* 0x0003e20000100a00 */
[----:B---3--:R-:W-:-:S03]  /*12bb0*/  IMAD.WIDE R28, R2, 0x4, R18 ;  /* 0x00000004021c7825 */ /* 0x008fc600078e0212 */
[----:B------:R-:W-:Y:S04]  /*12bc0*/  STL.64 [R1+0x248], R32 ;  /* 0x0002482001007387 */ /* 0x000fe80000100a00 */
[----:B------:R-:W3:Y:S04]  /*12bd0*/  LDL.LU.64 R18, [R1+0x388] ;  /* 0x0003880001127983 */ /* 0x000ee80000300a00 */
[----:B------:R-:W3:Y:S01]  /*12be0*/  LDL.LU.64 R86, [R1+0x3a0] ;  /* 0x0003a00001567983 */ /* 0x000ee20000300a00 */
[----:B----4-:R-:W-:-:S03]  /*12bf0*/  IMAD.WIDE R96, R2, 0x4, R16 ;  /* 0x0000000402607825 */ /* 0x010fc600078e0210 */
[----:B------:R-:W4:Y:S04]  /*12c00*/  LDL.LU.64 R16, [R1+0x398] ;  /* 0x0003980001107983 */ /* 0x000f280000300a00 */
[----:B------:R-:W4:Y:S04]  /*12c10*/  LDL.LU.64 R84, [R1+0x3b0] ;  /* 0x0003b00001547983 */ /* 0x000f280000300a00 */
[----:B------:R1:W-:Y:S04]  /*12c20*/  STL.64 [R1+0x270], R98 ;  /* 0x0002706201007387 */ /* 0x0003e80000100a00 */
[----:B------:R-:W-:Y:S01]  /*12c30*/  STL.64 [R1+0x260], R30 ;  /* 0x0002601e01007387 */ /* 0x000fe20000100a00 */
[----:B------:R-:W-:-:S03]  /*12c40*/  IMAD.WIDE R26, R2, 0x4, R14 ;  /* 0x00000004021a7825 */ /* 0x000fc600078e020e */
[----:B------:R-:W4:Y:S04]  /*12c50*/  LDL.LU.64 R14, [R1+0x3a8] ;  /* 0x0003a800010e7983 */ /* 0x000f280000300a00 */
[----:B------:R-:W4:Y:S01]  /*12c60*/  LDL.LU.64 R82, [R1+0x3c0] ;  /* 0x0003c00001527983 */ /* 0x000f220000300a00 */
[----:B------:R-:W-:-:S03]  /*12c70*/  IMAD.WIDE R94, R2, 0x4, R10 ;  /* 0x00000004025e7825 */ /* 0x000fc600078e020a */
[----:B------:R-:W4:Y:S04]  /*12c80*/  LDL.LU.64 R10, [R1+0x3b8] ;  /* 0x0003b800010a7983 */ /* 0x000f280000300a00 */
[----:B------:R-:W4:Y:S04]  /*12c90*/  LDL.LU.64 R80, [R1+0x3d0] ;  /* 0x0003d00001507983 */ /* 0x000f280000300a00 */
[----:B------:R1:W-:Y:S04]  /*12ca0*/  STL.64 [R1+0x288], R96 ;  /* 0x0002886001007387 */ /* 0x0003e80000100a00 */
[----:B------:R-:W-:Y:S01]  /*12cb0*/  STL.64 [R1+0x278], R28 ;  /* 0x0002781c01007387 */ /* 0x000fe20000100a00 */
[----:B------:R-:W-:-:S03]  /*12cc0*/  IMAD.WIDE R24, R2, 0x4, R224 ;  /* 0x0000000402187825 */ /* 0x000fc600078e02e0 */
[----:B------:R-:W4:Y:S01]  /*12cd0*/  LDL.LU.64 R224, [R1+0x3c8] ;  /* 0x0003c80001e07983 */ /* 0x000f220000300a00 */
[----:B------:R-:W-:-:S03]  /*12ce0*/  IMAD.WIDE R92, R2, 0x4, R226 ;  /* 0x00000004025c7825 */ /* 0x000fc600078e02e2 */
[----:B------:R-:W4:Y:S04]  /*12cf0*/  LDL.LU.64 R78, [R1+0x3e0] ;  /* 0x0003e000014e7983 */ /* 0x000f280000300a00 */
[----:B------:R-:W4:Y:S04]  /*12d00*/  LDL.LU.64 R226, [R1+0x3d8] ;  /* 0x0003d80001e27983 */ /* 0x000f280000300a00 */
[----:B------:R-:W4:Y:S04]  /*12d10*/  LDL.LU.64 R76, [R1+0x3f8] ;  /* 0x0003f800014c7983 */ /* 0x000f280000300a00 */
[----:B------:R1:W-:Y:S04]  /*12d20*/  STL.64 [R1+0x2a0], R94 ;  /* 0x0002a05e01007387 */ /* 0x0003e80000100a00 */
[----:B------:R-:W-:Y:S04]  /*12d30*/  STL.64 [R1+0x290], R26 ;  /* 0x0002901a01007387 */ /* 0x000fe80000100a00 */
[----:B------:R-:W4:Y:S01]  /*12d40*/  LDL.LU.64 R240, [R1+0x3f0] ;  /* 0x0003f00001f07983 */ /* 0x000f220000300a00 */
[----:B------:R-:W-:-:S04]  /*12d50*/  IMAD.WIDE R144, R2, 0x4, R144 ;  /* 0x0000000402907825 */ /* 0x000fc800078e0290 */
[C---:B------:R-:W-:Y:S01]  /*12d60*/  IMAD.WIDE R152, R2.reuse, 0x4, R152 ;  /* 0x0000000402987825 */ /* 0x040fe200078e0298 */
[----:B------:R-:W-:Y:S03]  /*12d70*/  LDGSTS.E [R0+0x30c00], desc[UR38][R144.64], P3 ;  /* 0x30c0000090007fae */ /* 0x000fe60009921866 */
        /* <DEDUP_REMOVED lines=11> */
[----:B------:R1:W-:Y:S03]  /*12e30*/  STL.64 [R1+0x2b8], R92 ;  /* 0x0002b85c01007387 */ /* 0x0003e60000100a00 */
[C---:B------:R-:W-:Y:S01]  /*12e40*/  IMAD.WIDE R90, R2.reuse, 0x4, R90 ;  /* 0x00000004025a7825 */ /* 0x040fe200078e025a */
[----:B------:R-:W-:Y:S03]  /*12e50*/  LDGSTS.E [R0+0x32400], desc[UR38][R168.64], P3 ;  /* 0x32400000a8007fae */ /* 0x000fe60009921866 */
[C---:B------:R-:W-:Y:S01]  /*12e60*/  IMAD.WIDE R180, R2.reuse, 0x4, R180 ;  /* 0x0000000402b47825 */ /* 0x040fe200078e02b4 */
[----:B------:R-:W-:Y:S03]  /*12e70*/  STL.64 [R1+0x2a8], R24 ;  /* 0x0002a81801007387 */ /* 0x000fe60000100a00 */
        /* <DEDUP_REMOVED lines=54> */
[----:B--2---:R-:W-:-:S03]  /*131e0*/  IMAD.WIDE R20, R2, 0x4, R20 ;  /* 0x0000000402147825 */ /* 0x004fc600078e0214 */
[----:B------:R-:W-:Y:S01]  /*131f0*/  LDGSTS.E [R0+0x3c400], desc[UR38][R102.64], P3 ;  /* 0x3c40000066007fae */ /* 0x000fe20009921866 */
[----:B------:R-:W-:-:S03]  /*13200*/  IMAD.WIDE R88, R2, 0x4, R88 ;  /* 0x0000000402587825 */ /* 0x000fc600078e0258 */
[----:B------:R-:W-:Y:S04]  /*13210*/  LDGSTS.E [R0+0x3c800], desc[UR38][R100.64], P3 ;  /* 0x3c80000064007fae */ /* 0x000fe80009921866 */
[----:B------:R2:W-:Y:S01]  /*13220*/  STL.64 [R1+0x2e8], R88 ;  /* 0x0002e85801007387 */ /* 0x0005e20000100a00 */
[----:B---3--:R-:W-:-:S04]  /*13230*/  IMAD.WIDE R18, R2, 0x4, R18 ;  /* 0x0000000402127825 */ /* 0x008fc800078e0212 */
[C---:B------:R-:W-:Y:S01]  /*13240*/  IMAD.WIDE R86, R2.reuse, 0x4, R86 ;  /* 0x0000000402567825 */ /* 0x040fe200078e0256 */
[----:B------:R-:W-:Y:S04]  /*13250*/  STL.64 [R1+0x2d8], R20 ;  /* 0x0002d81401007387 */ /* 0x000fe80000100a00 */
[----:B------:R3:W-:Y:S01]  /*13260*/  STL.64 [R1+0x300], R86 ;  /* 0x0003005601007387 */ /* 0x0007e20000100a00 */
[----:B----4-:R-:W-:-:S04]  /*13270*/  IMAD.WIDE R16, R2, 0x4, R16 ;  /* 0x0000000402107825 */ /* 0x010fc800078e0210 */
[C---:B------:R-:W-:Y:S01]  /*13280*/  IMAD.WIDE R84, R2.reuse, 0x4, R84 ;  /* 0x0000000402547825 */ /* 0x040fe200078e0254 */
[----:B------:R-:W-:Y:S04]  /*13290*/  STL.64 [R1+0x2f0], R18 ;  /* 0x0002f01201007387 */ /* 0x000fe80000100a00 */
[----:B------:R4:W-:Y:S04]  /*132a0*/  STL.64 [R1+0x318], R84 ;  /* 0x0003185401007387 */ /* 0x0009e80000100a00 */
[----:B------:R-:W-:Y:S04]  /*132b0*/  STL.64 [R1+0x308], R16 ;  /* 0x0003081001007387 */ /* 0x000fe80000100a00 */
[----:B------:R-:W-:Y:S01]  /*132c0*/  LDGSTS.E [R0+0x3cc00], desc[UR38][R244.64], P3 ;  /* 0x3cc00000f4007fae */ /* 0x000fe20009921866 */
[----:B------:R-:W-:-:S03]  /*132d0*/  IMAD.WIDE R14, R2, 0x4, R14 ;  /* 0x00000004020e7825 */ /* 0x000fc600078e020e */
[----:B------:R-:W-:Y:S01]  /*132e0*/  LDGSTS.E [R0+0x3d000], desc[UR38][R98.64], P3 ;  /* 0x3d00000062007fae */ /* 0x000fe20009921866 */
[----:B------:R-:W-:-:S03]  /*132f0*/  IMAD.WIDE R82, R2, 0x4, R82 ;  /* 0x0000000402527825 */ /* 0x000fc600078e0252 */
[----:B------:R-:W-:Y:S01]  /*13300*/  LDGSTS.E [R0+0x3d400], desc[UR38][R96.64], P3 ;  /* 0x3d40000060007fae */ /* 0x000fe20009921866 */
[----:B------:R-:W-:-:S03]  /*13310*/  IMAD.WIDE R10, R2, 0x4, R10 ;  /* 0x00000004020a7825 */ /* 0x000fc600078e020a */
[----:B------:R4:W-:Y:S01]  /*13320*/  STL.64 [R1+0x330], R82 ;  /* 0x0003305201007387 */ /* 0x0009e20000100a00 */
[----:B------:R-:W-:-:S03]  /*13330*/  IMAD.WIDE R80, R2, 0x4, R80 ;  /* 0x0000000402507825 */ /* 0x000fc600078e0250 */
[----:B------:R-:W-:Y:S04]  /*13340*/  STL.64 [R1+0x320], R14 ;  /* 0x0003200e01007387 */ /* 0x000fe80000100a00 */
[----:B------:R4:W-:Y:S04]  /*13350*/  STL.64 [R1+0x348], R80 ;  /* 0x0003485001007387 */ /* 0x0009e80000100a00 */
[----:B------:R-:W-:Y:S01]  /*13360*/  STL.64 [R1+0x338], R10 ;  /* 0x0003380a01007387 */ /* 0x000fe20000100a00 */
        /* <DEDUP_REMOVED lines=8> */
[----:B------:R4:W-:Y:S01]  /*133f0*/  STL.64 [R1+0x380], R76 ;  /* 0x0003804c01007387 */ /* 0x0009e20000100a00 */
[----:B------:R-:W-:-:S03]  /*13400*/  IMAD.WIDE R240, R2, 0x4, R240 ;  /* 0x0000000402f07825 */ /* 0x000fc600078e02f0 */
[----:B------:R4:W-:Y:S04]  /*13410*/  STL.64 [R1+0x370], R226 ;  /* 0x000370e201007387 */ /* 0x0009e80000100a00 */
[----:B------:R4:W-:Y:S04]  /*13420*/  STL.64 [R1+0x388], R240 ;  /* 0x000388f001007387 */ /* 0x0009e80000100a00 */
[----:B-1----:R-:W4:Y:S04]  /*13430*/  LDL.LU.64 R146, [R1+0x1b90] ;  /* 0x001b900001927983 */ /* 0x002f280000300a00 */
[----:B------:R-:W4:Y:S04]  /*13440*/  LDL.LU.64 R142, [R1+0x1b88] ;  /* 0x001b8800018e7983 */ /* 0x000f280000300a00 */
[----:B------:R-:W4:Y:S04]  /*13450*/  LDL.LU.64 R138, [R1+0x1b80] ;  /* 0x001b8000018a7983 */ /* 0x000f280000300a00 */
[----:B------:R-:W4:Y:S04]  /*13460*/  LDL.LU.64 R134, [R1+0x1b78] ;  /* 0x001b780001867983 */ /* 0x000f280000300a00 */
[----:B------:R-:W-:Y:S04]  /*13470*/  LDGSTS.E [R0+0x3e000], desc[UR38][R90.64], P3 ;  /* 0x3e0000005a007fae */ /* 0x000fe80009921866 */
[----:B------:R-:W-:Y:S04]  /*13480*/  LDGSTS.E [R0+0x3e400], desc[UR38][R88.64], P3 ;  /* 0x3e40000058007fae */ /* 0x000fe80009921866 */
[----:B------:R-:W4:Y:S04]  /*13490*/  LDL.LU.64 R234, [R1+0x1b70] ;  /* 0x001b700001ea7983 */ /* 0x000f280000300a00 */
[----:B------:R-:W-:Y:S04]  /*134a0*/  LDGSTS.E [R0+0x3e800], desc[UR38][R86.64], P3 ;  /* 0x3e80000056007fae */ /* 0x000fe80009921866 */
[----:B------:R-:W4:Y:S04]  /*134b0*/  LDL.LU.64 R4, [R1+0x1b68] ;  /* 0x001b680001047983 */ /* 0x000f280000300a00 */
[----:B------:R-:W-:Y:S01]  /*134c0*/  LDGSTS.E [R0+0x3ec00], desc[UR38][R84.64], P3 ;  /* 0x3ec0000054007fae */ /* 0x000fe20009921866 */
[----:B------:R-:W-:-:S03]  /*134d0*/  IMAD.WIDE R150, R2, 0x4, R150 ;  /* 0x0000000402967825 */ /* 0x000fc600078e0296 */
[----:B------:R-:W4:Y:S04]  /*134e0*/  LDL.LU.64 R130, [R1+0x1b60] ;  /* 0x001b600001827983 */ /* 0x000f280000300a00 */
[----:B------:R-:W-:Y:S04]  /*134f0*/  LDGSTS.E [R0+0x3f000], desc[UR38][R82.64], P3 ;  /* 0x3f00000052007fae */ /* 0x000fe80009921866 */
[----:B------:R-:W4:Y:S04]  /*13500*/  LDL.LU.64 R128, [R1+0x1b58] ;  /* 0x001b580001807983 */ /* 0x000f280000300a00 */
[----:B------:R-:W-:Y:S04]  /*13510*/  LDGSTS.E [R0+0x3f400], desc[UR38][R80.64], P3 ;  /* 0x3f40000050007fae */ /* 0x000fe80009921866 */
[----:B------:R-:W4:Y:S04]  /*13520*/  LDL.LU.64 R126, [R1+0x1b50] ;  /* 0x001b5000017e7983 */ /* 0x000f280000300a00 */
[----:B------:R-:W-:Y:S04]  /*13530*/  LDGSTS.E [R0+0x3f800], desc[UR38][R78.64], P3 ;  /* 0x3f8000004e007fae */ /* 0x000fe80009921866 */
[----:B------:R-:W4:Y:S04]  /*13540*/  LDL.LU.64 R124, [R1+0x1b48] ;  /* 0x001b4800017c7983 */ /* 0x000f280000300a00 */
[----:B------:R-:W-:Y:S04]  /*13550*/  LDGSTS.E [R0+0x3fc00], desc[UR38][R76.64], P3 ;  /* 0x3fc000004c007fae */ /* 0x000fe80009921866 */
[----:B------:R-:W4:Y:S04]  /*13560*/  LDL.LU.64 R122, [R1+0x1b40] ;  /* 0x001b4000017a7983 */ /* 0x000f280000300a00 */
[----:B------:R-:W4:Y:S04]  /*13570*/  LDL.LU.64 R120, [R1+0x1b38] ;  /* 0x001b380001787983 */ /* 0x000f280000300a00 */
[----:B------:R-:W4:Y:S04]  /*13580*/  LDL.LU.64 R118, [R1+0x1b30] ;  /* 0x001b300001767983 */ /* 0x000f280000300a00 */
        /* <DEDUP_REMOVED lines=14> */
[----:B------:R-:W4:Y:S04]  /*13670*/  LDL.LU.64 R106, [R1+0x1af0] ;  /* 0x001af000016a7983 */ /* 0x000f280000300a00 */
[----:B------:R-:W4:Y:S04]  /*13680*/  LDL.LU.64 R104, [R1+0x1ae8] ;  /* 0x001ae80001687983 */ /* 0x000f280000300a00 */
[----:B------:R-:W4:Y:S04]  /*13690*/  LDL.LU.64 R102, [R1+0x1ae0] ;  /* 0x001ae00001667983 */ /* 0x000f280000300a00 */
[----:B------:R-:W4:Y:S04]  /*136a0*/  LDL.LU.64 R100, [R1+0x1ad8] ;  /* 0x001ad80001647983 */ /* 0x000f280000300a00 */
[----:B------:R-:W4:Y:S04]  /*136b0*/  LDL.LU.64 R244, [R1+0x1ad0] ;  /* 0x001ad00001f47983 */ /* 0x000f280000300a00 */
[----:B------:R-:W4:Y:S01]  /*136c0*/  LDL.LU.64 R98, [R1+0x1ac8] ;  /* 0x001ac80001627983 */ /* 0x000f220000300a00 */
[----:B------:R-:W-:-:S03]  /*136d0*/  IMAD.WIDE R236, R2, 0x4, R236 ;  /* 0x0000000402ec7825 */ /* 0x000fc600078e02ec */
[----:B------:R-:W4:Y:S04]  /*136e0*/  LDL.LU.64 R96, [R1+0x1ac0] ;  /* 0x001ac00001607983 */ /* 0x000f280000300a00 */
[----:B------:R-:W4:Y:S04]  /*136f0*/  LDL.LU.64 R94, [R1+0x1ab8] ;  /* 0x001ab800015e7983 */ /* 0x000f280000300a00 */
[----:B------:R-:W4:Y:S04]  /*13700*/  LDL.LU.64 R92, [R1+0x1ab0] ;  /* 0x001ab000015c7983 */ /* 0x000f280000300a00 */
[----:B------:R-:W4:Y:S04]  /*13710*/  LDL.LU.64 R90, [R1+0x1aa8] ;  /* 0x001aa800015a7983 */ /* 0x000f280000300a00 */
[----:B--2---:R-:W2:Y:S04]  /*13720*/  LDL.LU.64 R88, [R1+0x1aa0] ;  /* 0x001aa00001587983 */ /* 0x004ea80000300a00 */
[----:B---3--:R-:W3:Y:S04]  /*13730*/  LDL.LU.64 R86, [R1+0x1a98] ;  /* 0x001a980001567983 */ /* 0x008ee80000300a00 */
[----:B----4-:R-:W4:Y:S04]  /*13740*/  LDL.LU.64 R84, [R1+0x1a90] ;  /* 0x001a900001547983 */ /* 0x010f280000300a00 */
[----:B------:R-:W2:Y:S04]  /*13750*/  LDL.LU.64 R82, [R1+0x1a88] ;  /* 0x001a880001527983 */ /* 0x000ea80000300a00 */
[----:B------:R-:W3:Y:S04]  /*13760*/  LDL.LU.64 R80, [R1+0x1a80] ;  /* 0x001a800001507983 */ /* 0x000ee80000300a00 */
[----:B------:R-:W4:Y:S04]  /*13770*/  LDL.LU.64 R78, [R1+0x1a78] ;  /* 0x001a7800014e7983 */ /* 0x000f280000300a00 */
[----:B------:R-:W2:Y:S04]  /*13780*/  LDL.LU.64 R76, [R1+0x1a70] ;  /* 0x001a7000014c7983 */ /* 0x000ea80000300a00 */
        /* <DEDUP_REMOVED lines=29> */
[----:B------:R-:W3:Y:S04]  /*13960*/  LDL.LU.64 R74, [R1+0x1a68] ;  /* 0x001a6800014a7983 */ /* 0x000ee80000300a00 */
[----:B------:R-:W4:Y:S04]  /*13970*/  LDL.LU.64 R72, [R1+0x1a60] ;  /* 0x001a600001487983 */ /* 0x000f280000300a00 */
[----:B------:R-:W2:Y:S04]  /*13980*/  LDL.LU.64 R70, [R1+0x1a58] ;  /* 0x001a580001467983 */ /* 0x000ea80000300a00 */
        /* <DEDUP_REMOVED lines=10> */
[----:B------:R-:W2:Y:S04]  /*13a30*/  LDL.LU.64 R62, [R1+0x1a30] ;  /* 0x001a3000013e7983 */ /* 0x000ea80000300a00 */
[----:B------:R-:W3:Y:S04]  /*13a40*/  LDL.LU.64 R60, [R1+0x1a28] ;  /* 0x001a2800013c7983 */ /* 0x000ee80000300a00 */
[----:B------:R-:W-:Y:S04]  /*13a50*/  LDGSTS.E [R3+0x38e00], desc[UR38][R58.64], P3 ;  /* 0x38e000003a037fae */ /* 0x000fe80009921866 */
[----:B------:R-:W-:Y:S04]  /*13a60*/  LDGSTS.E [R3+0x39200], desc[UR38][R56.64], P3 ;  /* 0x3920000038037fae */ /* 0x000fe80009921866 */
[----:B------:R-:W-:Y:S04]  /*13a70*/  LDGSTS.E [R3+0x39600], desc[UR38][R54.64], P3 ;  /* 0x3960000036037fae */ /* 0x000fe80009921866 */
[----:B------:R-:W2:Y:S04]  /*13a80*/  LDL.LU.64 R58, [R1+0x1a20] ;  /* 0x001a2000013a7983 */ /* 0x000ea80000300a00 */
[----:B------:R-:W3:Y:S04]  /*13a90*/  LDL.LU.64 R56, [R1+0x1a18] ;  /* 0x001a180001387983 */ /* 0x000ee80000300a00 */
[----:B------:R-:W2:Y:S04]  /*13aa0*/  LDL.LU.64 R54, [R1+0x1a10] ;  /* 0x001a100001367983 */ /* 0x000ea80000300a00 */
[----:B------:R-:W-:Y:S04]  /*13ab0*/  LDGSTS.E [R3+0x39a00], desc[UR38][R12.64], P3 ;  /* 0x39a000000c037fae */ /* 0x000fe80009921866 */
[----:B------:R-:W-:Y:S04]  /*13ac0*/  LDGSTS.E [R3+0x39e00], desc[UR38][R52.64], P3 ;  /* 0x39e0000034037fae */ /* 0x000fe80009921866 */
[----:B------:R-:W-:Y:S04]  /*13ad0*/  LDGSTS.E [R3+0x3a200], desc[UR38][R50.64], P3 ;  /* 0x3a20000032037fae */ /* 0x000fe80009921866 */
[----:B------:R-:W4:Y:S04]  /*13ae0*/  LDL.LU.64 R12, [R1+0x3e8] ;  /* 0x0003e800010c7983 */ /* 0x000f280000300a00 */
[----:B------:R-:W3:Y:S04]  /*13af0*/  LDL.LU.64 R52, [R1+0x1a08] ;  /* 0x001a080001347983 */ /* 0x000ee80000300a00 */
        /* <DEDUP_REMOVED lines=44> */
[----:B------:R1:W-:Y:S04]  /*13dc0*/  LDGSTS.E [R3+0x3fe00], desc[UR38][R240.64], P3 ;  /* 0x3fe00000f0037fae */ /* 0x0003e80009921866 */
[----:B------:R-:W0:Y:S04]  /*13dd0*/  LDGDEPBAR ;  /* 0x00000000000079af */ /* 0x000e280000000000 */
[----:B------:R-:W3:Y:S01]  /*13de0*/  LDL.LU.64 R226, [R1+0x1950] ;  /* 0x0019500001e27983 */ /* 0x000ee20000300a00 */
[----:B------:R-:W-:Y:S01]  /*13df0*/  VIADD R235, R235, 0xffffff79 ;  /* 0xffffff79ebeb7836 */ /* 0x000fe20000000000 */
[----:B-1----:R-:W1:Y:S08]  /*13e00*/  LDC R240, c[0x0][0x230] ;  /* 0x00008c00fff07b82 */ /* 0x002e700000000800 */
[----:B------:R-:W1:Y:S01]  /*13e10*/  LDC R241, c[0x0][0x230] ;  /* 0x00008c00fff17b82 */ /* 0x000e620000000800 */
[----:B----4-:R-:W-:-:S07]  /*13e20*/  IMAD.WIDE R12, R5, 0x4, R12 ;  /* 0x00000004050c7825 */ /* 0x010fce00078e020c */
[----:B------:R-:W-:Y:S06]  /*13e30*/  BAR.SYNC.DEFER_BLOCKING 0x0 ;  /* 0x0000000000007b1d */ /* 0x000fec0000010000 */
[----:B------:R4:W-:Y:S04]  /*13e40*/  STL.64 [R1+0x398], R12 ;  /* 0x0003980c01007387 */ /* 0x0009e80000100a00 */
[----:B------:R-:W-:Y:S01]  /*13e50*/  @!PT LDS RZ, [RZ] ;  /* 0x00000000fffff984 */ /* 0x000fe20000000800 */
[----:B------:R-:W-:Y:S01]  /*13e60*/  @!PT LDS RZ, [RZ] ;  /* 0x00000000fffff984 */ /* 0x000fe20000000800 */
[----:B------:R-:W-:Y:S01]  /*13e70*/  @!PT LDS RZ, [RZ] ;  /* 0x00000000fffff984 */ /* 0x000fe20000000800 */
[----:B--2---:R-:W-:Y:S01]  /*13e80*/  LDGSTS.E [R249+-0x60000], desc[UR38][R12.64], !P6 ;  /* 0xa00000000cf97fae */ /* 0x004fe2000f121866 */
[----:B---3--:R-:W-:-:S04]  /*13e90*/  IMAD.WIDE R224, R5, 0x4, R224 ;  /* 0x0000000405e07825 */ /* 0x008fc800078e02e0 */
[----:B------:R-:W-:-:S05]  /*13ea0*/  IMAD.WIDE R226, R5, 0x4, R226 ;  /* 0x0000000405e27825 */ /* 0x000fca00078e02e2 */
[----:B------:R2:W-:Y:S04]  /*13eb0*/  STL.64 [R1+0x390], R226 ;  /* 0x000390e201007387 */ /* 0x0005e80000100a00 */
[----:B------:R3:W-:Y:S04]  /*13ec0*/  STL.64 [R1+0x378], R224 ;  /* 0x000378e001007387 */ /* 0x0007e80000100a00 */
[----:B----4-:R-:W4:Y:S01]  /*13ed0*/  LDL.LU.64 R12, [R1+0x1948] ;  /* 0x00194800010c7983 */ /* 0x010f220000300a00 */
[----:B------:R-:W-:Y:S02]  /*13ee0*/  ISETP.GE.U32.AND P3, PT, R234, 0x7fffff5b, PT ;  /* 0x7fffff5bea00780c */ /* 0x000fe40003f66070 */
[----:B------:R-:W1:Y:S01]  /*13ef0*/  LDC R234, c[0x0][0x230] ;  /* 0x00008c00ffea7b82 */ /* 0x000e620000000800 */
[----:B------:R2:W-:Y:S01]  /*13f00*/  LDGSTS.E [R249+-0x5c000], desc[UR38][R226.64], !P6 ;  /* 0xa4000000e2f97fae */ /* 0x0005e2000f121866 */
[----:B------:R-:W-:-:S03]  /*13f10*/  IMAD.WIDE R10, R5, 0x4, R10 ;  /* 0x00000004050a7825 */ /* 0x000fc600078e020a */
[----:B------:R3:W-:Y:S03]  /*13f20*/  LDGSTS.E [R249+-0x5fffc], desc[UR38][R224.64], !P5 ;  /* 0xa0004000e0f97fae */ /* 0x0007e6000e921866 */
[----:B--2---:R-:W2:Y:S01]  /*13f30*/  LDC R227, c[0x0][0x230] ;  /* 0x00008c00ffe37b82 */ /* 0x004ea20000000800 */
[----:B------:R1:W-:Y:S04]  /*13f40*/  STL.64 [R1+0x368], R10 ;  /* 0x0003680a01007387 */ /* 0x0003e80000100a00 */
[----:B------:R1:W-:Y:S01]  /*13f50*/  LDGSTS.E [R249+-0x5bffc], desc[UR38][R10.64], !P5 ;  /* 0xa40040000af97fae */ /* 0x0003e2000e921866 */
[----:B------:R-:W-:Y:S02]  /*13f60*/  ISETP.GE.U32.AND P6, PT, R235, 0x7fffff5a, PT ;  /* 0x7fffff5aeb00780c */ /* 0x000fe40003fc6070 */
[----:B---3--:R-:W3:Y:S01]  /*13f70*/  LDC R224, c[0x0][0x230] ;  /* 0x00008c00ffe07b82 */ /* 0x008ee20000000800 */
[----:B-1----:R-:W-:-:S02]  /*13f80*/  VIADD R234, R234, 0xffffff78 ;  /* 0xffffff78eaea7836 */ /* 0x002fc40000000000 */
[----:B------:R-:W-:-:S05]  /*13f90*/  IMAD.WIDE R20, R5, 0x4, R20 ;  /* 0x0000000405147825 */ /* 0x000fca00078e0214 */
[----:B------:R-:W1:Y:S08]  /*13fa0*/  LDC R225, c[0x0][0x230] ;  /* 0x00008c00ffe17b82 */ /* 0x000e700000000800 */
[----:B------:R-:W3:Y:S01]  /*13fb0*/  LDC R10, c[0x0][0x230] ;  /* 0x00008c00ff0a7b82 */ /* 0x000ee20000000800 */
[----:B------:R-:W-:Y:S01]  /*13fc0*/  ISETP.GE.U32.AND P5, PT, R234, 0x7fffff59, PT ;  /* 0x7fffff59ea00780c */ /* 0x000fe20003fa6070 */
[----:B--2---:R-:W-:-:S02]  /*13fd0*/  VIADD R11, R227, 0xffffff77 ;  /* 0xffffff77e30b7836 */ /* 0x004fc40000000000 */
[----:B------:R-:W-:-:S04]  /*13fe0*/  IMAD.WIDE R226, R5, 0x4, R14 ;  /* 0x0000000405e27825 */ /* 0x000fc800078e020e */
[C---:B------:R-:W-:Y:S02]  /*13ff0*/  IMAD.WIDE R14, R5.reuse, 0x4, R16 ;  /* 0x00000004050e7825 */ /* 0x040fe400078e0210 */
[----:B------:R-:W2:Y:S02]  /*14000*/  LDC R17, c[0x0][0x230] ;  /* 0x00008c00ff117b82 */ /* 0x000ea40000000800 */
[----:B------:R-:W-:-:S06]  /*14010*/  IMAD.WIDE R22, R5, 0x4, R22 ;  /* 0x0000000405167825 */ /* 0x000fcc00078e0216 */
[----:B------:R-:W2:Y:S01]  /*14020*/  LDC R16, c[0x0][0x230] ;  /* 0x00008c00ff107b82 */ /* 0x000ea20000000800 */
[----:B---3--:R-:W-:Y:S02]  /*14030*/  VIADD R10, R10, 0xffffff76 ;  /* 0xffffff760a0a7836 */ /* 0x008fe40000000000 */
[----:B------:R-:W-:-:S04]  /*14040*/  IMAD.WIDE R92, R5, 0x4, R92 ;  /* 0x00000004055c7825 */ /* 0x000fc800078e025c */
        /* <DEDUP_REMOVED lines=17> */
[----:B----4-:R-:W-:-:S04]  /*14160*/  IMAD.WIDE R234, R5, 0x4, R12 ;  /* 0x0000000405ea7825 */ /* 0x010fc800078e020c */
[C---:B------:R-:W-:Y:S01]  /*14170*/  IMAD.WIDE R12, R5.reuse, 0x4, R18 ;  /* 0x00000004050c7825 */ /* 0x040fe200078e0212 */
[----:B------:R-:W-:Y:S04]  /*14180*/  STL.64 [R1+0x358], R234 ;  /* 0x000358ea01007387 */ /* 0x000fe80000100a00 */
[----:B------:R-:W-:Y:S01]  /*14190*/  LDGSTS.E [R249+-0x5fff8], desc[UR38][R234.64], !P4 ;  /* 0xa0008000eaf97fae */ /* 0x000fe2000e121866 */
[----:B------:R-:W-:-:S03]  /*141a0*/  IMAD.WIDE R18, R5, 0x4, R24 ;  /* 0x0000000405127825 */ /* 0x000fc600078e0218 */
[----:B------:R-:W-:Y:S04]  /*141b0*/  STL.64 [R1+0x340], R226 ;  /* 0x000340e201007387 */ /* 0x000fe80000100a00 */
[----:B------:R-:W-:Y:S04]  /*141c0*/  LDGSTS.E [R249+-0x5bff8], desc[UR38][R226.64], !P4 ;  /* 0xa4008000e2f97fae */ /* 0x000fe8000e121866 */
[----:B------:R3:W-:Y:S04]  /*141d0*/  STL.64 [R1+0x328], R14 ;  /* 0x0003280e01007387 */ /* 0x0007e80000100a00 */
[----:B------:R3:W-:Y:S04]  /*141e0*/  LDGSTS.E [R249+-0x5fff4], desc[UR38][R14.64], !P1 ;  /* 0xa000c0000ef97fae */ /* 0x0007e8000c921866 */
[----:B------:R4:W-:Y:S04]  /*141f0*/  STL.64 [R1+0x310], R12 ;  /* 0x0003100c01007387 */ /* 0x0009e80000100a00 */
[----:B------:R4:W-:Y:S01]  /*14200*/  LDGSTS.E [R249+-0x5bff4], desc[UR38][R12.64], !P1 ;  /* 0xa400c0000cf97fae */ /* 0x0009e2000c921866 */
[----:B---3--:R-:W3:Y:S03]  /*14210*/  LDC R14, c[0x0][0x230] ;  /* 0x00008c00ff0e7b82 */ /* 0x008ee60000000800 */
[----:B------:R-:W-:Y:S04]  /*14220*/  STL.64 [R1+0x2f8], R20 ;  /* 0x0002f81401007387 */ /* 0x000fe80000100a00 */
[----:B------:R-:W-:Y:S01]  /*14230*/  LDGSTS.E [R248+-0x60000], desc[UR38][R20.64], !P2 ;  /* 0xa000000014f87fae */ /* 0x000fe2000d121866 */
[----:B----4-:R-:W-:-:S03]  /*14240*/  IMAD.WIDE R12, R5, 0x4, R26 ;  /* 0x00000004050c7825 */ /* 0x010fc600078e021a */
[----:B------:R4:W-:Y:S01]  /*14250*/  STL.64 [R1+0x2e0], R22 ;  /* 0x0002e01601007387 */ /* 0x0009e20000100a00 */
[----:B------:R-:W-:Y:S01]  /*14260*/  ISETP.GE.U32.AND P4, PT, R11, 0x7fffff58, PT ;  /* 0x7fffff580b00780c */ /* 0x000fe20003f86070 */
[----:B------:R-:W2:Y:S02]  /*14270*/  LDC R15, c[0x0][0x230] ;  /* 0x00008c00ff0f7b82 */ /* 0x000ea40000000800 */
[----:B------:R4:W-:Y:S04]  /*14280*/  LDGSTS.E [R248+-0x5c000], desc[UR38][R22.64], !P2 ;  /* 0xa400000016f87fae */ /* 0x0009e8000d121866 */
[----:B------:R-:W-:Y:S04]  /*14290*/  STL.64 [R1+0x2c8], R18 ;  /* 0x0002c81201007387 */ /* 0x000fe80000100a00 */
[----:B------:R-:W-:Y:S04]  /*142a0*/  LDGSTS.E [R248+-0x5fffc], desc[UR38][R18.64], !P3 ;  /* 0xa000400012f87fae */ /* 0x000fe8000d921866 */
[----:B------:R1:W-:Y:S04]  /*142b0*/  STL.64 [R1+0x2b0], R12 ;  /* 0x0002b00c01007387 */ /* 0x0003e80000100a00 */
[----:B------:R1:W-:Y:S01]  /*142c0*/  LDGSTS.E [R248+-0x5bffc], desc[UR38][R12.64], !P3 ;  /* 0xa40040000cf87fae */ /* 0x0003e2000d921866 */
[----:B------:R-:W-:Y:S01]  /*142d0*/  ISETP.GE.U32.AND P1, PT, R10, 0x7fffff57, PT ;  /* 0x7fffff570a00780c */ /* 0x000fe20003f26070 */
[----:B------:R-:W-:-:S04]  /*142e0*/  IMAD.WIDE R24, R5, 0x4, R28 ;  /* 0x0000000405187825 */ /* 0x000fc800078e021c */
[C---:B----4-:R-:W-:Y:S01]  /*142f0*/  IMAD.WIDE R22, R5.reuse, 0x4, R30 ;  /* 0x0000000405167825 */ /* 0x050fe200078e021e */
[----:B-1----:R-:W1:Y:S03]  /*14300*/  LDC R12, c[0x0][0x230] ;  /* 0x00008c00ff0c7b82 */ /* 0x002e660000000800 */
[----:B------:R-:W-:Y:S02]  /*14310*/  VIADD R11, R240, 0xffffff75 ;  /* 0xffffff75f00b7836 */ /* 0x000fe40000000000 */
[C---:B------:R-:W-:Y:S01]  /*14320*/  IMAD.WIDE R20, R5.reuse, 0x4, R32 ;  /* 0x0000000405147825 */ /* 0x040fe200078e0220 */
[----:B------:R4:W-:Y:S03]  /*14330*/  STL.64 [R1+0x298], R24 ;  /* 0x0002981801007387 */ /* 0x0009e60000100a00 */
[----:B------:R-:W-:Y:S01]  /*14340*/  IMAD.WIDE R18, R5, 0x4, R34 ;  /* 0x0000000405127825 */ /* 0x000fe200078e0222 */
[----:B------:R4:W-:Y:S01]  /*14350*/  LDGSTS.E [R248+-0x5fff8], desc[UR38][R24.64], !P6 ;  /* 0xa000800018f87fae */ /* 0x0009e2000f121866 */
[----:B------:R-:W1:Y:S01]  /*14360*/  LDC R13, c[0x0][0x230] ;  /* 0x00008c00ff0d7b82 */ /* 0x000e620000000800 */
[----:B------:R-:W-:-:S02]  /*14370*/  ISETP.GE.U32.AND P2, PT, R11, 0x7fffff56, PT ;  /* 0x7fffff560b00780c */ /* 0x000fc40003f46070 */
[----:B------:R3:W-:Y:S01]  /*14380*/  STL.64 [R1+0x280], R22 ;  /* 0x0002801601007387 */ /* 0x0007e20000100a00 */
[----:B------:R-:W-:-:S03]  /*14390*/  VIADD R10, R241, 0xffffff74 ;  /* 0xffffff74f10a7836 */ /* 0x000fc60000000000 */
[----:B------:R3:W-:Y:S01]  /*143a0*/  LDGSTS.E [R248+-0x5bff8], desc[UR38][R22.64], !P6 ;  /* 0xa400800016f87fae */ /* 0x0007e2000f121866 */
[----:B------:R-:W-:Y:S02]  /*143b0*/  VIADD R11, R224, 0xffffff73 ;  /* 0xffffff73e00b7836 */ /* 0x000fe40000000000 */
[C---:B----4-:R-:W-:Y:S01]  /*143c0*/  IMAD.WIDE R24, R5.reuse, 0x4, R36 ;  /* 0x0000000405187825 */ /* 0x050fe200078e0224 */
[----:B------:R4:W-:Y:S04]  /*143d0*/  STL.64 [R1+0x268], R20 ;  /* 0x0002681401007387 */ /* 0x0009e80000100a00 */
[----:B------:R4:W-:Y:S01]  /*143e0*/  LDGSTS.E [R248+-0x5fff4], desc[UR38][R20.64], !P5 ;  /* 0xa000c00014f87fae */ /* 0x0009e2000e921866 */
[----:B---3--:R-:W-:-:S03]  /*143f0*/  IMAD.WIDE R22, R5, 0x4, R38 ;  /* 0x0000000405167825 */ /* 0x008fc600078e0226 */
[----:B------:R3:W-:Y:S04]  /*14400*/  STL.64 [R1+0x250], R18 ;  /* 0x0002501201007387 */ /* 0x0007e80000100a00 */
[----:B------:R3:W-:Y:S01]  /*14410*/  LDGSTS.E [R248+-0x5bff4], desc[UR38][R18.64], !P5 ;  /* 0xa400c00012f87fae */ /* 0x0007e2000e921866 */
[----:B----4-:R-:W-:-:S03]  /*14420*/  IMAD.WIDE R20, R5, 0x4, R40 ;  /* 0x0000000405147825 */ /* 0x010fc600078e0228 */
[----:B------:R-:W-:Y:S01]  /*14430*/  STL.64 [R1+0x1898], R248 ;  /* 0x001898f801007387 */ /* 0x000fe20000100a00 */
[----:B------:R-:W-:-:S03]  /*14440*/  ISETP.GE.U32.AND P3, PT, R10, 0x7fffff55, PT ;  /* 0x7fffff550a00780c */ /* 0x000fc60003f66070 */
[----:B------:R-:W-:Y:S01]  /*14450*/  STL.64 [R1+0x238], R24 ;  /* 0x0002381801007387 */ /* 0x000fe20000100a00 */
[----:B---3--:R-:W-:-:S03]  /*14460*/  IMAD.WIDE R18, R5, 0x4, R42 ;  /* 0x0000000405127825 */ /* 0x008fc600078e022a */
[----:B------:R-:W-:Y:S01]  /*14470*/  LDGSTS.E [R247+-0x60000], desc[UR38][R24.64], !P4 ;  /* 0xa000000018f77fae */ /* 0x000fe2000e121866 */
[----:B------:R-:W-:-:S03]  /*14480*/  ISETP.GE.U32.AND P6, PT, R11, 0x7fffff54, PT ;  /* 0x7fffff540b00780c */ /* 0x000fc60003fc6070 */
[----:B------:R-:W-:Y:S01]  /*14490*/  STL.64 [R1+0x220], R22 ;  /* 0x0002201601007387 */ /* 0x000fe20000100a00 */
[----:B------:R-:W-:-:S03]  /*144a0*/  VIADD R10, R225, 0xffffff72 ;  /* 0xffffff72e10a7836 */ /* 0x000fc60000000000 */
[----:B------:R-:W-:Y:S01]  /*144b0*/  LDGSTS.E [R247+-0x5c000], desc[UR38][R22.64], !P4 ;  /* 0xa400000016f77fae */ /* 0x000fe2000e121866 */
[----:B------:R-:W-:Y:S02]  /*144c0*/  VIADD R11, R14, 0xffffff71 ;  /* 0xffffff710e0b7836 */ /* 0x000fe40000000000 */
[----:B------:R-:W3:Y:S01]  /*144d0*/  LDC R14, c[0x0][0x230] ;  /* 0x00008c00ff0e7b82 */ /* 0x000ee20000000800 */
[----:B------:R-:W-:Y:S04]  /*144e0*/  STL.64 [R1+0x208], R20 ;  /* 0x0002081401007387 */ /* 0x000fe80000100a00 */
[----:B------:R-:W-:Y:S04]  /*144f0*/  LDGSTS.E [R247+-0x5fffc], desc[UR38][R20.64], !P1 ;  /* 0xa000400014f77fae */ /* 0x000fe8000c921866 */
[----:B------:R4:W-:Y:S04]  /*14500*/  STL.64 [R1+0x1f0], R18 ;  /* 0x0001f01201007387 */ /* 0x0009e80000100a00 */
[----:B------:R4:W-:Y:S01]  /*14510*/  LDGSTS.E [R247+-0x5bffc], desc[UR38][R18.64], !P1 ;  /* 0xa400400012f77fae */ /* 0x0009e2000c921866 */
[----:B------:R-:W-:Y:S01]  /*14520*/  ISETP.GE.U32.AND P5, PT, R10, 0x7fffff53, PT ;  /* 0x7fffff530a00780c */ /* 0x000fe20003fa6070 */
[----:B--2---:R-:W-:Y:S01]  /*14530*/  VIADD R10, R17, 0xffffff70 ;  /* 0xffffff70110a7836 */ /* 0x004fe20000000000 */
[----:B------:R-:W-:Y:S01]  /*14540*/  ISETP.GE.U32.AND P4, PT, R11, 0x7fffff52, PT ;  /* 0x7fffff520b00780c */ /* 0x000fe20003f86070 */
[----:B-1----:R-:W-:Y:S01]  /*14550*/  VIADD R11, R12, 0xffffff6f ;  /* 0xffffff6f0c0b7836 */ /* 0x002fe20000000000 */
[----:B------:R-:W1:Y:S01]  /*14560*/  LDC R17, c[0x0][0x230] ;  /* 0x00008c00ff117b82 */ /* 0x000e620000000800 */
[----:B------:R-:W-:-:S07]  /*14570*/  IMAD.WIDE R26, R5, 0x4, R44 ;  /* 0x00000004051a7825 */ /* 0x000fce00078e022c */
[----:B----4-:R-:W2:Y:S01]  /*14580*/  LDC R18, c[0x0][0x230] ;  /* 0x00008c00ff127b82 */ /* 0x010ea20000000800 */
[C---:B------:R-:W-:Y:S01]  /*14590*/  IMAD.WIDE R24, R5.reuse, 0x4, R46 ;  /* 0x0000000405187825 */ /* 0x040fe200078e022e */
[----:B------:R-:W-:Y:S01]  /*145a0*/  ISETP.GE.U32.AND P1, PT, R10, 0x7fffff51, PT ;  /* 0x7fffff510a00780c */ /* 0x000fe20003f26070 */
[----:B------:R4:W-:Y:S05]  /*145b0*/  LDGSTS.E [R247+-0x5fff8], desc[UR38][R26.64], !P2 ;  /* 0xa00080001af77fae */ /* 0x0009ea000d121866 */
[----:B------:R-:W1:Y:S01]  /*145c0*/  LDC R12, c[0x0][0x230] ;  /* 0x00008c00ff0c7b82 */ /* 0x000e620000000800 */
[----:B------:R-:W-:Y:S01]  /*145d0*/  IMAD.WIDE R22, R5, 0x4, R48 ;  /* 0x0000000405167825 */ /* 0x000fe200078e0230 */
[----:B------:R3:W-:Y:S01]  /*145e0*/  LDGSTS.E [R247+-0x5bff8], desc[UR38][R24.64], !P2 ;  /* 0xa400800018f77fae */ /* 0x0007e2000d121866 */
[----:B------:R-:W-:-:S02]  /*145f0*/  ISETP.GE.U32.AND P2, PT, R11, 0x7fffff50, PT ;  /* 0x7fffff500b00780c */ /* 0x000fc40003f46070 */
[----:B------:R-:W-:Y:S02]  /*14600*/  VIADD R10, R16, 0xffffff6e ;  /* 0xffffff6e100a7836 */ /* 0x000fe40000000000 */
[----:B------:R-:W-:Y:S01]  /*14610*/  IMAD.WIDE R20, R5, 0x4, R50 ;  /* 0x0000000405147825 */ /* 0x000fe200078e0232 */
[----:B------:R-:W1:Y:S01]  /*14620*/  LDC R16, c[0x0][0x230] ;  /* 0x00008c00ff107b82 */ /* 0x000e620000000800 */
[----:B------:R4:W-:Y:S02]  /*14630*/  STL.64 [R1+0x1d8], R26 ;  /* 0x0001d81a01007387 */ /* 0x0009e40000100a00 */
[----:B------:R-:W-:Y:S02]  /*14640*/  VIADD R11, R13, 0xffffff6d ;  /* 0xffffff6d0d0b7836 */ /* 0x000fe40000000000 */
[----:B------:R3:W-:Y:S03]  /*14650*/  STL.64 [R1+0x1c0], R24 ;  /* 0x0001c01801007387 */ /* 0x0007e60000100a00 */
[----:B------:R-:W1:Y:S01]  /*14660*/  LDC R13, c[0x0][0x230] ;  /* 0x00008c00ff0d7b82 */ /* 0x000e620000000800 */
[----:B------:R2:W-:Y:S01]  /*14670*/  STL.64 [R1+0x1a8], R22 ;  /* 0x0001a81601007387 */ /* 0x0005e20000100a00 */
[----:B----4-:R-:W-:-:S03]  /*14680*/  IMAD.WIDE R26, R5, 0x4, R52 ;  /* 0x00000004051a7825 */ /* 0x010fc600078e0234 */
[----:B------:R2:W-:Y:S01]  /*14690*/  LDGSTS.E [R247+-0x5fff4], desc[UR38][R22.64], !P3 ;  /* 0xa000c00016f77fae */ /* 0x0005e2000d921866 */
[----:B---3--:R-:W-:-:S03]  /*146a0*/  IMAD.WIDE R24, R5, 0x4, R54 ;  /* 0x0000000405187825 */ /* 0x008fc600078e0236 */
[----:B------:R3:W-:Y:S04]  /*146b0*/  STL.64 [R1+0x190], R20 ;  /* 0x0001901401007387 */ /* 0x0007e80000100a00 */
[----:B------:R3:W-:Y:S01]  /*146c0*/  LDGSTS.E [R247+-0x5bff4], desc[UR38][R20.64], !P3 ;  /* 0xa400c00014f77fae */ /* 0x0007e2000d921866 */
[----:B------:R-:W-:Y:S01]  /*146d0*/  ISETP.GE.U32.AND P3, PT, R10, 0x7fffff4f, PT ;  /* 0x7fffff4f0a00780c */ /* 0x000fe20003f66070 */
[----:B------:R-:W-:Y:S02]  /*146e0*/  VIADD R10, R15, 0xffffff6c ;  /* 0xffffff6c0f0a7836 */ /* 0x000fe40000000000 */
[C---:B--2---:R-:W-:Y:S01]  /*146f0*/  IMAD.WIDE R22, R5.reuse, 0x4, R56 ;  /* 0x0000000405167825 */ /* 0x044fe200078e0238 */
[----:B------:R2:W-:Y:S01]  /*14700*/  STL.64 [R1+0x178], R26 ;  /* 0x0001781a01007387 */ /* 0x0005e20000100a00 */
[----:B------:R-:W4:Y:S03]  /*14710*/  LDC R15, c[0x0][0x230] ;  /* 0x00008c00ff0f7b82 */ /* 0x000f260000000800 */
[----:B------:R2:W-:Y:S01]  /*14720*/  LDGSTS.E [R246+-0x60000], desc[UR38][R26.64], !P6 ;  /* 0xa00000001af67fae */ /* 0x0005e2000f121866 */
[----:B---3--:R-:W-:-:S03]  /*14730*/  IMAD.WIDE R20, R5, 0x4, R58 ;  /* 0x0000000405147825 */ /* 0x008fc600078e023a */
[----:B------:R3:W-:Y:S04]  /*14740*/  STL.64 [R1+0x160], R24 ;  /* 0x0001601801007387 */ /* 0x0007e80000100a00 */
[----:B------:R3:W-:Y:S01]  /*14750*/  LDGSTS.E [R246+-0x5c000], desc[UR38][R24.64], !P6 ;  /* 0xa400000018f67fae */ /* 0x0007e2000f121866 */
[----:B------:R-:W-:Y:S01]  /*14760*/  ISETP.GE.U32.AND P6, PT, R11, 0x7fffff4e, PT ;  /* 0x7fffff4e0b00780c */ /* 0x000fe20003fc6070 */
[C---:B--2---:R-:W-:Y:S02]  /*14770*/  IMAD.WIDE R26, R5.reuse, 0x4, R60 ;  /* 0x00000004051a7825 */ /* 0x044fe400078e023c */
[----:B------:R2:W-:Y:S04]  /*14780*/  STL.64 [R1+0x148], R22 ;  /* 0x0001481601007387 */ /* 0x0005e80000100a00 */
        /* <DEDUP_REMOVED lines=8> */
[----:B------:R-:W4:Y:S02]  /*14810*/  LDC R14, c[0x0][0x230] ;  /* 0x00008c00ff0e7b82 */ /* 0x000f240000000800 */
[----:B------:R-:W-:Y:S01]  /*14820*/  VIADD R10, R18, 0xffffff6a ;  /* 0xffffff6a120a7836 */ /* 0x000fe20000000000 */
[----:B------:R2:W-:Y:S01]  /*14830*/  LDGSTS.E [R246+-0x5fff8], desc[UR38][R26.64], !P4 ;  /* 0xa00080001af67fae */ /* 0x0005e2000e121866 */
[----:B---3--:R-:W-:-:S03]  /*14840*/  IMAD.WIDE R20, R5, 0x4, R66 ;  /* 0x0000000405147825 */ /* 0x008fc600078e0242 */
[----:B------:R3:W-:Y:S01]  /*14850*/  STL.64 [R1+0x100], R24 ;  /* 0x0001001801007387 */ /* 0x0007e20000100a00 */
[----:B------:R-:W4:Y:S03]  /*14860*/  LDC R18, c[0x0][0x230] ;  /* 0x00008c00ff127b82 */ /* 0x000f260000000800 */
        /* <DEDUP_REMOVED lines=9> */
[----:B-1----:R-:W-:Y:S02]  /*14900*/  VIADD R11, R12, 0xffffff69 ;  /* 0xffffff690c0b7836 */ /* 0x002fe40000000000 */
[----:B--2---:R-:W-:Y:S01]  /*14910*/  IMAD.WIDE R22, R5, 0x4, R72 ;  /* 0x0000000405167825 */ /* 0x004fe200078e0248 */
[----:B------:R1:W-:Y:S01]  /*14920*/  LDGSTS.E [R245+-0x60000], desc[UR38][R26.64], !P2 ;  /* 0xa00000001af57fae */ /* 0x0003e2000d121866 */
[----:B------:R-:W2:Y:S02]  /*14930*/  LDC R12, c[0x0][0x230] ;  /* 0x00008c00ff0c7b82 */ /* 0x000ea40000000800 */
[----:B------:R-:W-:Y:S01]  /*14940*/  VIADD R10, R17, 0xffffff68 ;  /* 0xffffff68110a7836 */ /* 0x000fe20000000000 */
[----:B------:R1:W-:Y:S01]  /*14950*/  LDGSTS.E [R245+-0x5c000], desc[UR38][R24.64], !P2 ;  /* 0xa400000018f57fae */ /* 0x0003e2000d121866 */
[----:B---3--:R-:W-:-:S03]  /*14960*/  IMAD.WIDE R20, R5, 0x4, R74 ;  /* 0x0000000405147825 */ /* 0x008fc600078e024a */
[----:B------:R3:W-:Y:S01]  /*14970*/  LDGSTS.E [R245+-0x5fffc], desc[UR38][R22.64], !P3 ;  /* 0xa000400016f57fae */ /* 0x0007e2000d921866 */
[----:B------:R-:W2:Y:S03]  /*14980*/  LDC R17, c[0x0][0x230] ;  /* 0x00008c00ff117b82 */ /* 0x000ea60000000800 */
[----:B------:R4:W-:Y:S01]  /*14990*/  LDGSTS.E [R245+-0x5bffc], desc[UR38][R20.64], !P3 ;  /* 0xa400400014f57fae */ /* 0x0009e2000d921866 */
[----:B------:R-:W-:Y:S01]  /*149a0*/  ISETP.GE.U32.AND P3, PT, R10, 0x7fffff49, PT ;  /* 0x7fffff490a00780c */ /* 0x000fe20003f66070 */
[----:B------:R-:W-:Y:S02]  /*149b0*/  VIADD R10, R16, 0xffffff66 ;  /* 0xffffff66100a7836 */ /* 0x000fe40000000000 */
[----:B------:R-:W-:Y:S01]  /*149c0*/  STL.64 [R1+0x18a0], R246 ;  /* 0x0018a0f601007387 */ /* 0x000fe20000100a00 */
[----:B------:R-:W2:Y:S01]  /*149d0*/  LDC R16, c[0x0][0x230] ;  /* 0x00008c00ff107b82 */ /* 0x000ea20000000800 */
[----:B------:R-:W-:-:S02]  /*149e0*/  ISETP.GE.U32.AND P2, PT, R11, 0x7fffff4a, PT ;  /* 0x7fffff4a0b00780c */ /* 0x000fc40003f46070 */
[----:B------:R1:W-:Y:S01]  /*149f0*/  STL.64 [R1+0xc0], R26 ;  /* 0x0000c01a01007387 */ /* 0x0003e20000100a00 */
[----:B------:R-:W-:-:S03]  /*14a00*/  VIADD R11, R13, 0xffffff67 ;  /* 0xffffff670d0b7836 */ /* 0x000fc60000000000 */
[----:B------:R3:W-:Y:S01]  /*14a10*/  STL.64 [R1+0xa8], R24 ;  /* 0x0000a81801007387 */ /* 0x0007e20000100a00 */
[----:B------:R-:W2:Y:S03]  /*14a20*/  LDC R13, c[0x0][0x230] ;  /* 0x00008c00ff0d7b82 */ /* 0x000ea60000000800 */
[----:B------:R4:W-:Y:S01]  /*14a30*/  STL.64 [R1+0x90], R22 ;  /* 0x0000901601007387 */ /* 0x0009e20000100a00 */
[----:B-1----:R-:W-:-:S03]  /*14a40*/  IMAD.WIDE R26, R5, 0x4, R76 ;  /* 0x00000004051a7825 */ /* 0x002fc600078e024c */
[----:B------:R1:W-:Y:S01]  /*14a50*/  STL.64 [R1+0x78], R20 ;  /* 0x0000781401007387 */ /* 0x0003e20000100a00 */
[----:B---3--:R-:W-:-:S03]  /*14a60*/  IMAD.WIDE R24, R5, 0x4, R78 ;  /* 0x0000000405187825 */ /* 0x008fc600078e024e */
[----:B------:R-:W-:Y:S01]  /*14a70*/  STL.64 [R1+0x60], R26 ;  /* 0x0000601a01007387 */ /* 0x000fe20000100a00 */
[----:B----4-:R-:W-:-:S03]  /*14a80*/  IMAD.WIDE R22, R5, 0x4, R80 ;  /* 0x0000000405167825 */ /* 0x010fc600078e0250 */
[----:B------:R-:W-:Y:S01]  /*14a90*/  LDGSTS.E [R245+-0x5fff8], desc[UR38][R26.64], !P6 ;  /* 0xa00080001af57fae */ /* 0x000fe2000f121866 */
[----:B-1----:R-:W-:-:S03]  /*14aa0*/  IMAD.WIDE R20, R5, 0x4, R82 ;  /* 0x0000000405147825 */ /* 0x002fc600078e0252 */
[----:B------:R-:W-:Y:S04]  /*14ab0*/  STL.64 [R1+0x48], R24 ;  /* 0x0000481801007387 */ /* 0x000fe80000100a00 */
[----:B------:R-:W-:Y:S01]  /*14ac0*/  LDGSTS.E [R245+-0x5bff8], desc[UR38][R24.64], !P6 ;  /* 0xa400800018f57fae */ /* 0x000fe2000f121866 */
[----:B------:R-:W-:-:S03]  /*14ad0*/  ISETP.GE.U32.AND P6, PT, R11, 0x7fffff48, PT ;  /* 0x7fffff480b00780c */ /* 0x000fc60003fc6070 */
[----:B------:R-:W-:Y:S01]  /*14ae0*/  STL.64 [R1+0x30], R22 ;  /* 0x0000301601007387 */ /* 0x000fe20000100a00 */
[----:B------:R-:W-:-:S03]  /*14af0*/  IMAD.WIDE R240, R5, 0x4, R86 ;  /* 0x0000000405f07825 */ /* 0x000fc600078e0256 */
[----:B------:R-:W-:Y:S01]  /*14b00*/  LDGSTS.E [R245+-0x5fff4], desc[UR38][R22.64], !P5 ;  /* 0xa000c00016f57fae */ /* 0x000fe2000e921866 */
[----:B------:R-:W-:Y:S02]  /*14b10*/  VIADD R11, R14, 0xffffff65 ;  /* 0xffffff650e0b7836 */ /* 0x000fe40000000000 */
[C---:B------:R-:W-:Y:S01]  /*14b20*/  IMAD.WIDE R234, R5.reuse, 0x4, R88 ;  /* 0x0000000405ea7825 */ /* 0x040fe200078e0258 */
[----:B------:R1:W-:Y:S01]  /*14b30*/  STL.64 [R1+0x18], R20 ;  /* 0x0000181401007387 */ /* 0x0003e20000100a00 */
[----:B------:R-:W3:Y:S03]  /*14b40*/  LDC R14, c[0x0][0x230] ;  /* 0x00008c00ff0e7b82 */ /* 0x000ee60000000800 */
[----:B------:R1:W-:Y:S01]  /*14b50*/  LDGSTS.E [R245+-0x5bff4], desc[UR38][R20.64], !P5 ;  /* 0xa400c00014f57fae */ /* 0x0003e2000e921866 */
[----:B------:R-:W-:Y:S01]  /*14b60*/  ISETP.GE.U32.AND P5, PT, R10, 0x7fffff47, PT ;  /* 0x7fffff470a00780c */ /* 0x000fe20003fa6070 */
[----:B------:R-:W-:-:S04]  /*14b70*/  IMAD.WIDE R226, R5, 0x4, R90 ;  /* 0x0000000405e27825 */ /* 0x000fc800078e025a */
[----:B------:R-:W-:Y:S02]  /*14b80*/  VIADD R10, R18, 0xffffff64 ;  /* 0xffffff64120a7836 */ /* 0x000fe40000000000 */
[----:B-1----:R-:W-:-:S05]  /*14b90*/  IMAD.WIDE R20, R5, 0x4, R84 ;  /* 0x0000000405147825 */ /* 0x002fca00078e0254 */
[----:B------:R1:W-:Y:S04]  /*14ba0*/  LDGSTS.E [R244+-0x60000], desc[UR38][R20.64], !P4 ;  /* 0xa000000014f47fae */ /* 0x0003e8000e121866 */
[----:B------:R-:W-:Y:S01]  /*14bb0*/  LDGSTS.E [R244+-0x5c000], desc[UR38][R240.64], !P4 ;  /* 0xa4000000f0f47fae */ /* 0x000fe2000e121866 */
[----:B------:R-:W-:Y:S01]  /*14bc0*/  ISETP.GE.U32.AND P4, PT, R11, 0x7fffff46, PT ;  /* 0x7fffff460b00780c */ /* 0x000fe20003f86070 */
[----:B--2---:R-:W-:Y:S02]  /*14bd0*/  VIADD R11, R12, 0xffffff63 ;  /* 0xffffff630c0b7836 */ /* 0x004fe40000000000 */
[----:B------:R-:W-:Y:S01]  /*14be0*/  LDGSTS.E [R244+-0x5fffc], desc[UR38][R234.64], !P1 ;  /* 0xa0004000eaf47fae */ /* 0x000fe2000c921866 */
[----:B------:R-:W-:Y:S01]  /*14bf0*/  IMAD.WIDE R18, R5, 0x4, R130 ;  /* 0x0000000405127825 */ /* 0x000fe200078e0282 */
[----:B------:R-:W2:Y:S02]  /*14c00*/  LDC R12, c[0x0][0x230] ;  /* 0x00008c00ff0c7b82 */ /* 0x000ea40000000800 */
[----:B------:R-:W-:Y:S01]  /*14c10*/  LDGSTS.E [R244+-0x5bffc], desc[UR38][R226.64], !P1 ;  /* 0xa4004000e2f47fae */ /* 0x000fe2000c921866 */
[----:B------:R-:W-:Y:S01]  /*14c20*/  ISETP.GE.U32.AND P1, PT, R10, 0x7fffff45, PT ;  /* 0x7fffff450a00780c */ /* 0x000fe20003f26070 */
[----:B------:R-:W-:-:S02]  /*14c30*/  VIADD R10, R15, 0xffffff62 ;  /* 0xffffff620f0a7836 */ /* 0x000fc40000000000 */
[----:B------:R1:W-:Y:S01]  /*14c40*/  STL.64 [R1], R20 ;  /* 0x0000001401007387 */ /* 0x0003e20000100a00 */
[----:B------:R-:W-:Y:S01]  /*14c50*/  IMAD.WIDE R134, R2, 0x4, R134 ;  /* 0x0000000402867825 */ /* 0x000fe200078e0286 */
[----:B------:R-:W4:Y:S02]  /*14c60*/  LDC R15, c[0x0][0x230] ;  /* 0x00008c00ff0f7b82 */ /* 0x000f240000000800 */
[----:B------:R-:W-:Y:S04]  /*14c70*/  STL.64 [R1+0x1848], R240 ;  /* 0x001848f001007387 */ /* 0x000fe80000100a00 */
[----:B------:R-:W-:Y:S04]  /*14c80*/  LDGSTS.E [R244+-0x5fff8], desc[UR38][R92.64], !P2 ;  /* 0xa00080005cf47fae */ /* 0x000fe8000d121866 */
[----:B------:R-:W-:Y:S04]  /*14c90*/  STL.64 [R1+0x1840], R234 ;  /* 0x001840ea01007387 */ /* 0x000fe80000100a00 */
[----:B------:R3:W-:Y:S01]  /*14ca0*/  LDGSTS.E [R244+-0x5bff8], desc[UR38][R94.64], !P2 ;  /* 0xa40080005ef47fae */ /* 0x0007e2000d121866 */
[----:B------:R-:W-:Y:S01]  /*14cb0*/  ISETP.GE.U32.AND P2, PT, R11, 0x7fffff44, PT ;  /* 0x7fffff440b00780c */ /* 0x000fe20003f46070 */
[----:B------:R-:W-:-:S02]  /*14cc0*/  VIADD R11, R16, 0xffffff60 ;  /* 0xffffff60100b7836 */ /* 0x000fc40000000000 */
[----:B------:R-:W-:Y:S04]  /*14cd0*/  STL.64 [R1+0x1850], R226 ;  /* 0x001850e201007387 */ /* 0x000fe80000100a00 */
[----:B------:R-:W-:Y:S04]  /*14ce0*/  STL.64 [R1+0x1858], R92 ;  /* 0x0018585c01007387 */ /* 0x000fe80000100a00 */
[----:B------:R2:W-:Y:S04]  /*14cf0*/  LDGSTS.E [R244+-0x5fff4], desc[UR38][R96.64], !P3 ;  /* 0xa000c00060f47fae */ /* 0x0005e8000d921866 */
[----:B------:R3:W-:Y:S04]  /*14d00*/  STL.64 [R1+0x1860], R94 ;  /* 0x0018605e01007387 */ /* 0x0007e80000100a00 */
[----:B------:R-:W-:Y:S01]  /*14d10*/  LDGSTS.E [R244+-0x5bff4], desc[UR38][R98.64], !P3 ;  /* 0xa400c00062f47fae */ /* 0x000fe2000d921866 */
[----:B------:R-:W-:Y:S01]  /*14d20*/  ISETP.GE.U32.AND P3, PT, R10, 0x7fffff43, PT ;  /* 0x7fffff430a00780c */ /* 0x000fe20003f66070 */
[----:B------:R-:W-:-:S02]  /*14d30*/  VIADD R10, R13, 0xffffff61 ;  /* 0xffffff610d0a7836 */ /* 0x000fc40000000000 */
[----:B------:R2:W-:Y:S01]  /*14d40*/  STL.64 [R1+0x1868], R96 ;  /* 0x0018686001007387 */ /* 0x0005e20000100a00 */
[----:B-1----:R-:W-:Y:S01]  /*14d50*/  IMAD.WIDE R20, R5, 0x4, R128 ;  /* 0x0000000405147825 */ /* 0x002fe200078e0280 */
[----:B------:R-:W1:Y:S02]  /*14d60*/  LDC R13, c[0x0][0x230] ;  /* 0x00008c00ff0d7b82 */ /* 0x000e640000000800 */
[----:B------:R-:W-:Y:S04]  /*14d70*/  STL.64 [R1+0x1878], R244 ;  /* 0x001878f401007387 */ /* 0x000fe80000100a00 */
[----:B------:R-:W-:Y:S02]  /*14d80*/  LDGSTS.E [R9+-0x60000], desc[UR38][R100.64], !P6 ;  /* 0xa000000064097fae */ /* 0x000fe4000f121866 */
[----:B---3--:R-:W3:Y:S02]  /*14d90*/  LDC R95, c[0x0][0x230] ;  /* 0x00008c00ff5f7b82 */ /* 0x008ee40000000800 */
[----:B------:R-:W-:Y:S04]  /*14da0*/  STL.64 [R1+0x1870], R98 ;  /* 0x0018706201007387 */ /* 0x000fe80000100a00 */
[----:B------:R-:W-:Y:S01]  /*14db0*/  LDGSTS.E [R9+-0x5c000], desc[UR38][R102.64], !P6 ;  /* 0xa400000066097fae */ /* 0x000fe2000f121866 */
[----:B------:R-:W-:Y:S01]  /*14dc0*/  ISETP.GE.AND P6, PT, R6, R11, PT ;  /* 0x0000000b0600720c */ /* 0x000fe20003fc6270 */
[----:B------:R-:W3:Y:S02]  /*14dd0*/  LDC R94, c[0x0][0x230] ;  /* 0x00008c00ff5e7b82 */ /* 0x000ee40000000800 */
[----:B------:R-:W-:Y:S04]  /*14de0*/  STL.64 [R1+0x1880], R100 ;  /* 0x0018806401007387 */ /* 0x000fe80000100a00 */
[----:B------:R-:W-:Y:S02]  /*14df0*/  STL.64 [R1+0x1888], R102 ;  /* 0x0018886601007387 */ /* 0x000fe40000100a00 */
[----:B--2---:R-:W2:Y:S02]  /*14e00*/  LDC R96, c[0x0][0x230] ;  /* 0x00008c00ff607b82 */ /* 0x004ea40000000800 */
[----:B------:R-:W-:Y:S04]  /*14e10*/  LDGSTS.E [R9+-0x5fffc], desc[UR38][R104.64], !P5 ;  /* 0xa000400068097fae */ /* 0x000fe8000e921866 */
[----:B------:R-:W-:Y:S04]  /*14e20*/  STL.64 [R1+0x1890], R104 ;  /* 0x0018906801007387 */ /* 0x000fe80000100a00 */
[----:B------:R-:W-:Y:S01]  /*14e30*/  LDGSTS.E [R9+-0x5bffc], desc[UR38][R106.64], !P5 ;  /* 0xa40040006a097fae */ /* 0x000fe2000e921866 */
[----:B------:R-:W-:-:S02]  /*14e40*/  ISETP.GE.U32.AND P5, PT, R10, 0x7fffff42, PT ;  /* 0x7fffff420a00780c */ /* 0x000fc40003fa6070 */
[----:B------:R-:W-:Y:S01]  /*14e50*/  SEL R10, RZ, 0x4, P6 ;  /* 0x00000004ff0a7807 */ /* 0x000fe20003000000 */
[----:B------:R-:W-:Y:S01]  /*14e60*/  STL.64 [R1+0x18a8], R106 ;  /* 0x0018a86a01007387 */ /* 0x000fe20000100a00 */
[----:B------:R-:W-:-:S03]  /*14e70*/  ISETP.GT.AND P6, PT, R7, 0xbf, PT ;  /* 0x000000bf0700780c */ /* 0x000fc60003fc4270 */
[----:B------:R-:W-:Y:S04]  /*14e80*/  STL.64 [R1+0x18b0], R6 ;  /* 0x0018b00601007387 */ /* 0x000fe80000100a00 */
[----:B------:R-:W-:Y:S01]  /*14e90*/  STL.64 [R1+0x18b8], R108 ;  /* 0x0018b86c01007387 */ /* 0x000fe20000100a00 */
[----:B------:R-:W-:-:S03]  /*14ea0*/  SEL R10, R10, RZ, P6 ;  /* 0x000000ff0a0a7207 */ /* 0x000fc60003000000 */
[----:B------:R-:W-:Y:S01]  /*14eb0*/  STL.64 [R1+0x18c0], R110 ;  /* 0x0018c06e01007387 */ /* 0x000fe20000100a00 */
[----:B------:R-:W-:-:S03]  /*14ec0*/  ISETP.GE.U32.AND P6, PT, R11, 0x7fffff41, PT ;  /* 0x7fffff410b00780c */ /* 0x000fc60003fc6070 */
[----:B------:R-:W-:Y:S04]  /*14ed0*/  STL.64 [R1+0x18c8], R112 ;  /* 0x0018c87001007387 */ /* 0x000fe80000100a00 */
[----:B------:R-:W-:Y:S04]  /*14ee0*/  STL.64 [R1+0x18d8], R8 ;  /* 0x0018d80801007387 */ /* 0x000fe80000100a00 */
[----:B------:R-:W-:Y:S04]  /*14ef0*/  STL.64 [R1+0x18d0], R114 ;  /* 0x0018d07201007387 */ /* 0x000fe80000100a00 */
[----:B------:R-:W-:Y:S04]  /*14f00*/  STL.64 [R1+0x18e0], R116 ;  /* 0x0018e07401007387 */ /* 0x000fe80000100a00 */
[----:B------:R-:W-:Y:S04]  /*14f10*/  STL.64 [R1+0x18e8], R118 ;  /* 0x0018e87601007387 */ /* 0x000fe80000100a00 */
[----:B------:R-:W-:Y:S04]  /*14f20*/  STL.64 [R1+0x18f0], R120 ;  /* 0x0018f07801007387 */ /* 0x000fe80000100a00 */
[----:B------:R-:W-:Y:S04]  /*14f30*/  LDGSTS.E [R9+-0x5fff8], desc[UR38][R108.64], !P4 ;  /* 0xa00080006c097fae */ /* 0x000fe8000e121866 */
[----:B------:R-:W-:Y:S04]  /*14f40*/  STL.64 [R1+0x18f8], R122 ;  /* 0x0018f87a01007387 */ /* 0x000fe80000100a00 */
[----:B------:R-:W-:Y:S04]  /*14f50*/  LDGSTS.E [R9+-0x5bff8], desc[UR38][R110.64], !P4 ;  /* 0xa40080006e097fae */ /* 0x000fe8000e121866 */
[----:B------:R-:W-:Y:S04]  /*14f60*/  STL.64 [R1+0x1900], R124 ;  /* 0x0019007c01007387 */ /* 0x000fe80000100a00 */
[----:B------:R-:W-:Y:S04]  /*14f70*/  LDGSTS.E [R9+-0x5fff4], desc[UR38][R112.64], !P1 ;  /* 0xa000c00070097fae */ /* 0x000fe8000c921866 */
[----:B------:R4:W-:Y:S04]  /*14f80*/  STL.64 [R1+0x3a8], R20 ;  /* 0x0003a81401007387 */ /* 0x0009e80000100a00 */
[----:B------:R-:W-:Y:S04]  /*14f90*/  LDGSTS.E [R9+-0x5bff4], desc[UR38][R114.64], !P1 ;  /* 0xa400c00072097fae */ /* 0x000fe8000c921866 */
[----:B------:R1:W-:Y:S04]  /*14fa0*/  STL.64 [R1+0x3a0], R18 ;  /* 0x0003a01201007387 */ /* 0x0003e80000100a00 */
[----:B------:R-:W-:Y:S04]  /*14fb0*/  LDGSTS.E [R4+-0x60000], desc[UR38][R116.64], !P2 ;  /* 0xa000000074047fae */ /* 0x000fe8000d121866 */
[----:B------:R-:W-:Y:S04]  /*14fc0*/  STL.64 [R1+0x1908], R126 ;  /* 0x0019087e01007387 */ /* 0x000fe80000100a00 */
[----:B------:R-:W-:Y:S04]  /*14fd0*/  LDGSTS.E [R4+-0x5c000], desc[UR38][R118.64], !P2 ;  /* 0xa400000076047fae */ /* 0x000fe8000d121866 */
[----:B------:R-:W2:Y:S04]  /*14fe0*/  LDL.LU.64 R36, [R1+0x8] ;  /* 0x0000080001247983 */ /* 0x000ea80000300a00 */
[----:B------:R-:W-:Y:S04]  /*14ff0*/  LDGSTS.E [R4+-0x5fffc], desc[UR38][R120.64], !P3 ;  /* 0xa000400078047fae */ /* 0x000fe8000d921866 */
[----:B------:R-:W2:Y:S04]  /*15000*/  LDL.LU.64 R34, [R1+0x10] ;  /* 0x0000100001227983 */ /* 0x000ea80000300a00 */
[----:B------:R-:W-:Y:S04]  /*15010*/  LDGSTS.E [R4+-0x5bffc], desc[UR38][R122.64], !P3 ;  /* 0xa40040007a047fae */ /* 0x000fe8000d921866 */
[----:B------:R-:W1:Y:S04]  /*15020*/  LDL.LU.64 R48, [R1+0x20] ;  /* 0x0000200001307983 */ /* 0x000e680000300a00 */
[----:B------:R-:W-:Y:S04]  /*15030*/  LDGSTS.E [R4+-0x5fff8], desc[UR38][R124.64], !P5 ;  /* 0xa00080007c047fae */ /* 0x000fe8000e921866 */
[----:B------:R-:W2:Y:S04]  /*15040*/  LDL.LU.64 R224, [R1+0x28] ;  /* 0x0000280001e07983 */ /* 0x000ea80000300a00 */
[----:B------:R-:W-:Y:S04]  /*15050*/  LDGSTS.E [R4+-0x5bff8], desc[UR38][R126.64], !P5 ;  /* 0xa40080007e047fae */ /* 0x000fe8000e921866 */
[----:B------:R-:W-:Y:S01]  /*15060*/  LDGSTS.E [R4+-0x5fff4], desc[UR38][R20.64], !P6 ;  /* 0xa000c00014047fae */ /* 0x000fe2000f121866 */
[----:B------:R-:W-:-:S02]  /*15070*/  VIADD R11, R12, 0xffffff5f ;  /* 0xffffff5f0c0b7836 */ /* 0x000fc40000000000 */
[----:B------:R-:W3:Y:S01]  /*15080*/  LDC R12, c[0x0][0x230] ;  /* 0x00008c00ff0c7b82 */ /* 0x000ee20000000800 */
[----:B------:R-:W-:-:S04]  /*15090*/  IMAD.WIDE R138, R2, 0x4, R138 ;  /* 0x00000004028a7825 */ /* 0x000fc800078e028a */
[----:B------:R-:W-:Y:S01]  /*150a0*/  IMAD.WIDE R142, R2, 0x4, R142 ;  /* 0x00000004028e7825 */ /* 0x000fe200078e028e */
[----:B------:R-:W-:Y:S01]  /*150b0*/  ISETP.NE.U32.AND P4, PT, R10, RZ, PT ;  /* 0x000000ff0a00720c */ /* 0x000fe20003f85070 */
[----:B------:R1:W-:Y:S04]  /*150c0*/  LDGSTS.E [R4+-0x5bff4], desc[UR38][R18.64], !P6 ;  /* 0xa400c00012047fae */ /* 0x0003e8000f121866 */
[----:B----4-:R-:W4:Y:S04]  /*150d0*/  LDL.LU.64 R20, [R1+0x38] ;  /* 0x0000380001147983 */ /* 0x010f280000300a00 */
[----:B------:R-:W4:Y:S04]  /*150e0*/  LDL.LU.64 R248, [R1+0x40] ;  /* 0x0000400001f87983 */ /* 0x000f280000300a00 */
[----:B------:R-:W4:Y:S04]  /*150f0*/  LDL.LU.64 R22, [R1+0x50] ;  /* 0x0000500001167983 */ /* 0x000f280000300a00 */
[----:B------:R-:W4:Y:S04]  /*15100*/  LDL.LU.64 R44, [R1+0x58] ;  /* 0x00005800012c7983 */ /* 0x000f280000300a00 */
[----:B------:R-:W4:Y:S04]  /*15110*/  LDL.LU.64 R24, [R1+0x68] ;  /* 0x0000680001187983 */ /* 0x000f280000300a00 */
[----:B------:R-:W4:Y:S04]  /*15120*/  LDL.LU.64 R38, [R1+0x70] ;  /* 0x0000700001267983 */ /* 0x000f280000300a00 */
[----:B------:R-:W4:Y:S01]  /*15130*/  LDL.LU.64 R26, [R1+0x80] ;  /* 0x00008000011a7983 */ /* 0x000f220000300a00 */
[----:B---3--:R-:W-:-:S03]  /*15140*/  VIADD R97, R12, 0xffffff5a ;  /* 0xffffff5a0c617836 */ /* 0x008fc60000000000 */
[----:B------:R-:W3:Y:S04]  /*15150*/  LDL.LU.64 R40, [R1+0x88] ;  /* 0x0000880001287983 */ /* 0x000ee80000300a00 */
[----:B------:R-:W3:Y:S04]  /*15160*/  LDL.LU.64 R28, [R1+0x98] ;  /* 0x00009800011c7983 */ /* 0x000ee80000300a00 */
[----:B------:R-:W3:Y:S04]  /*15170*/  LDL.LU.64 R42, [R1+0xa0] ;  /* 0x0000a000012a7983 */ /* 0x000ee80000300a00 */
[----:B------:R-:W3:Y:S01]  /*15180*/  LDL.LU.64 R30, [R1+0xb0] ;  /* 0x0000b000011e7983 */ /* 0x000ee20000300a00 */
[----:B------:R-:W-:-:S03]  /*15190*/  IMAD.WIDE R146, R2, 0x4, R146 ;  /* 0x0000000402927825 */ /* 0x000fc600078e0292 */
[----:B------:R-:W3:Y:S04]  /*151a0*/  LDL.LU.64 R46, [R1+0xb8] ;  /* 0x0000b800012e7983 */ /* 0x000ee80000300a00 */
[----:B------:R-:W3:Y:S04]  /*151b0*/  LDL.LU.64 R32, [R1+0xc8] ;  /* 0x0000c80001207983 */ /* 0x000ee80000300a00 */
[----:B------:R-:W-:Y:S04]  /*151c0*/  STL.64 [R1+0x1910], R4 ;  /* 0x0019100401007387 */ /* 0x000fe80000100a00 */
[----:B------:R-:W-:Y:S01]  /*151d0*/  STL.64 [R1+0x1918], R94 ;  /* 0x0019185e01007387 */ /* 0x000fe20000100a00 */
[----:B------:R-:W-:-:S03]  /*151e0*/  VIADD R10, R17, 0xffffff5d ;  /* 0xffffff5d110a7836 */ /* 0x000fc60000000000 */
[----:B--2---:R-:W-:Y:S04]  /*151f0*/  STL.64 [R1+0x1920], R96 ;  /* 0x0019206001007387 */ /* 0x004fe80000100a00 */
[----:B------:R-:W-:Y:S04]  /*15200*/  STL.64 [R1+0x1928], R134 ;  /* 0x0019288601007387 */ /* 0x000fe80000100a00 */
[----:B------:R-:W-:Y:S04]  /*15210*/  STL.64 [R1+0x1930], R138 ;  /* 0x0019308a01007387 */ /* 0x000fe80000100a00 */
[----:B------:R-:W-:Y:S04]  /*15220*/  STL.64 [R1+0x1938], R142 ;  /* 0x0019388e01007387 */ /* 0x000fe80000100a00 */
[----:B------:R2:W-:Y:S01]  /*15230*/  STL.64 [R1+0x1940], R146 ;  /* 0x0019409201007387 */ /* 0x0005e20000100a00 */
[----:B------:R-:W-:-:S04]  /*15240*/  IMAD.WIDE R60, R2, 0x4, R34 ;  /* 0x00000004023c7825 */ /* 0x000fc800078e0222 */
[C---:B------:R-:W-:Y:S01]  /*15250*/  IMAD.WIDE R62, R2.reuse, 0x4, R224 ;  /* 0x00000004023e7825 */ /* 0x040fe200078e02e0 */
[----:B------:R-:W-:Y:S01]  /*15260*/  ISETP.GE.U32.AND P1, PT, R11, 0x7fffff40, PT ;  /* 0x7fffff400b00780c */ /* 0x000fe20003f26070 */
[----:B------:R-:W0:Y:S02]  /*15270*/  LDGDEPBAR ;  /* 0x00000000000079af */ /* 0x000e240000000000 */
[C---:B------:R-:W-:Y:S02]  /*15280*/  IMAD.WIDE R16, R2.reuse, 0x4, R36 ;  /* 0x0000000402107825 */ /* 0x040fe400078e0224 */
[----:B------:R-:W2:Y:S04]  /*15290*/  LDL.LU.64 R36, [R1+0xd0] ;  /* 0x0000d00001247983 */ /* 0x000ea80000300a00 */
[----:B------:R-:W2:Y:S04]  /*152a0*/  LDL.LU.64 R34, [R1+0xe0] ;  /* 0x0000e00001227983 */ /* 0x000ea80000300a00 */
[----:B------:R-:W2:Y:S01]  /*152b0*/  LDL.LU.64 R224, [R1+0xe8] ;  /* 0x0000e80001e07983 */ /* 0x000ea20000300a00 */
[----:B----4-:R-:W-:-:S03]  /*152c0*/  IMAD.WIDE R64, R2, 0x4, R248 ;  /* 0x0000000402407825 */ /* 0x010fc600078e02f8 */
[----:B------:R-:W4:Y:S04]  /*152d0*/  LDL.LU.64 R248, [R1+0xf8] ;  /* 0x0000f80001f87983 */ /* 0x000f280000300a00 */
[----:B------:R-:W4:Y:S01]  /*152e0*/  LDL.LU.64 R80, [R1+0x108] ;  /* 0x0001080001507983 */ /* 0x000f220000300a00 */
[----:B------:R-:W-:-:S04]  /*152f0*/  IMAD.WIDE R66, R2, 0x4, R44 ;  /* 0x0000000402427825 */ /* 0x000fc800078e022c */
[C---:B------:R-:W-:Y:S02]  /*15300*/  IMAD.WIDE R68, R2.reuse, 0x4, R38 ;  /* 0x0000000402447825 */ /* 0x040fe400078e0226 */
[----:B------:R-:W4:Y:S04]  /*15310*/  LDL.LU.64 R38, [R1+0x110] ;  /* 0x0001100001267983 */ /* 0x000f280000300a00 */
[----:B------:R-:W4:Y:S01]  /*15320*/  LDL.LU.64 R82, [R1+0x120] ;  /* 0x0001200001527983 */ /* 0x000f220000300a00 */
[----:B---3--:R-:W-:-:S03]  /*15330*/  IMAD.WIDE R70, R2, 0x4, R40 ;  /* 0x0000000402467825 */ /* 0x008fc600078e0228 */
[----:B------:R-:W3:Y:S04]  /*15340*/  LDL.LU.64 R40, [R1+0x128] ;  /* 0x0001280001287983 */ /* 0x000ee80000300a00 */
[----:B------:R-:W3:Y:S01]  /*15350*/  LDL.LU.64 R84, [R1+0x138] ;  /* 0x0001380001547983 */ /* 0x000ee20000300a00 */
[----:B------:R-:W-:-:S03]  /*15360*/  IMAD.WIDE R72, R2, 0x4, R42 ;  /* 0x0000000402487825 */ /* 0x000fc600078e022a */
[----:B------:R-:W3:Y:S04]  /*15370*/  LDL.LU.64 R42, [R1+0x140] ;  /* 0x00014000012a7983 */ /* 0x000ee80000300a00 */
[----:B------:R-:W3:Y:S01]  /*15380*/  LDL.LU.64 R86, [R1+0x150] ;  /* 0x0001500001567983 */ /* 0x000ee20000300a00 */
[----:B------:R-:W-:-:S03]  /*15390*/  IMAD.WIDE R74, R2, 0x4, R46 ;  /* 0x00000004024a7825 */ /* 0x000fc600078e022e */
[----:B------:R-:W3:Y:S01]  /*153a0*/  LDL.LU.64 R44, [R1+0x158] ;  /* 0x00015800012c7983 */ /* 0x000ee20000300a00 */
[----:B-1----:R-:W-:-:S03]  /*153b0*/  IMAD.WIDE R18, R2, 0x4, R48 ;  /* 0x0000000402127825 */ /* 0x002fc600078e0230 */
[----:B------:R-:W3:Y:S04]  /*153c0*/  LDL.LU.64 R88, [R1+0x168] ;  /* 0x0001680001587983 */ /* 0x000ee80000300a00 */
[----:B------:R-:W3:Y:S04]  /*153d0*/  LDL.LU.64 R46, [R1+0x170] ;  /* 0x00017000012e7983 */ /* 0x000ee80000300a00 */
[----:B------:R-:W3:Y:S04]  /*153e0*/  LDL.LU.64 R90, [R1+0x180] ;  /* 0x00018000015a7983 */ /* 0x000ee80000300a00 */
[----:B------:R-:W3:Y:S04]  /*153f0*/  LDL.LU.64 R48, [R1+0x188] ;  /* 0x0001880001307983 */ /* 0x000ee80000300a00 */
[----:B------:R-:W3:Y:S04]  /*15400*/  LDL.LU.64 R246, [R1+0x198] ;  /* 0x0001980001f67983 */ /* 0x000ee80000300a00 */
[----:B------:R-:W3:Y:S04]  /*15410*/  LDL.LU.64 R50, [R1+0x1a0] ;  /* 0x0001a00001327983 */ /* 0x000ee80000300a00 */
[----:B------:R-:W3:Y:S01]  /*15420*/  LDL.LU.64 R240, [R1+0x1b0] ;  /* 0x0001b00001f07983 */ /* 0x000ee20000300a00 */
[----:B--2---:R-:W-:-:S04]  /*15430*/  IMAD.WIDE R76, R2, 0x4, R36 ;  /* 0x00000004024c7825 */ /* 0x004fc800078e0224 */
[C---:B------:R-:W-:Y:S02]  /*15440*/  IMAD.WIDE R78, R2.reuse, 0x4, R224 ;  /* 0x00000004024e7825 */ /* 0x040fe400078e02e0 */
[----:B------:R-:W2:Y:S04]  /*15450*/  LDL.LU.64 R224, [R1+0x1b8] ;  /* 0x0001b80001e07983 */ /* 0x000ea80000300a00 */
[----:B------:R-:W2:Y:S04]  /*15460*/  LDL.LU.64 R110, [R1+0x1c8] ;  /* 0x0001c800016e7983 */ /* 0x000ea80000300a00 */
[----:B------:R-:W2:Y:S01]  /*15470*/  LDL.LU.64 R108, [R1+0x1d0] ;  /* 0x0001d000016c7983 */ /* 0x000ea20000300a00 */
[----:B----4-:R-:W-:-:S03]  /*15480*/  IMAD.WIDE R36, R2, 0x4, R248 ;  /* 0x0000000402247825 */ /* 0x010fc600078e02f8 */
[----:B------:R-:W4:Y:S04]  /*15490*/  LDL.LU.64 R102, [R1+0x1e0] ;  /* 0x0001e00001667983 */ /* 0x000f280000300a00 */
        /* <DEDUP_REMOVED lines=9> */
[----:B------:R-:W4:Y:S01]  /*15530*/  LDL.LU.64 R92, [R1+0x258] ;  /* 0x00025800015c7983 */ /* 0x000f220000300a00 */
[----:B------:R-:W-:Y:S01]  /*15540*/  VIADD R11, R14, 0xffffff5e ;  /* 0xffffff5e0e0b7836 */ /* 0x000fe20000000000 */
[----:B------:R-:W-:Y:S01]  /*15550*/  ISETP.GE.U32.AND P3, PT, R10, 0x7fffff3e, PT ;  /* 0x7fffff3e0a00780c */ /* 0x000fe20003f66070 */
[----:B------:R-:W-:-:S03]  /*15560*/  VIADD R10, R15, 0xffffff5b ;  /* 0xffffff5b0f0a7836 */ /* 0x000fc60000000000 */
[----:B------:R-:W-:Y:S01]  /*15570*/  ISETP.GE.U32.AND P2, PT, R11, 0x7fffff3f, PT ;  /* 0x7fffff3f0b00780c */ /* 0x000fe20003f46070 */
[----:B------:R-:W-:Y:S01]  /*15580*/  VIADD R11, R13, 0xffffff5c ;  /* 0xffffff5c0d0b7836 */ /* 0x000fe20000000000 */
[----:B------:R-:W-:Y:S01]  /*15590*/  ISETP.GE.U32.AND P6, PT, R10, 0x7fffff3c, PT ;  /* 0x7fffff3c0a00780c */ /* 0x000fe20003fc6070 */
[----:B------:R-:W-:-:S04]  /*155a0*/  IMAD.WIDE R14, R2, 0x4, R242 ;  /* 0x00000004020e7825 */ /* 0x000fc800078e02f2 */
[C---:B---3--:R-:W-:Y:S02]  /*155b0*/  IMAD.WIDE R128, R2.reuse, 0x4, R246 ;  /* 0x0000000402807825 */ /* 0x048fe400078e02f6 */
[----:B------:R-:W3:Y:S02]  /*155c0*/  LDL.LU.64 R246, [R1+0x260] ;  /* 0x0002600001f67983 */ /* 0x000ee40000300a00 */
[C---:B------:R-:W-:Y:S02]  /*155d0*/  IMAD.WIDE R130, R2.reuse, 0x4, R240 ;  /* 0x0000000402827825 */ /* 0x040fe400078e02f0 */
[----:B------:R-:W3:Y:S01]  /*155e0*/  LDL.LU.64 R240, [R1+0x270] ;  /* 0x0002700001f07983 */ /* 0x000ee20000300a00 */
[----:B------:R-:W-:Y:S01]  /*155f0*/  ISETP.GE.U32.AND P5, PT, R11, 0x7fffff3d, PT ;  /* 0x7fffff3d0b00780c */ /* 0x000fe20003fa6070 */
[----:B------:R-:W-:-:S04]  /*15600*/  IMAD.WIDE R10, R2, 0x4, R230 ;  /* 0x00000004020a7825 */ /* 0x000fc800078e02e6 */
[----:B------:R-:W-:-:S04]  /*15610*/  IMAD.WIDE R12, R2, 0x4, R236 ;  /* 0x00000004020c7825 */ /* 0x000fc800078e02ec */
[----:B--2---:R-:W-:-:S04]  /*15620*/  IMAD.WIDE R230, R2, 0x4, R110 ;  /* 0x0000000402e67825 */ /* 0x004fc800078e026e */
[----:B------:R-:W-:-:S04]  /*15630*/  IMAD.WIDE R236, R2, 0x4, R108 ;  /* 0x0000000402ec7825 */ /* 0x000fc800078e026c */
[----:B----4-:R-:W-:-:S04]  /*15640*/  IMAD.WIDE R242, R2, 0x4, R102 ;  /* 0x0000000402f27825 */ /* 0x010fc800078e0266 */
[C---:B------:R-:W-:Y:S02]  /*15650*/  IMAD.WIDE R112, R2.reuse, 0x4, R248 ;  /* 0x0000000402707825 */ /* 0x040fe400078e02f8 */
[----:B------:R-:W2:Y:S02]  /*15660*/  LDL.LU.64 R248, [R1+0x278] ;  /* 0x0002780001f87983 */ /* 0x000ea40000300a00 */
[C---:B------:R-:W-:Y:S02]  /*15670*/  IMAD.WIDE R146, R2.reuse, 0x4, R6 ;  /* 0x0000000402927825 */ /* 0x040fe400078e0206 */
[----:B------:R-:W4:Y:S02]  /*15680*/  LDL.LU.64 R102, [R1+0x288] ;  /* 0x0002880001667983 */ /* 0x000f240000300a00 */
[C---:B------:R-:W-:Y:S02]  /*15690*/  IMAD.WIDE R110, R2.reuse, 0x4, R106 ;  /* 0x00000004026e7825 */ /* 0x040fe400078e026a */
[----:B------:R-:W-:Y:S02]  /*156a0*/  STL.64 [R1+0x8], R112 ;  /* 0x0000087001007387 */ /* 0x000fe40000100a00 */
[----:B------:R-:W-:-:S02]  /*156b0*/  IMAD.WIDE R142, R2, 0x4, R98 ;  /* 0x00000004028e7825 */ /* 0x000fc400078e0262 */
[----:B------:R1:W-:Y:S02]  /*156c0*/  STL.64 [R1+0x20], R146 ;  /* 0x0000209201007387 */ /* 0x0003e40000100a00 */
[C---:B------:R-:W-:Y:S02]  /*156d0*/  IMAD.WIDE R108, R2.reuse, 0x4, R226 ;  /* 0x00000004026c7825 */ /* 0x040fe400078e02e2 */
[----:B------:R-:W4:Y:S02]  /*156e0*/  LDL.LU.64 R226, [R1+0x290] ;  /* 0x0002900001e27983 */ /* 0x000f240000300a00 */
[C---:B------:R-:W-:Y:S02]  /*156f0*/  IMAD.WIDE R138, R2.reuse, 0x4, R104 ;  /* 0x00000004028a7825 */ /* 0x040fe400078e0268 */
[----:B------:R-:W4:Y:S02]  /*15700*/  LDL.LU.64 R98, [R1+0x2a0] ;  /* 0x0002a00001627983 */ /* 0x000f240000300a00 */
[----:B------:R-:W-:-:S02]  /*15710*/  IMAD.WIDE R6, R2, 0x4, R244 ;  /* 0x0000000402067825 */ /* 0x000fc400078e02f4 */
[----:B------:R1:W-:Y:S02]  /*15720*/  STL.64 [R1+0x50], R142 ;  /* 0x0000508e01007387 */ /* 0x0003e40000100a00 */
[C---:B------:R-:W-:Y:S02]  /*15730*/  IMAD.WIDE R134, R2.reuse, 0x4, R234 ;  /* 0x0000000402867825 */ /* 0x040fe400078e02ea */
[----:B------:R-:W-:Y:S04]  /*15740*/  STL.64 [R1+0x38], R110 ;  /* 0x0000386e01007387 */ /* 0x000fe80000100a00 */
[----:B------:R-:W4:Y:S04]  /*15750*/  LDL.LU.64 R244, [R1+0x2a8] ;  /* 0x0002a80001f47983 */ /* 0x000f280000300a00 */
[----:B------:R-:W4:Y:S01]  /*15760*/  LDL.LU.64 R234, [R1+0x2b8] ;  /* 0x0002b80001ea7983 */ /* 0x000f220000300a00 */
[----:B------:R-:W-:-:S03]  /*15770*/  IMAD.WIDE R96, R2, 0x4, R92 ;  /* 0x0000000402607825 */ /* 0x000fc600078e025c */
[----:B------:R1:W-:Y:S01]  /*15780*/  STL.64 [R1+0x80], R138 ;  /* 0x0000808a01007387 */ /* 0x0003e20000100a00 */
[----:B------:R-:W-:-:S03]  /*15790*/  IMAD.WIDE R106, R2, 0x4, R100 ;  /* 0x00000004026a7825 */ /* 0x000fc600078e0264 */
[----:B------:R-:W-:Y:S04]  /*157a0*/  STL.64 [R1+0x68], R108 ;  /* 0x0000686c01007387 */ /* 0x000fe80000100a00 */
[----:B------:R1:W-:Y:S04]  /*157b0*/  STL.64 [R1+0xb0], R134 ;  /* 0x0000b08601007387 */ /* 0x0003e80000100a00 */
[----:B------:R-:W-:Y:S04]  /*157c0*/  STL.64 [R1+0x98], R6 ;  /* 0x0000980601007387 */ /* 0x000fe80000100a00 */
[----:B------:R-:W4:Y:S04]  /*157d0*/  LDL.LU.64 R92, [R1+0x2c0] ;  /* 0x0002c000015c7983 */ /* 0x000f280000300a00 */
[----:B------:R-:W4:Y:S01]  /*157e0*/  LDL.LU.64 R100, [R1+0x2d0] ;  /* 0x0002d00001647983 */ /* 0x000f220000300a00 */
[----:B---3--:R-:W-:-:S03]  /*157f0*/  IMAD.WIDE R94, R2, 0x4, R240 ;  /* 0x00000004025e7825 */ /* 0x008fc600078e02f0 */
[----:B------:R-:W3:Y:S01]  /*15800*/  LDL.LU.64 R240, [R1+0x2d8] ;  /* 0x0002d80001f07983 */ /* 0x000ee20000300a00 */
[----:B------:R-:W-:-:S03]  /*15810*/  IMAD.WIDE R58, R2, 0x4, R250 ;  /* 0x00000004023a7825 */ /* 0x000fc600078e02fa */
[----:B------:R-:W3:Y:S01]  /*15820*/  LDL.LU.64 R120, [R1+0x2e8] ;  /* 0x0002e80001787983 */ /* 0x000ee20000300a00 */
[----:B------:R-:W-:-:S03]  /*15830*/  IMAD.WIDE R246, R2, 0x4, R246 ;  /* 0x0000000402f67825 */ /* 0x000fc600078e02f6 */
[----:B------:R1:W-:Y:S01]  /*15840*/  STL.64 [R1+0xe0], R96 ;  /* 0x0000e06001007387 */ /* 0x0003e20000100a00 */
[----:B------:R-:W-:-:S03]  /*15850*/  IMAD.WIDE R56, R2, 0x4, R238 ;  /* 0x0000000402387825 */ /* 0x000fc600078e02ee */
[----:B------:R-:W-:Y:S04]  /*15860*/  STL.64 [R1+0xc8], R106 ;  /* 0x0000c86a01007387 */ /* 0x000fe80000100a00 */
[----:B------:R-:W3:Y:S04]  /*15870*/  LDL.LU.64 R250, [R1+0x2f0] ;  /* 0x0002f00001fa7983 */ /* 0x000ee80000300a00 */
[----:B------:R-:W3:Y:S01]  /*15880*/  LDL.LU.64 R118, [R1+0x300] ;  /* 0x0003000001767983 */ /* 0x000ee20000300a00 */
[----:B------:R-:W-:-:S03]  /*15890*/  IMAD.WIDE R54, R2, 0x4, R232 ;  /* 0x0000000402367825 */ /* 0x000fc600078e02e8 */
[----:B------:R-:W3:Y:S04]  /*158a0*/  LDL.LU.64 R238, [R1+0x308] ;  /* 0x0003080001ee7983 */ /* 0x000ee80000300a00 */
[----:B------:R-:W3:Y:S01]  /*158b0*/  LDL.LU.64 R116, [R1+0x318] ;  /* 0x0003180001747983 */ /* 0x000ee20000300a00 */
[----:B------:R-:W-:-:S03]  /*158c0*/  IMAD.WIDE R52, R2, 0x4, R228 ;  /* 0x0000000402347825 */ /* 0x000fc600078e02e4 */
[----:B------:R1:W-:Y:S04]  /*158d0*/  STL.64 [R1+0x120], R94 ;  /* 0x0001205e01007387 */ /* 0x0003e80000100a00 */
[----:B------:R-:W-:Y:S04]  /*158e0*/  STL.64 [R1+0x108], R246 ;  /* 0x000108f601007387 */ /* 0x000fe80000100a00 */
[----:B------:R-:W3:Y:S04]  /*158f0*/  LDL.LU.64 R232, [R1+0x320] ;  /* 0x0003200001e87983 */ /* 0x000ee80000300a00 */
[----:B------:R-:W3:Y:S04]  /*15900*/  LDL.LU.64 R8, [R1+0x330] ;  /* 0x0003300001087983 */ /* 0x000ee80000300a00 */
[----:B------:R-:W3:Y:S04]  /*15910*/  LDL.LU.64 R228, [R1+0x338] ;  /* 0x0003380001e47983 */ /* 0x000ee80000300a00 */
[----:B------:R-:W3:Y:S01]  /*15920*/  LDL.LU.64 R114, [R1+0x348] ;  /* 0x0003480001727983 */ /* 0x000ee20000300a00 */
[----:B--2---:R-:W-:-:S04]  /*15930*/  IMAD.WIDE R248, R2, 0x4, R248 ;  /* 0x0000000402f87825 */ /* 0x004fc800078e02f8 */
[----:B----4-:R-:W-:-:S05]  /*15940*/  IMAD.WIDE R4, R2, 0x4, R102 ;  /* 0x0000000402047825 */ /* 0x010fca00078e0266 */
[----:B------:R2:W-:Y:S04]  /*15950*/  STL.64 [R1+0x150], R4 ;  /* 0x0001500401007387 */ /* 0x0005e80000100a00 */
[----:B------:R-:W-:Y:S01]  /*15960*/  STL.64 [R1+0x138], R248 ;  /* 0x000138f801007387 */ /* 0x000fe20000100a00 */
[----:B------:R-:W-:-:S03]  /*15970*/  IMAD.WIDE R226, R2, 0x4, R226 ;  /* 0x0000000402e27825 */ /* 0x000fc600078e02e2 */
[----:B------:R-:W4:Y:S01]  /*15980*/  LDL.LU.64 R104, [R1+0x350] ;  /* 0x0003500001687983 */ /* 0x000f220000300a00 */
[----:B------:R-:W-:-:S04]  /*15990*/  IMAD.WIDE R126, R2, 0x4, R98 ;  /* 0x00000004027e7825 */ /* 0x000fc800078e0262 */
[C---:B------:R-:W-:Y:S02]  /*159a0*/  IMAD.WIDE R98, R2.reuse, 0x4, R244 ;  /* 0x0000000402627825 */ /* 0x040fe400078e02f4 */
[----:B------:R-:W2:Y:S02]  /*159b0*/  LDL.LU.64 R244, [R1+0x360] ;  /* 0x0003600001f47983 */ /* 0x000ea40000300a00 */
[C---:B------:R-:W-:Y:S02]  /*159c0*/  IMAD.WIDE R124, R2.reuse, 0x4, R234 ;  /* 0x00000004027c7825 */ /* 0x040fe400078e02ea */
[----:B------:R-:W2:Y:S04]  /*159d0*/  LDL.LU.64 R102, [R1+0x370] ;  /* 0x0003700001667983 */ /* 0x000ea80000300a00 */
[----:B------:R-:W2:Y:S04]  /*159e0*/  LDL.LU.64 R234, [R1+0x380] ;  /* 0x0003800001ea7983 */ /* 0x000ea80000300a00 */
[----:B------:R1:W-:Y:S04]  /*159f0*/  STL.64 [R1+0x180], R126 ;  /* 0x0001807e01007387 */ /* 0x0003e80000100a00 */
[----:B------:R-:W-:Y:S01]  /*15a00*/  STL.64 [R1+0x168], R226 ;  /* 0x000168e201007387 */ /* 0x000fe20000100a00 */
[----:B------:R-:W-:-:S03]  /*15a10*/  IMAD.WIDE R122, R2, 0x4, R100 ;  /* 0x00000004027a7825 */ /* 0x000fc600078e0264 */
[----:B------:R-:W2:Y:S01]  /*15a20*/  LDL.LU.64 R100, [R1+0x388] ;  /* 0x0003880001647983 */ /* 0x000ea20000300a00 */
        /* <DEDUP_REMOVED lines=46> */
[----:B------:R-:W-:Y:S01]  /*15d10*/  LDGSTS.E [R0+0x45c00], desc[UR38][R52.64], P0 ;  /* 0x45c0000034007fae */ /* 0x000fe20008121866 */
[----:B------:R-:W-:-:S03]  /*15d20*/  IMAD.WIDE R92, R2, 0x4, R92 ;  /* 0x00000004025c7825 */ /* 0x000fc600078e025c */
[----:B------:R-:W-:Y:S01]  /*15d30*/  LDGSTS.E [R0+0x46000], desc[UR38][R54.64], P0 ;  /* 0x4600000036007fae */ /* 0x000fe20008121866 */
[----:B---3--:R-:W-:-:S03]  /*15d40*/  IMAD.WIDE R120, R2, 0x4, R120 ;  /* 0x0000000402787825 */ /* 0x008fc600078e0278 */
        /* <DEDUP_REMOVED lines=10> */
[----:B------:R-:W-:Y:S01]  /*15df0*/  LDGSTS.E [R0+0x47400], desc[UR38][R64.64], P0 ;  /* 0x4740000040007fae */ /* 0x000fe20008121866 */
[----:B------:R-:W-:-:S03]  /*15e00*/  IMAD.WIDE R82, R2, 0x4, R82 ;  /* 0x0000000402527825 */ /* 0x000fc600078e0252 */
[----:B------:R-:W-:Y:S01]  /*15e10*/  STL.64 [R1+0x198], R98 ;  /* 0x0001986201007387 */ /* 0x000fe20000100a00 */
        /* <DEDUP_REMOVED lines=17> */
[----:B------:R-:W-:Y:S04]  /*15f30*/  LDGSTS.E [R0+0x48800], desc[UR38][R74.64], P0 ;  /* 0x488000004a007fae */ /* 0x000fe80008121866 */
[----:B------:R3:W-:Y:S04]  /*15f40*/  STL.64 [R1+0x240], R118 ;  /* 0x0002407601007387 */ /* 0x0007e80000100a00 */
[----:B------:R-:W-:Y:S04]  /*15f50*/  LDGSTS.E [R0+0x48c00], desc[UR38][R76.64], P0 ;  /* 0x48c000004c007fae */ /* 0x000fe80008121866 */
[----:B------:R-:W-:Y:S04]  /*15f60*/  STL.64 [R1+0x228], R250 ;  /* 0x000228fa01007387 */ /* 0x000fe80000100a00 */
        /* <DEDUP_REMOVED lines=13> */
[----:B------:R-:W-:Y:S04]  /*16040*/  LDGSTS.E [R0+0x4ac00], desc[UR38][R128.64], P0 ;  /* 0x4ac0000080007fae */ /* 0x000fe80008121866 */
[----:B------:R-:W-:Y:S04]  /*16050*/  LDGSTS.E [R0+0x4b000], desc[UR38][R130.64], P0 ;  /* 0x4b00000082007fae */ /* 0x000fe80008121866 */
[----:B------:R-:W-:Y:S04]  /*16060*/  LDGSTS.E [R0+0x4b400], desc[UR38][R230.64], P0 ;  /* 0x4b400000e6007fae */ /* 0x000fe80008121866 */
[----:B------:R-:W-:Y:S04]  /*16070*/  LDGSTS.E [R0+0x4b800], desc[UR38][R242.64], P0 ;  /* 0x4b800000f2007fae */ /* 0x000fe80008121866 */
[----:B------:R-:W-:Y:S01]  /*16080*/  LDGSTS.E [R0+0x4bc00], desc[UR38][R146.64], P0 ;  /* 0x4bc0000092007fae */ /* 0x000fe20008121866 */
[----:B----4-:R-:W-:-:S03]  /*16090*/  IMAD.WIDE R104, R2, 0x4, R104 ;  /* 0x0000000402687825 */ /* 0x010fc600078e0268 */
[----:B------:R-:W-:Y:S04]  /*160a0*/  LDGSTS.E [R0+0x4c000], desc[UR38][R142.64], P0 ;  /* 0x4c0000008e007fae */ /* 0x000fe80008121866 */
[----:B------:R-:W-:Y:S04]  /*160b0*/  LDGSTS.E [R0+0x4c400], desc[UR38][R138.64], P0 ;  /* 0x4c4000008a007fae */ /* 0x000fe80008121866 */
[----:B------:R-:W-:Y:S04]  /*160c0*/  LDGSTS.E [R0+0x4c800], desc[UR38][R134.64], P0 ;  /* 0x4c80000086007fae */ /* 0x000fe80008121866 */
[----:B------:R-:W-:Y:S01]  /*160d0*/  LDGSTS.E [R0+0x4cc00], desc[UR38][R96.64], P0 ;  /* 0x4cc0000060007fae */ /* 0x000fe20008121866 */
[----:B--2---:R-:W-:-:S03]  /*160e0*/  IMAD.WIDE R244, R2, 0x4, R244 ;  /* 0x0000000402f47825 */ /* 0x004fc600078e02f4 */
[----:B------:R-:W-:Y:S01]  /*160f0*/  LDGSTS.E [R0+0x4d000], desc[UR38][R94.64], P0 ;  /* 0x4d0000005e007fae */ /* 0x000fe20008121866 */
[----:B------:R-:W-:-:S03]  /*16100*/  IMAD.WIDE R102, R2, 0x4, R102 ;  /* 0x0000000402667825 */ /* 0x000fc600078e0266 */
[----:B------:R2:W-:Y:S01]  /*16110*/  STL.64 [R1+0x300], R244 ;  /* 0x000300f401007387 */ /* 0x0005e20000100a00 */
[----:B------:R-:W-:-:S03]  /*16120*/  IMAD.WIDE R234, R2, 0x4, R234 ;  /* 0x0000000402ea7825 */ /* 0x000fc600078e02ea */
[----:B------:R-:W-:Y:S04]  /*16130*/  STL.64 [R1+0x2e8], R104 ;  /* 0x0002e86801007387 */ /* 0x000fe80000100a00 */
[----:B------:R4:W-:Y:S04]  /*16140*/  STL.64 [R1+0x330], R234 ;  /* 0x000330ea01007387 */ /* 0x0009e80000100a00 */
[----:B------:R4:W-:Y:S04]  /*16150*/  STL.64 [R1+0x318], R102 ;  /* 0x0003186601007387 */ /* 0x0009e80000100a00 */
[----:B------:R-:W-:Y:S04]  /*16160*/  LDGSTS.E [R0+0x4d400], desc[UR38][R4.64], P0 ;  /* 0x4d40000004007fae */ /* 0x000fe80008121866 */
[----:B------:R-:W-:Y:S01]  /*16170*/  LDGSTS.E [R0+0x4d800], desc[UR38][R126.64], P0 ;  /* 0x4d8000007e007fae */ /* 0x000fe20008121866 */
[----:B------:R-:W-:-:S03]  /*16180*/  IMAD.WIDE R100, R2, 0x4, R100 ;  /* 0x0000000402647825 */ /* 0x000fc600078e0264 */
[----:B------:R-:W-:Y:S04]  /*16190*/  LDGSTS.E [R0+0x4dc00], desc[UR38][R124.64], P0 ;  /* 0x4dc000007c007fae */ /* 0x000fe80008121866 */
[----:B------:R4:W-:Y:S04]  /*161a0*/  STL.64 [R1+0x348], R100 ;  /* 0x0003486401007387 */ /* 0x0009e80000100a00 */
[----:B-1----:R-:W4:Y:S04]  /*161b0*/  LDL.LU.64 R146, [R1+0x1940] ;  /* 0x0019400001927983 */ /* 0x002f280000300a00 */
[----:B------:R-:W4:Y:S04]  /*161c0*/  LDL.LU.64 R142, [R1+0x1938] ;  /* 0x00193800018e7983 */ /* 0x000f280000300a00 */
[----:B------:R-:W4:Y:S04]  /*161d0*/  LDL.LU.64 R138, [R1+0x1930] ;  /* 0x00193000018a7983 */ /* 0x000f280000300a00 */
[----:B------:R-:W4:Y:S04]  /*161e0*/  LDL.LU.64 R134, [R1+0x1928] ;  /* 0x0019280001867983 */ /* 0x000f280000300a00 */
[----:B------:R-:W4:Y:S04]  /*161f0*/  LDL.LU.64 R96, [R1+0x1920] ;  /* 0x0019200001607983 */ /* 0x000f280000300a00 */
[----:B------:R-:W4:Y:S04]  /*16200*/  LDL.LU.64 R94, [R1+0x1918] ;  /* 0x00191800015e7983 */ /* 0x000f280000300a00 */
[----:B------:R-:W4:Y:S04]  /*16210*/  LDL.LU.64 R4, [R1+0x1910] ;  /* 0x0019100001047983 */ /* 0x000f280000300a00 */
[----:B------:R-:W4:Y:S04]  /*16220*/  LDL.LU.64 R126, [R1+0x1908] ;  /* 0x00190800017e7983 */ /* 0x000f280000300a00 */
[----:B---3--:R-:W3:Y:S04]  /*16230*/  LDL.LU.64 R124, [R1+0x1900] ;  /* 0x00190000017c7983 */ /* 0x008ee80000300a00 */
        /* <DEDUP_REMOVED lines=14> */
[----:B--2---:R-:W2:Y:S04]  /*16320*/  LDL.LU.64 R244, [R1+0x398] ;  /* 0x0003980001f47983 */ /* 0x004ea80000300a00 */
[----:B----4-:R-:W4:Y:S01]  /*16330*/  LDL.LU.64 R234, [R1+0x390] ;  /* 0x0003900001ea7983 */ /* 0x010f220000300a00 */
        /* <DEDUP_REMOVED lines=34> */
[----:B------:R-:W-:Y:S01]  /*16560*/  IMAD.WIDE R224, R2, 0x4, R224 ;  /* 0x0000000402e07825 */ /* 0x000fe200078e02e0 */
        /* <DEDUP_REMOVED lines=66> */
[----:B------:R1:W-:Y:S04]  /*16990*/  LDGSTS.E [R3+0x4e600], desc[UR38][R250.64], P0 ;  /* 0x4e600000fa037fae */ /* 0x0003e80008121866 */
[----:B------:R-:W3:Y:S04]  /*169a0*/  LDL.LU.64 R92, [R1+0x358] ;  /* 0x00035800015c7983 */ /* 0x000ee80000300a00 */
[----:B------:R-:W3:Y:S04]  /*169b0*/  LDL.LU.64 R240, [R1+0x340] ;  /* 0x0003400001f07983 */ /* 0x000ee80000300a00 */
[----:B------:R-:W-:Y:S01]  /*169c0*/  LDGSTS.E [R3+0x4ea00], desc[UR38][R238.64], P0 ;  /* 0x4ea00000ee037fae */ /* 0x000fe20008121866 */
[----:B-1----:R-:W1:Y:S03]  /*169d0*/  LDC R250, c[0x0][0x230] ;  /* 0x00008c00fffa7b82 */ /* 0x002e660000000800 */
[----:B------:R2:W-:Y:S04]  /*169e0*/  LDGSTS.E [R3+0x4ee00], desc[UR38][R232.64], P0 ;  /* 0x4ee00000e8037fae */ /* 0x0005e80008121866 */
[----:B------:R-:W-:Y:S01]  /*169f0*/  LDGSTS.E [R3+0x4f200], desc[UR38][R228.64], P0 ;  /* 0x4f200000e4037fae */ /* 0x000fe20008121866 */
[----:B------:R-:W1:Y:S03]  /*16a00*/  LDC R251, c[0x0][0x230] ;  /* 0x00008c00fffb7b82 */ /* 0x000e660000000800 */
[----:B------:R4:W-:Y:S04]  /*16a10*/  LDGSTS.E [R3+0x4f600], desc[UR38][R104.64], P0 ;  /* 0x4f60000068037fae */ /* 0x0009e80008121866 */
[----:B------:R4:W-:Y:S01]  /*16a20*/  LDGSTS.E [R3+0x4fa00], desc[UR38][R102.64], P0 ;  /* 0x4fa0000066037fae */ /* 0x0009e20008121866 */
[----:B--2---:R-:W2:Y:S03]  /*16a30*/  LDC R233, c[0x0][0x230] ;  /* 0x00008c00ffe97b82 */ /* 0x004ea60000000800 */
[----:B------:R-:W-:Y:S01]  /*16a40*/  LDGSTS.E [R3+0x4fe00], desc[UR38][R100.64], P0 ;  /* 0x4fe0000064037fae */ /* 0x000fe20008121866 */
[----:B----4-:R-:W-:-:S04]  /*16a50*/  IMAD.WIDE R104, R5, 0x4, R244 ;  /* 0x0000000405687825 */ /* 0x010fc800078e02f4 */
[----:B------:R-:W4:Y:S01]  /*16a60*/  LDC R232, c[0x0][0x230] ;  /* 0x00008c00ffe87b82 */ /* 0x000f220000000800 */
[----:B------:R-:W2:Y:S01]  /*16a70*/  LDL.LU.64 R244, [R1+0x328] ;  /* 0x0003280001f47983 */ /* 0x000ea20000300a00 */
[----:B------:R-:W-:-:S03]  /*16a80*/  IMAD.WIDE R102, R5, 0x4, R234 ;  /* 0x0000000405667825 */ /* 0x000fc600078e02ea */
[----:B------:R-:W4:Y:S01]  /*16a90*/  LDL.LU.64 R234, [R1+0x310] ;  /* 0x0003100001ea7983 */ /* 0x000f220000300a00 */
[----:B------:R-:W-:Y:S01]  /*16aa0*/  ISETP.GE.U32.AND P0, PT, R97, 0x7fffff3b, PT ;  /* 0x7fffff3b6100780c */ /* 0x000fe20003f06070 */
[----:B------:R-:W-:Y:S01]  /*16ab0*/  VIADD R228, R96, 0xffffff59 ;  /* 0xffffff5960e47836 */ /* 0x000fe20000000000 */
[----:B------:R-:W1:Y:S01]  /*16ac0*/  LDC R238, c[0x0][0x230] ;  /* 0x00008c00ffee7b82 */ /* 0x000e620000000800 */
[----:B------:R3:W-:Y:S04]  /*16ad0*/  STL.64 [R1+0x380], R104 ;  /* 0x0003806801007387 */ /* 0x0007e80000100a00 */
[----:B------:R3:W-:Y:S03]  /*16ae0*/  STL.64 [R1+0x388], R102 ;  /* 0x0003886601007387 */ /* 0x0007e60000100a00 */
[----:B------:R-:W1:Y:S01]  /*16af0*/  LDC R239, c[0x0][0x230] ;  /* 0x00008c00ffef7b82 */ /* 0x000e620000000800 */
[----:B------:R-:W4:Y:S04]  /*16b00*/  LDL.LU.64 R100, [R1+0x2f8] ;  /* 0x0002f80001647983 */ /* 0x000f280000300a00 */
[----:B------:R-:W4:Y:S04]  /*16b10*/  LDL.LU.64 R96, [R1+0x2e0] ;  /* 0x0002e00001607983 */ /* 0x000f280000300a00 */
[----:B------:R-:W0:Y:S01]  /*16b20*/  LDGDEPBAR ;  /* 0x00000000000079af */ /* 0x000e220000000000 */
[----:B------:R-:W-:Y:S01]  /*16b30*/  BAR.SYNC.DEFER_BLOCKING 0x0 ;  /* 0x0000000000007b1d */ /* 0x000fe20000010000 */
[----:B------:R-:W-:-:S05]  /*16b40*/  VIADD R229, R95, 0xffffff58 ;  /* 0xffffff585fe57836 */ /* 0x000fca0000000000 */
[----:B------:R-:W-:Y:S01]  /*16b50*/  @!PT LDS RZ, [RZ] ;  /* 0x00000000fffff984 */ /* 0x000fe20000000800 */
[----:B------:R-:W-:Y:S01]  /*16b60*/  @!PT LDS RZ, [RZ] ;  /* 0x00000000fffff984 */ /* 0x000fe20000000800 */
[----:B------:R-:W-:Y:S01]  /*16b70*/  @!PT LDS RZ, [RZ] ;  /* 0x00000000fffff984 */ /* 0x000fe20000000800 */
[----:B---3--:R3:W-:Y:S01]  /*16b80*/  LDGSTS.E [R249+-0x58000], desc[UR38][R104.64], !P1 ;  /* 0xa800000068f97fae */ /* 0x0087e2000c921866 */
[----:B------:R-:W-:-:S03]  /*16b90*/  IMAD.WIDE R226, R5, 0x4, R226 ;  /* 0x0000000405e27825 */ /* 0x000fc600078e02e2 */
[----:B------:R1:W-:Y:S01]  /*16ba0*/  LDGSTS.E [R249+-0x54000], desc[UR38][R102.64], !P1 ;  /* 0xac00000066f97fae */ /* 0x0003e2000c921866 */
[----:B------:R-:W-:Y:S01]  /*16bb0*/  ISETP.GE.U32.AND P1, PT, R228, 0x7fffff3a, PT ;  /* 0x7fffff3ae400780c */ /* 0x000fe20003f26070 */
[C---:B---3--:R-:W-:Y:S02]  /*16bc0*/  IMAD.WIDE R104, R5.reuse, 0x4, R98 ;  /* 0x0000000405687825 */ /* 0x048fe400078e0262 */
[----:B------:R3:W-:Y:S02]  /*16bd0*/  STL.64 [R1+0x370], R226 ;  /* 0x000370e201007387 */ /* 0x0007e40000100a00 */
[----:B------:R-:W-:Y:S02]  /*16be0*/  VIADD R228, R94, 0xffffff57 ;  /* 0xffffff575ee47836 */ /* 0x000fe40000000000 */
[----:B------:R-:W-:Y:S04]  /*16bf0*/  STL.64 [R1+0x368], R104 ;  /* 0x0003686801007387 */ /* 0x000fe80000100a00 */
[----:B------:R-:W-:Y:S01]  /*16c00*/  LDGSTS.E [R249+-0x57ffc], desc[UR38][R226.64], !P2 ;  /* 0xa8004000e2f97fae */ /* 0x000fe2000d121866 */
[----:B-1----:R-:W-:-:S03]  /*16c10*/  IMAD.WIDE R102, R5, 0x4, R92 ;  /* 0x0000000405667825 */ /* 0x002fc600078e025c */
[----:B------:R-:W-:Y:S01]  /*16c20*/  LDGSTS.E [R249+-0x53ffc], desc[UR38][R104.64], !P2 ;  /* 0xac00400068f97fae */ /* 0x000fe2000d121866 */
[----:B------:R-:W-:-:S03]  /*16c30*/  IMAD.WIDE R98, R5, 0x4, R240 ;  /* 0x0000000405627825 */ /* 0x000fc600078e02f0 */
[----:B------:R-:W4:Y:S04]  /*16c40*/  LDL.LU.64 R92, [R1+0x2c8] ;  /* 0x0002c800015c7983 */ /* 0x000f280000300a00 */
[----:B------:R-:W4:Y:S04]  /*16c50*/  LDL.LU.64 R94, [R1+0x2b0] ;  /* 0x0002b000015e7983 */ /* 0x000f280000300a00 */
[----:B------:R-:W-:Y:S04]  /*16c60*/  STL.64 [R1+0x360], R102 ;  /* 0x0003606601007387 */ /* 0x000fe80000100a00 */
[----:B------:R1:W-:Y:S04]  /*16c70*/  STL.64 [R1+0x358], R98 ;  /* 0x0003586201007387 */ /* 0x0003e80000100a00 */
[----:B---3--:R-:W3:Y:S04]  /*16c80*/  LDL.LU.64 R226, [R1+0x298] ;  /* 0x0002980001e27983 */ /* 0x008ee80000300a00 */
[----:B------:R-:W3:Y:S04]  /*16c90*/  LDL.LU.64 R240, [R1+0x280] ;  /* 0x0002800001f07983 */ /* 0x000ee80000300a00 */
[----:B------:R-:W-:Y:S04]  /*16ca0*/  LDGSTS.E [R249+-0x57ff8], desc[UR38][R102.64], !P3 ;  /* 0xa800800066f97fae */ /* 0x000fe8000d921866 */
[----:B------:R1:W-:Y:S01]  /*16cb0*/  LDGSTS.E [R249+-0x53ff8], desc[UR38][R98.64], !P3 ;  /* 0xac00800062f97fae */ /* 0x0003e2000d921866 */
[----:B--2---:R-:W-:-:S04]  /*16cc0*/  IMAD.WIDE R244, R5, 0x4, R244 ;  /* 0x0000000405f47825 */ /* 0x004fc800078e02f4 */
[C---:B----4-:R-:W-:Y:S01]  /*16cd0*/  IMAD.WIDE R234, R5.reuse, 0x4, R234 ;  /* 0x0000000405ea7825 */ /* 0x050fe200078e02ea */
[----:B------:R2:W-:Y:S04]  /*16ce0*/  STL.64 [R1+0x350], R244 ;  /* 0x000350f401007387 */ /* 0x0005e80000100a00 */
[----:B------:R4:W-:Y:S01]  /*16cf0*/  STL.64 [R1+0x340], R234 ;  /* 0x000340ea01007387 */ /* 0x0009e20000100a00 */
[----:B-1----:R-:W1:Y:S03]  /*16d00*/  LDC R98, c[0x0][0x230] ;  /* 0x00008c00ff627b82 */ /* 0x002e660000000800 */
[----:B------:R-:W-:Y:S01]  /*16d10*/  LDGSTS.E [R249+-0x57ff4], desc[UR38][R244.64], !P5 ;  /* 0xa800c000f4f97fae */ /* 0x000fe2000e921866 */
[----:B------:R-:W-:-:S03]  /*16d20*/  IMAD.WIDE R104, R5, 0x4, R100 ;  /* 0x0000000405687825 */ /* 0x000fc600078e0264 */
[----:B------:R-:W-:Y:S01]  /*16d30*/  LDGSTS.E [R249+-0x53ff4], desc[UR38][R234.64], !P5 ;  /* 0xac00c000eaf97fae */ /* 0x000fe2000e921866 */
[----:B------:R-:W-:-:S03]  /*16d40*/  IMAD.WIDE R102, R5, 0x4, R96 ;  /* 0x0000000405667825 */ /* 0x000fc600078e0260 */
[----:B------:R1:W-:Y:S04]  /*16d50*/  LDGSTS.E [R248+-0x58000], desc[UR38][R104.64], !P6 ;  /* 0xa800000068f87fae */ /* 0x0003e8000f121866 */
[----:B------:R-:W3:Y:S04]  /*16d60*/  LDL.LU.64 R96, [R1+0x268] ;  /* 0x0002680001607983 */ /* 0x000ee80000300a00 */
[----:B------:R-:W3:Y:S04]  /*16d70*/  LDL.LU.64 R100, [R1+0x250] ;  /* 0x0002500001647983 */ /* 0x000ee80000300a00 */
[----:B------:R1:W-:Y:S04]  /*16d80*/  STL.64 [R1+0x338], R104 ;  /* 0x0003386801007387 */ /* 0x0003e80000100a00 */
[----:B------:R3:W-:Y:S04]  /*16d90*/  STL.64 [R1+0x328], R102 ;  /* 0x0003286601007387 */ /* 0x0007e80000100a00 */
[----:B--2---:R-:W2:Y:S04]  /*16da0*/  LDL.LU.64 R244, [R1+0x238] ;  /* 0x0002380001f47983 */ /* 0x004ea80000300a00 */
[----:B----4-:R-:W4:Y:S01]  /*16db0*/  LDL.LU.64 R234, [R1+0x220] ;  /* 0x0002200001ea7983 */ /* 0x010f220000300a00 */
[----:B------:R-:W-:-:S03]  /*16dc0*/  ISETP.GE.U32.AND P3, PT, R228, 0x7fffff38, PT ;  /* 0x7fffff38e400780c */ /* 0x000fc60003f66070 */
[----:B------:R3:W-:Y:S01]  /*16dd0*/  LDGSTS.E [R248+-0x54000], desc[UR38][R102.64], !P6 ;  /* 0xac00000066f87fae */ /* 0x0007e2000f121866 */
[----:B------:R-:W-:Y:S01]  /*16de0*/  VIADD R228, R233, 0xffffff55 ;  /* 0xffffff55e9e47836 */ /* 0x000fe20000000000 */
[----:B------:R-:W-:Y:S01]  /*16df0*/  ISETP.GE.U32.AND P2, PT, R229, 0x7fffff39, PT ;  /* 0x7fffff39e500780c */ /* 0x000fe20003f46070 */
[----:B------:R-:W4:Y:S03]  /*16e00*/  LDC R233, c[0x0][0x230] ;  /* 0x00008c00ffe97b82 */ /* 0x000f260000000800 */
[----:B------:R-:W-:Y:S01]  /*16e10*/  ISETP.GE.U32.AND P6, PT, R228, 0x7fffff36, PT ;  /* 0x7fffff36e400780c */ /* 0x000fe20003fc6070 */
[----:B------:R-:W-:Y:S02]  /*16e20*/  VIADD R228, R250, 0xffffff53 ;  /* 0xffffff53fae47836 */ /* 0x000fe40000000000 */
[C---:B------:R-:W-:Y:S02]  /*16e30*/  IMAD.WIDE R92, R5.reuse, 0x4, R92 ;  /* 0x00000004055c7825 */ /* 0x040fe400078e025c */
[----:B------:R-:W4:Y:S02]  /*16e40*/  LDC R250, c[0x0][0x230] ;  /* 0x00008c00fffa7b82 */ /* 0x000f240000000800 */
[C---:B-1----:R-:W-:Y:S01]  /*16e50*/  IMAD.WIDE R104, R5.reuse, 0x4, R94 ;  /* 0x0000000405687825 */ /* 0x042fe200078e025e */
[----:B------:R1:W-:Y:S04]  /*16e60*/  STL.64 [R1+0x320], R92 ;  /* 0x0003205c01007387 */ /* 0x0003e80000100a00 */
[----:B------:R-:W-:Y:S04]  /*16e70*/  STL.64 [R1+0x310], R104 ;  /* 0x0003106801007387 */ /* 0x000fe80000100a00 */
[----:B------:R-:W-:Y:S01]  /*16e80*/  LDGSTS.E [R248+-0x57ffc], desc[UR38][R92.64], !P0 ;  /* 0xa80040005cf87fae */ /* 0x000fe2000c121866 */
[----:B---3--:R-:W-:-:S03]  /*16e90*/  IMAD.WIDE R102, R5, 0x4, R226 ;  /* 0x0000000405667825 */ /* 0x008fc600078e02e2 */
[----:B------:R-:W-:Y:S01]  /*16ea0*/  LDGSTS.E [R248+-0x53ffc], desc[UR38][R104.64], !P0 ;  /* 0xac00400068f87fae */ /* 0x000fe2000c121866 */
[----:B------:R-:W-:-:S03]  /*16eb0*/  IMAD.WIDE R94, R5, 0x4, R240 ;  /* 0x00000004055e7825 */ /* 0x000fc600078e02f0 */
[----:B------:R-:W3:Y:S04]  /*16ec0*/  LDL.LU.64 R226, [R1+0x208] ;  /* 0x0002080001e27983 */ /* 0x000ee80000300a00 */
[----:B------:R-:W-:Y:S04]  /*16ed0*/  STL.64 [R1+0x308], R102 ;  /* 0x0003086601007387 */ /* 0x000fe80000100a00 */
[----:B-1----:R-:W3:Y:S04]  /*16ee0*/  LDL.LU.64 R92, [R1+0x1f0] ;  /* 0x0001f000015c7983 */ /* 0x002ee80000300a00 */
[----:B------:R1:W-:Y:S04]  /*16ef0*/  STL.64 [R1+0x2f8], R94 ;  /* 0x0002f85e01007387 */ /* 0x0003e80000100a00 */
[----:B------:R-:W3:Y:S04]  /*16f00*/  LDL.LU.64 R240, [R1+0x1d8] ;  /* 0x0001d80001f07983 */ /* 0x000ee80000300a00 */
[----:B------:R1:W-:Y:S04]  /*16f10*/  LDGSTS.E [R248+-0x57ff8], desc[UR38][R102.64], !P1 ;  /* 0xa800800066f87fae */ /* 0x0003e8000c921866 */
[----:B------:R-:W-:Y:S01]  /*16f20*/  LDGSTS.E [R248+-0x53ff8], desc[UR38][R94.64], !P1 ;  /* 0xac0080005ef87fae */ /* 0x000fe2000c921866 */
[----:B------:R-:W-:Y:S01]  /*16f30*/  ISETP.GE.U32.AND P1, PT, R228, 0x7fffff34, PT ;  /* 0x7fffff34e400780c */ /* 0x000fe20003f26070 */
[----:B------:R-:W-:-:S02]  /*16f40*/  VIADD R228, R98, 0xffffff51 ;  /* 0xffffff5162e47836 */ /* 0x000fc40000000000 */
[C---:B------:R-:W-:Y:S01]  /*16f50*/  IMAD.WIDE R96, R5.reuse, 0x4, R96 ;  /* 0x0000000405607825 */ /* 0x040fe200078e0260 */
[----:B-1----:R-:W3:Y:S03]  /*16f60*/  LDL.LU.64 R94, [R1+0x1c0] ;  /* 0x0001c000015e7983 */ /* 0x002ee60000300a00 */
[C---:B------:R-:W-:Y:S01]  /*16f70*/  IMAD.WIDE R102, R5.reuse, 0x4, R100 ;  /* 0x0000000405667825 */ /* 0x040fe200078e0264 */
[----:B------:R1:W-:Y:S04]  /*16f80*/  STL.64 [R1+0x2f0], R96 ;  /* 0x0002f06001007387 */ /* 0x0003e80000100a00 */
[----:B------:R-:W-:Y:S04]  /*16f90*/  STL.64 [R1+0x2e0], R102 ;  /* 0x0002e06601007387 */ /* 0x000fe80000100a00 */
[----:B------:R-:W-:Y:S01]  /*16fa0*/  LDGSTS.E [R248+-0x57ff4], desc[UR38][R96.64], !P2 ;  /* 0xa800c00060f87fae */ /* 0x000fe2000d121866 */
[----:B--2---:R-:W-:-:S02]  /*16fb0*/  IMAD.WIDE R98, R5, 0x4, R244 ;  /* 0x0000000405627825 */ /* 0x004fc400078e02f4 */
[----:B------:R-:W2:Y:S01]  /*16fc0*/  LDC R244, c[0x0][0x230] ;  /* 0x00008c00fff47b82 */ /* 0x000ea20000000800 */
[----:B------:R3:W-:Y:S01]  /*16fd0*/  LDGSTS.E [R248+-0x53ff4], desc[UR38][R102.64], !P2 ;  /* 0xac00c00066f87fae */ /* 0x0007e2000d121866 */
[----:B----4-:R-:W-:-:S03]  /*16fe0*/  IMAD.WIDE R100, R5, 0x4, R234 ;  /* 0x0000000405647825 */ /* 0x010fc600078e02ea */
[----:B------:R-:W-:Y:S04]  /*16ff0*/  LDGSTS.E [R247+-0x58000], desc[UR38][R98.64], !P3 ;  /* 0xa800000062f77fae */ /* 0x000fe8000d921866 */
[----:B-1----:R-:W4:Y:S04]  /*17000*/  LDL.LU.64 R96, [R1+0x1a8] ;  /* 0x0001a80001607983 */ /* 0x002f280000300a00 */
[----:B------:R-:W-:Y:S04]  /*17010*/  STL.64 [R1+0x2d8], R98 ;  /* 0x0002d86201007387 */ /* 0x000fe80000100a00 */
[----:B------:R-:W2:Y:S04]  /*17020*/  LDL.LU.64 R234, [R1+0x190] ;  /* 0x0001900001ea7983 */ /* 0x000ea80000300a00 */
[----:B------:R-:W-:Y:S04]  /*17030*/  STL.64 [R1+0x2c8], R100 ;  /* 0x0002c86401007387 */ /* 0x000fe80000100a00 */
[----:B------:R1:W-:Y:S01]  /*17040*/  STL.64 [R1+0x17f8], R248 ;  /* 0x0017f8f801007387 */ /* 0x0003e20000100a00 */
[----:B------:R-:W-:-:S02]  /*17050*/  VIADD R229, R232, 0xffffff56 ;  /* 0xffffff56e8e57836 */ /* 0x000fc40000000000 */
[----:B------:R-:W2:Y:S01]  /*17060*/  LDC R232, c[0x0][0x230] ;  /* 0x00008c00ffe87b82 */ /* 0x000ea20000000800 */
[----:B------:R3:W-:Y:S04]  /*17070*/  LDGSTS.E [R247+-0x54000], desc[UR38][R100.64], !P3 ;  /* 0xac00000064f77fae */ /* 0x0007e8000d921866 */
[----:B-1----:R-:W2:Y:S04]  /*17080*/  LDL.LU.64 R248, [R1+0x178] ;  /* 0x0001780001f87983 */ /* 0x002ea80000300a00 */
[----:B------:R-:W2:Y:S01]  /*17090*/  LDL.LU.64 R98, [R1+0x160] ;  /* 0x0001600001627983 */ /* 0x000ea20000300a00 */
[----:B------:R-:W-:-:S02]  /*170a0*/  ISETP.GE.U32.AND P5, PT, R229, 0x7fffff37, PT ;  /* 0x7fffff37e500780c */ /* 0x000fc40003fa6070 */
[----:B------:R-:W-:Y:S02]  /*170b0*/  ISETP.GE.U32.AND P3, PT, R228, 0x7fffff32, PT ;  /* 0x7fffff32e400780c */ /* 0x000fe40003f66070 */
[----:B------:R-:W-:Y:S01]  /*170c0*/  IADD3 R228, R251, -0xb1, RZ ;  /* 0xffffff4ffbe47810 */ /* 0x000fe20007ffe0ff */
[----:B---3--:R-:W-:-:S05]  /*170d0*/  IMAD.WIDE R226, R5, 0x4, R226 ;  /* 0x0000000405e27825 */ /* 0x008fca00078e02e2 */
[----:B------:R1:W-:Y:S01]  /*170e0*/  STL.64 [R1+0x2c0], R226 ;  /* 0x0002c0e201007387 */ /* 0x0003e20000100a00 */
[----:B------:R-:W-:-:S03]  /*170f0*/  IMAD.WIDE R104, R5, 0x4, R92 ;  /* 0x0000000405687825 */ /* 0x000fc600078e025c */
[----:B------:R-:W-:Y:S04]  /*17100*/  LDGSTS.E [R247+-0x57ffc], desc[UR38][R226.64], !P5 ;  /* 0xa8004000e2f77fae */ /* 0x000fe8000e921866 */
[----:B------:R-:W3:Y:S01]  /*17110*/  LDL.LU.64 R92, [R1+0x148] ;  /* 0x00014800015c7983 */ /* 0x000ee20000300a00 */
[----:B------:R-:W-:-:S03]  /*17120*/  IMAD.WIDE R102, R5, 0x4, R240 ;  /* 0x0000000405667825 */ /* 0x000fc600078e02f0 */
[----:B------:R1:W-:Y:S04]  /*17130*/  STL.64 [R1+0x2b0], R104 ;  /* 0x0002b06801007387 */ /* 0x0003e80000100a00 */
[----:B------:R-:W3:Y:S04]  /*17140*/  LDL.LU.64 R240, [R1+0x130] ;  /* 0x0001300001f07983 */ /* 0x000ee80000300a00 */
[----:B------:R1:W-:Y:S04]  /*17150*/  STL.64 [R1+0x2a8], R102 ;  /* 0x0002a86601007387 */ /* 0x0003e80000100a00 */
[----:B------:R-:W-:Y:S04]  /*17160*/  LDGSTS.E [R247+-0x53ffc], desc[UR38][R104.64], !P5 ;  /* 0xac00400068f77fae */ /* 0x000fe8000e921866 */
[----:B------:R-:W-:Y:S01]  /*17170*/  LDGSTS.E [R247+-0x57ff8], desc[UR38][R102.64], !P6 ;  /* 0xa800800066f77fae */ /* 0x000fe2000f121866 */
[----:B------:R-:W-:-:S03]  /*17180*/  IMAD.WIDE R100, R5, 0x4, R94 ;  /* 0x0000000405647825 */ /* 0x000fc600078e025e */
[----:B------:R-:W3:Y:S04]  /*17190*/  LDL.LU.64 R94, [R1+0x118] ;  /* 0x00011800015e7983 */ /* 0x000ee80000300a00 */
[----:B-1----:R-:W3:Y:S04]  /*171a0*/  LDL.LU.64 R226, [R1+0x100] ;  /* 0x0001000001e27983 */ /* 0x002ee80000300a00 */
[----:B------:R4:W-:Y:S04]  /*171b0*/  STL.64 [R1+0x298], R100 ;  /* 0x0002986401007387 */ /* 0x0009e80000100a00 */
[----:B------:R4:W-:Y:S04]  /*171c0*/  LDGSTS.E [R247+-0x53ff8], desc[UR38][R100.64], !P6 ;  /* 0xac00800064f77fae */ /* 0x0009e8000f121866 */
[----:B------:R-:W3:Y:S01]  /*171d0*/  LDL.LU.64 R104, [R1+0x1890] ;  /* 0x0018900001687983 */ /* 0x000ee20000300a00 */
[----:B------:R-:W-:-:S03]  /*171e0*/  ISETP.GE.U32.AND P6, PT, R228, 0x7fffff30, PT ;  /* 0x7fffff30e400780c */ /* 0x000fc60003fc6070 */
[----:B------:R-:W3:Y:S01]  /*171f0*/  LDL.LU.64 R102, [R1+0x1888] ;  /* 0x0018880001667983 */ /* 0x000ee20000300a00 */
[----:B----4-:R-:W-:-:S04]  /*17200*/  IMAD.WIDE R100, R5, 0x4, R96 ;  /* 0x0000000405647825 */ /* 0x010fc800078e0260 */
[C---:B--2---:R-:W-:Y:S02]  /*17210*/  IMAD.WIDE R96, R5.reuse, 0x4, R234 ;  /* 0x0000000405607825 */ /* 0x044fe400078e02ea */
[----:B------:R-:W2:Y:S02]  /*17220*/  LDL.LU.64 R234, [R1+0xf0] ;  /* 0x0000f00001ea7983 */ /* 0x000ea40000300a00 */
[----:B------:R-:W-:Y:S02]  /*17230*/  VIADD R228, R250, 0xffffff4d ;  /* 0xffffff4dfae47836 */ /* 0x000fe40000000000 */
[----:B------:R1:W-:Y:S04]  /*17240*/  STL.64 [R1+0x290], R100 ;  /* 0x0002906401007387 */ /* 0x0003e80000100a00 */
[----:B------:R4:W-:Y:S01]  /*17250*/  STL.64 [R1+0x280], R96 ;  /* 0x0002806001007387 */ /* 0x0009e20000100a00 */
[----:B------:R-:W-:-:S04]  /*17260*/  IMAD.WIDE R250, R5, 0x4, R248 ;  /* 0x0000000405fa7825 */ /* 0x000fc800078e02f8 */
[----:B------:R-:W-:Y:S02]  /*17270*/  IMAD.WIDE R248, R5, 0x4, R98 ;  /* 0x0000000405f87825 */ /* 0x000fe400078e0262 */
[----:B------:R-:W2:Y:S02]  /*17280*/  LDL.LU.64 R98, [R1+0xd8] ;  /* 0x0000d80001627983 */ /* 0x000ea40000300a00 */
[----:B------:R-:W-:Y:S02]  /*17290*/  VIADD R229, R238, 0xffffff54 ;  /* 0xffffff54eee57836 */ /* 0x000fe40000000000 */
[----:B------:R-:W4:Y:S03]  /*172a0*/  LDC R238, c[0x0][0x230] ;  /* 0x00008c00ffee7b82 */ /* 0x000f260000000800 */
[----:B------:R-:W-:Y:S01]  /*172b0*/  ISETP.GE.U32.AND P0, PT, R229, 0x7fffff35, PT ;  /* 0x7fffff35e500780c */ /* 0x000fe20003f06070 */
[----:B------:R-:W-:-:S04]  /*172c0*/  VIADD R229, R239, 0xffffff52 ;  /* 0xffffff52efe57836 */ /* 0x000fc80000000000 */
[----:B------:R-:W3:Y:S01]  /*172d0*/  LDC R239, c[0x0][0x230] ;  /* 0x00008c00ffef7b82 */ /* 0x000ee20000000800 */
[----:B------:R-:W-:Y:S01]  /*172e0*/  ISETP.GE.U32.AND P2, PT, R229, 0x7fffff33, PT ;  /* 0x7fffff33e500780c */ /* 0x000fe20003f46070 */
[----:B------:R-:W-:-:S06]  /*172f0*/  VIADD R229, R232, 0xffffff50 ;  /* 0xffffff50e8e57836 */ /* 0x000fcc0000000000 */
[----:B------:R-:W-:Y:S01]  /*17300*/  LDGSTS.E [R247+-0x57ff4], desc[UR38][R100.64], !P0 ;  /* 0xa800c00064f77fae */ /* 0x000fe2000c121866 */
[----:B------:R-:W2:Y:S03]  /*17310*/  LDC R232, c[0x0][0x230] ;  /* 0x00008c00ffe87b82 */ /* 0x000ea60000000800 */
[----:B------:R-:W-:Y:S04]  /*17320*/  LDGSTS.E [R247+-0x53ff4], desc[UR38][R96.64], !P0 ;  /* 0xac00c00060f77fae */ /* 0x000fe8000c121866 */
[----:B------:R4:W-:Y:S04]  /*17330*/  LDGSTS.E [R246+-0x58000], desc[UR38][R250.64], !P1 ;  /* 0xa8000000faf67fae */ /* 0x0009e8000c921866 */
[----:B-1----:R-:W2:Y:S04]  /*17340*/  LDL.LU.64 R100, [R1+0x1880] ;  /* 0x0018800001647983 */ /* 0x002ea80000300a00 */
[----:B------:R1:W-:Y:S04]  /*17350*/  STL.64 [R1+0x278], R250 ;  /* 0x000278fa01007387 */ /* 0x0003e80000100a00 */
[----:B------:R3:W-:Y:S04]  /*17360*/  STL.64 [R1+0x268], R248 ;  /* 0x000268f801007387 */ /* 0x0007e80000100a00 */
[----:B------:R3:W-:Y:S01]  /*17370*/  LDGSTS.E [R246+-0x54000], desc[UR38][R248.64], !P1 ;  /* 0xac000000f8f67fae */ /* 0x0007e2000c921866 */
[----:B------:R-:W-:Y:S01]  /*17380*/  ISETP.GE.U32.AND P1, PT, R228, 0x7fffff2e, PT ;  /* 0x7fffff2ee400780c */ /* 0x000fe20003f26070 */
[----:B------:R-:W-:-:S02]  /*17390*/  VIADD R228, R244, 0xffffff4b ;  /* 0xffffff4bf4e47836 */ /* 0x000fc40000000000 */
[----:B----4-:R-:W4:Y:S01]  /*173a0*/  LDL.LU.64 R96, [R1+0xc0] ;  /* 0x0000c00001607983 */ /* 0x010f220000300a00 */
[----:B------:R-:W-:Y:S01]  /*173b0*/  ISETP.GE.U32.AND P5, PT, R229, 0x7fffff31, PT ;  /* 0x7fffff31e500780c */ /* 0x000fe20003fa6070 */
[----:B------:R-:W-:Y:S01]  /*173c0*/  VIADD R229, R233, 0xffffff4e ;  /* 0xffffff4ee9e57836 */ /* 0x000fe20000000000 */
[----:B-1----:R-:W1:Y:S04]  /*173d0*/  LDC R251, c[0x0][0x230] ;  /* 0x00008c00fffb7b82 */ /* 0x002e680000000800 */
[----:B------:R-:W-:Y:S01]  /*173e0*/  ISETP.GE.U32.AND P0, PT, R229, 0x7fffff2f, PT ;  /* 0x7fffff2fe500780c */ /* 0x000fe20003f06070 */
[----:B------:R-:W-:-:S03]  /*173f0*/  VIADD R229, R238, 0xffffff4c ;  /* 0xffffff4ceee57836 */ /* 0x000fc60000000000 */
[----:B------:R-:W1:Y:S08]  /*17400*/  LDC R233, c[0x0][0x230] ;  /* 0x00008c00ffe97b82 */ /* 0x000e700000000800 */
[----:B------:R-:W1:Y:S01]  /*17410*/  LDC R250, c[0x0][0x230] ;  /* 0x00008c00fffa7b82 */ /* 0x000e620000000800 */
[----:B---3--:R-:W-:-:S04]  /*17420*/  IMAD.WIDE R92, R5, 0x4, R92 ;  /* 0x00000004055c7825 */ /* 0x008fc800078e025c */
[C---:B------:R-:W-:Y:S01]  /*17430*/  IMAD.WIDE R240, R5.reuse, 0x4, R240 ;  /* 0x0000000405f07825 */ /* 0x040fe200078e02f0 */
[----:B------:R3:W-:Y:S04]  /*17440*/  STL.64 [R1+0x260], R92 ;  /* 0x0002605c01007387 */ /* 0x0007e80000100a00 */
[----:B------:R1:W-:Y:S04]  /*17450*/  STL.64 [R1+0x250], R240 ;  /* 0x000250f001007387 */ /* 0x0003e80000100a00 */
[----:B------:R-:W-:Y:S04]  /*17460*/  LDGSTS.E [R246+-0x57ffc], desc[UR38][R92.64], !P2 ;  /* 0xa80040005cf67fae */ /* 0x000fe8000d121866 */
[----:B------:R-:W-:Y:S01]  /*17470*/  LDGSTS.E [R246+-0x53ffc], desc[UR38][R240.64], !P2 ;  /* 0xac004000f0f67fae */ /* 0x000fe2000d121866 */
[----:B------:R-:W-:-:S03]  /*17480*/  IMAD.WIDE R248, R5, 0x4, R94 ;  /* 0x0000000405f87825 */ /* 0x000fc600078e025e */
[----:B------:R-:W4:Y:S01]  /*17490*/  LDL.LU.64 R94, [R1+0x90] ;  /* 0x00009000015e7983 */ /* 0x000f220000300a00 */
[----:B------:R-:W-:-:S03]  /*174a0*/  IMAD.WIDE R244, R5, 0x4, R226 ;  /* 0x0000000405f47825 */ /* 0x000fc600078e02e2 */
[----:B------:R-:W-:Y:S04]  /*174b0*/  STL.64 [R1+0x248], R248 ;  /* 0x000248f801007387 */ /* 0x000fe80000100a00 */
[----:B---3--:R-:W3:Y:S04]  /*174c0*/  LDL.LU.64 R92, [R1+0x78] ;  /* 0x00007800015c7983 */ /* 0x008ee80000300a00 */
[----:B------:R-:W-:Y:S04]  /*174d0*/  LDGSTS.E [R246+-0x57ff8], desc[UR38][R248.64], !P3 ;  /* 0xa8008000f8f67fae */ /* 0x000fe8000d921866 */
[----:B------:R2:W-:Y:S04]  /*174e0*/  STL.64 [R1+0x238], R244 ;  /* 0x000238f401007387 */ /* 0x0005e80000100a00 */
[----:B------:R2:W-:Y:S01]  /*174f0*/  LDGSTS.E [R246+-0x53ff8], desc[UR38][R244.64], !P3 ;  /* 0xac008000f4f67fae */ /* 0x0005e2000d921866 */
[----:B------:R-:W-:-:S03]  /*17500*/  ISETP.GE.U32.AND P3, PT, R228, 0x7fffff2c, PT ;  /* 0x7fffff2ce400780c */ /* 0x000fc60003f66070 */
[----:B------:R-:W3:Y:S01]  /*17510*/  LDL.LU.64 R226, [R1+0x60] ;  /* 0x0000600001e27983 */ /* 0x000ee20000300a00 */
[----:B------:R-:W-:-:S03]  /*17520*/  VIADD R228, R239, 0xffffff49 ;  /* 0xffffff49efe47836 */ /* 0x000fc60000000000 */
[----:B-1----:R-:W3:Y:S01]  /*17530*/  LDL.LU.64 R240, [R1+0x48] ;  /* 0x0000480001f07983 */ /* 0x002ee20000300a00 */
[----:B--2---:R-:W-:-:S03]  /*17540*/  IMAD.WIDE R244, R5, 0x4, R234 ;  /* 0x0000000405f47825 */ /* 0x004fc600078e02ea */
[----:B------:R-:W2:Y:S04]  /*17550*/  LDL.LU.64 R234, [R1+0x30] ;  /* 0x0000300001ea7983 */ /* 0x000ea80000300a00 */
[----:B------:R-:W2:Y:S04]  /*17560*/  LDL.LU.64 R248, [R1+0x18] ;  /* 0x0000180001f87983 */ /* 0x000ea80000300a00 */
[----:B------:R1:W-:Y:S04]  /*17570*/  STL.64 [R1+0x230], R244 ;  /* 0x000230f401007387 */ /* 0x0003e80000100a00 */
[----:B------:R-:W2:Y:S04]  /*17580*/  LDL.LU.64 R238, [R1+0xa8] ;  /* 0x0000a80001ee7983 */ /* 0x000ea80000300a00 */
[----:B------:R-:W-:Y:S01]  /*17590*/  LDGSTS.E [R246+-0x57ff4], desc[UR38][R244.64], !P5 ;  /* 0xa800c000f4f67fae */ /* 0x000fe2000e921866 */
[----:B------:R-:W-:-:S05]  /*175a0*/  IMAD.WIDE R98, R5, 0x4, R98 ;  /* 0x0000000405627825 */ /* 0x000fca00078e0262 */
[----:B------:R1:W-:Y:S04]  /*175b0*/  STL.64 [R1+0x220], R98 ;  /* 0x0002206201007387 */ /* 0x0003e80000100a00 */
[----:B-1----:R-:W2:Y:S04]  /*175c0*/  LDL.LU.64 R244, [R1+0x1878] ;  /* 0x0018780001f47983 */ /* 0x002ea80000300a00 */
[----:B------:R-:W-:Y:S01]  /*175d0*/  LDGSTS.E [R246+-0x53ff4], desc[UR38][R98.64], !P5 ;  /* 0xac00c00062f67fae */ /* 0x000fe2000e921866 */
[----:B------:R-:W-:-:S03]  /*175e0*/  ISETP.GE.U32.AND P2, PT, R229, 0x7fffff2d, PT ;  /* 0x7fffff2de500780c */ /* 0x000fc60003f46070 */
[----:B------:R-:W2:Y:S01]  /*175f0*/  LDL.LU.64 R98, [R1+0x1870] ;  /* 0x0018700001627983 */ /* 0x000ea20000300a00 */
[----:B----4-:R-:W-:-:S05]  /*17600*/  IMAD.WIDE R96, R5, 0x4, R96 ;  /* 0x0000000405607825 */ /* 0x010fca00078e0260 */
[----:B------:R-:W-:Y:S04]  /*17610*/  STL.64 [R1+0x218], R96 ;  /* 0x0002186001007387 */ /* 0x000fe80000100a00 */
[----:B------:R1:W-:Y:S01]  /*17620*/  STL.64 [R1+0x17e8], R246 ;  /* 0x0017e8f601007387 */ /* 0x0003e20000100a00 */
[----:B------:R-:W-:-:S04]  /*17630*/  IMAD.WIDE R94, R5, 0x4, R94 ;  /* 0x00000004055e7825 */ /* 0x000fc800078e025e */
[----:B---3--:R-:W-:-:S04]  /*17640*/  IMAD.WIDE R92, R5, 0x4, R92 ;  /* 0x00000004055c7825 */ /* 0x008fc800078e025c */
[----:B------:R-:W-:-:S04]  /*17650*/  IMAD.WIDE R226, R5, 0x4, R226 ;  /* 0x0000000405e27825 */ /* 0x000fc800078e02e2 */
[----:B------:R-:W-:-:S04]  /*17660*/  IMAD.WIDE R240, R5, 0x4, R240 ;  /* 0x0000000405f07825 */ /* 0x000fc800078e02f0 */
[----:B--2---:R-:W-:-:S05]  /*17670*/  IMAD.WIDE R238, R5, 0x4, R238 ;  /* 0x0000000405ee7825 */ /* 0x004fca00078e02ee */
[----:B------:R2:W-:Y:S04]  /*17680*/  STL.64 [R1+0x208], R238 ;  /* 0x000208ee01007387 */ /* 0x0005e80000100a00 */
[----:B-1----:R-:W3:Y:S01]  /*17690*/  LDL.LU.64 R246, [R1] ;  /* 0x0000000001f67983 */ /* 0x002ee20000300a00 */
[----:B------:R-:W-:-:S03]  /*176a0*/  IMAD.WIDE R234, R5, 0x4, R234 ;  /* 0x0000000405ea7825 */ /* 0x000fc600078e02ea */
[----:B------:R-:W-:Y:S04]  /*176b0*/  LDGSTS.E [R245+-0x58000], desc[UR38][R96.64], !P6 ;  /* 0xa800000060f57fae */ /* 0x000fe8000f121866 */
[----:B------:R2:W-:Y:S04]  /*176c0*/  LDGSTS.E [R245+-0x54000], desc[UR38][R238.64], !P6 ;  /* 0xac000000eef57fae */ /* 0x0005e8000f121866 */
[----:B------:R1:W-:Y:S04]  /*176d0*/  LDGSTS.E [R245+-0x57ffc], desc[UR38][R94.64], !P0 ;  /* 0xa80040005ef57fae */ /* 0x0003e8000c121866 */
[----:B------:R-:W4:Y:S04]  /*176e0*/  LDL.LU.64 R96, [R1+0x1868] ;  /* 0x0018680001607983 */ /* 0x000f280000300a00 */
[----:B------:R1:W-:Y:S01]  /*176f0*/  STL.64 [R1+0x200], R94 ;  /* 0x0002005e01007387 */ /* 0x0003e20000100a00 */
[----:B------:R-:W-:Y:S01]  /*17700*/  IMAD.WIDE R248, R5, 0x4, R248 ;  /* 0x0000000405f87825 */ /* 0x000fe200078e02f8 */
[----:B--2---:R-:W2:Y:S02]  /*17710*/  LDC R239, c[0x0][0x230] ;  /* 0x00008c00ffef7b82 */ /* 0x004ea40000000800 */
[----:B------:R1:W-:Y:S04]  /*17720*/  STL.64 [R1+0x1f0], R92 ;  /* 0x0001f05c01007387 */ /* 0x0003e80000100a00 */
[----:B------:R4:W-:Y:S01]  /*17730*/  LDGSTS.E [R245+-0x53ffc], desc[UR38][R92.64], !P0 ;  /* 0xac0040005cf57fae */ /* 0x0009e2000c121866 */
[----:B------:R-:W-:Y:S01]  /*17740*/  VIADD R229, R232, 0xffffff4a ;  /* 0xffffff4ae8e57836 */ /* 0x000fe20000000000 */
[----:B------:R-:W4:Y:S02]  /*17750*/  LDC R238, c[0x0][0x230] ;  /* 0x00008c00ffee7b82 */ /* 0x000f240000000800 */
[----:B-1----:R-:W4:Y:S04]  /*17760*/  LDL.LU.64 R94, [R1+0x1860] ;  /* 0x00186000015e7983 */ /* 0x002f280000300a00 */
[----:B------:R-:W-:Y:S02]  /*17770*/  LDGSTS.E [R245+-0x57ff8], desc[UR38][R226.64], !P1 ;  /* 0xa8008000e2f57fae */ /* 0x000fe4000c921866 */
[----:B------:R-:W1:Y:S02]  /*17780*/  LDC R232, c[0x0][0x230] ;  /* 0x00008c00ffe87b82 */ /* 0x000e640000000800 */
[----:B------:R-:W4:Y:S04]  /*17790*/  LDL.LU.64 R92, [R1+0x1858] ;  /* 0x00185800015c7983 */ /* 0x000f280000300a00 */
[----:B------:R2:W-:Y:S04]  /*177a0*/  STL.64 [R1+0x1e8], R226 ;  /* 0x0001e8e201007387 */ /* 0x0005e80000100a00 */
[----:B------:R2:W-:Y:S04]  /*177b0*/  STL.64 [R1+0x1d8], R240 ;  /* 0x0001d8f001007387 */ /* 0x0005e80000100a00 */
[----:B------:R4:W-:Y:S04]  /*177c0*/  LDGSTS.E [R245+-0x53ff8], desc[UR38][R240.64], !P1 ;  /* 0xac008000f0f57fae */ /* 0x0009e8000c921866 */
[----:B--2---:R-:W2:Y:S04]  /*177d0*/  LDL.LU.64 R226, [R1+0x1850] ;  /* 0x0018500001e27983 */ /* 0x004ea80000300a00 */
[----:B------:R4:W-:Y:S04]  /*177e0*/  LDGSTS.E [R245+-0x57ff4], desc[UR38][R234.64], !P2 ;  /* 0xa800c000eaf57fae */ /* 0x0009e8000d121866 */
[----:B------:R-:W2:Y:S04]  /*177f0*/  LDL.LU.64 R240, [R1+0x1848] ;  /* 0x0018480001f07983 */ /* 0x000ea80000300a00 */
[----:B------:R1:W-:Y:S04]  /*17800*/  STL.64 [R1+0x1d0], R234 ;  /* 0x0001d0ea01007387 */ /* 0x0003e80000100a00 */
[----:B------:R-:W-:Y:S01]  /*17810*/  STL.64 [R1+0x1c0], R248 ;  /* 0x0001c0f801007387 */ /* 0x000fe20000100a00 */
[----:B------:R-:W-:-:S02]  /*17820*/  ISETP.GE.U32.AND P5, PT, R229, 0x7fffff2b, PT ;  /* 0x7fffff2be500780c */ /* 0x000fc40003fa6070 */
[----:B------:R-:W-:Y:S01]  /*17830*/  ISETP.GE.U32.AND P6, PT, R228, 0x7fffff2a, PT ;  /* 0x7fffff2ae400780c */ /* 0x000fe20003fc6070 */
[----:B------:R-:W-:Y:S04]  /*17840*/  LDGSTS.E [R245+-0x53ff4], desc[UR38][R248.64], !P2 ;  /* 0xac00c000f8f57fae */ /* 0x000fe8000d121866 */
[----:B-1----:R-:W2:Y:S01]  /*17850*/  LDL.LU.64 R234, [R1+0x1840] ;  /* 0x0018400001ea7983 */ /* 0x002ea20000300a00 */
[----:B------:R-:W-:Y:S02]  /*17860*/  VIADD R229, R233, 0xffffff48 ;  /* 0xffffff48e9e57836 */ /* 0x000fe40000000000 */
[----:B------:R-:W-:Y:S01]  /*17870*/  VIADD R228, R239, 0xffffff47 ;  /* 0xffffff47efe47836 */ /* 0x000fe20000000000 */
[----:B------:R-:W1:Y:S02]  /*17880*/  LDC R233, c[0x0][0x230] ;  /* 0x00008c00ffe97b82 */ /* 0x000e640000000800 */
[----:B------:R-:W-:-:S06]  /*17890*/  ISETP.GE.U32.AND P0, PT, R229, 0x7fffff29, PT ;  /* 0x7fffff29e500780c */ /* 0x000fcc0003f06070 */
[----:B------:R-:W1:Y:S01]  /*178a0*/  LDC R229, c[0x0][0x230] ;  /* 0x00008c00ffe57b82 */ /* 0x000e620000000800 */
[----:B------:R-:W-:Y:S01]  /*178b0*/  ISETP.GE.U32.AND P1, PT, R228, 0x7fffff28, PT ;  /* 0x7fffff28e400780c */ /* 0x000fe20003f26070 */
[----:B------:R-:W-:-:S06]  /*178c0*/  VIADD R228, R251, 0xffffff46 ;  /* 0xffffff46fbe47836 */ /* 0x000fcc0000000000 */
[----:B------:R-:W1:Y:S01]  /*178d0*/  LDC R239, c[0x0][0x230] ;  /* 0x00008c00ffef7b82 */ /* 0x000e620000000800 */
[----:B------:R-:W-:Y:S01]  /*178e0*/  ISETP.GE.U32.AND P2, PT, R228, 0x7fffff27, PT ;  /* 0x7fffff27e400780c */ /* 0x000fe20003f46070 */
[----:B------:R-:W-:Y:S02]  /*178f0*/  VIADD R228, R232, 0xffffff45 ;  /* 0xffffff45e8e47836 */ /* 0x000fe40000000000 */
[----:B------:R-:W-:-:S04]  /*17900*/  IMAD.WIDE R98, R5, 0x4, R98 ;  /* 0x0000000405627825 */ /* 0x000fc800078e0262 */
[C---:B------:R-:W-:Y:S01]  /*17910*/  IMAD.WIDE R100, R5.reuse, 0x4, R100 ;  /* 0x0000000405647825 */ /* 0x040fe200078e0264 */
[----:B------:R-:W1:Y:S03]  /*17920*/  LDC R232, c[0x0][0x230] ;  /* 0x00008c00ffe87b82 */ /* 0x000e660000000800 */
[----:B------:R-:W-:-:S04]  /*17930*/  IMAD.WIDE R102, R5, 0x4, R102 ;  /* 0x0000000405667825 */ /* 0x000fc800078e0266 */
[----:B---3--:R-:W-:-:S05]  /*17940*/  IMAD.WIDE R246, R5, 0x4, R246 ;  /* 0x0000000405f67825 */ /* 0x008fca00078e02f6 */
[----:B------:R-:W-:Y:S04]  /*17950*/  STL.64 [R1+0x1b8], R246 ;  /* 0x0001b8f601007387 */ /* 0x000fe80000100a00 */
[----:B------:R-:W-:Y:S01]  /*17960*/  LDGSTS.E [R244+-0x58000], desc[UR38][R246.64], !P3 ;  /* 0xa8000000f6f47fae */ /* 0x000fe2000d921866 */
[----:B----4-:R-:W-:-:S04]  /*17970*/  IMAD.WIDE R96, R5, 0x4, R96 ;  /* 0x0000000405607825 */ /* 0x010fc800078e0260 */
[----:B------:R-:W-:-:S04]  /*17980*/  IMAD.WIDE R94, R5, 0x4, R94 ;  /* 0x00000004055e7825 */ /* 0x000fc800078e025e */
[----:B------:R-:W-:-:S04]  /*17990*/  IMAD.WIDE R92, R5, 0x4, R92 ;  /* 0x00000004055c7825 */ /* 0x000fc800078e025c */
[----:B--2---:R-:W-:-:S05]  /*179a0*/  IMAD.WIDE R240, R5, 0x4, R240 ;  /* 0x0000000405f07825 */ /* 0x004fca00078e02f0 */
[----:B------:R2:W-:Y:S04]  /*179b0*/  STL.64 [R1+0x1a8], R240 ;  /* 0x0001a8f001007387 */ /* 0x0005e80000100a00 */
[----:B------:R2:W-:Y:S01]  /*179c0*/  LDGSTS.E [R244+-0x54000], desc[UR38][R240.64], !P3 ;  /* 0xac000000f0f47fae */ /* 0x0005e2000d921866 */
[----:B------:R-:W-:-:S04]  /*179d0*/  IMAD.WIDE R234, R5, 0x4, R234 ;  /* 0x0000000405ea7825 */ /* 0x000fc800078e02ea */
[----:B--2---:R-:W-:Y:S01]  /*179e0*/  IMAD.WIDE R240, R5, 0x4, R226 ;  /* 0x0000000405f07825 */ /* 0x004fe200078e02e2 */
[----:B------:R-:W-:Y:S01]  /*179f0*/  LDGSTS.E [R244+-0x57ffc], desc[UR38][R234.64], !P5 ;  /* 0xa8004000eaf47fae */ /* 0x000fe2000e921866 */
[----:B------:R-:W-:Y:S01]  /*17a00*/  ISETP.GE.U32.AND P3, PT, R228, 0x7fffff26, PT ;  /* 0x7fffff26e400780c */ /* 0x000fe20003f66070 */
[----:B------:R-:W2:Y:S01]  /*17a10*/  LDC R227, c[0x0][0x230] ;  /* 0x00008c00ffe37b82 */ /* 0x000ea20000000800 */
[----:B------:R-:W-:Y:S01]  /*17a20*/  VIADD R226, R250, 0xffffff43 ;  /* 0xffffff43fae27836 */ /* 0x000fe20000000000 */
[----:B------:R-:W-:Y:S01]  /*17a30*/  LDGSTS.E [R244+-0x53ffc], desc[UR38][R240.64], !P5 ;  /* 0xac004000f0f47fae */ /* 0x000fe2000e921866 */
[----:B------:R-:W-:-:S03]  /*17a40*/  VIADD R228, R238, 0xffffff44 ;  /* 0xffffff44eee47836 */ /* 0x000fc60000000000 */
[----:B------:R1:W-:Y:S04]  /*17a50*/  LDGSTS.E [R244+-0x57ff8], desc[UR38][R92.64], !P6 ;  /* 0xa80080005cf47fae */ /* 0x0003e8000f121866 */
[----:B------:R3:W-:Y:S01]  /*17a60*/  LDGSTS.E [R244+-0x53ff8], desc[UR38][R94.64], !P6 ;  /* 0xac0080005ef47fae */ /* 0x0007e2000f121866 */
[----:B------:R-:W-:Y:S02]  /*17a70*/  ISETP.GE.U32.AND P6, PT, R226, 0x7fffff24, PT ;  /* 0x7fffff24e200780c */ /* 0x000fe40003fc6070 */
[----:B------:R-:W4:Y:S01]  /*17a80*/  LDC R226, c[0x0][0x230] ;  /* 0x00008c00ffe27b82 */ /* 0x000f220000000800 */
[----:B------:R-:W-:Y:S01]  /*17a90*/  STL.64 [R1+0x1a0], R234 ;  /* 0x0001a0ea01007387 */ /* 0x000fe20000100a00 */
[----:B------:R-:W-:-:S03]  /*17aa0*/  ISETP.GE.U32.AND P5, PT, R228, 0x7fffff25, PT ;  /* 0x7fffff25e400780c */ /* 0x000fc60003fa6070 */
[----:B------:R-:W-:Y:S03]  /*17ab0*/  STL.64 [R1+0x190], R240 ;  /* 0x000190f001007387 */ /* 0x000fe60000100a00 */
[----:B------:R-:W2:Y:S01]  /*17ac0*/  LDC R228, c[0x0][0x230] ;  /* 0x00008c00ffe47b82 */ /* 0x000ea20000000800 */
[----:B------:R1:W-:Y:S04]  /*17ad0*/  STL.64 [R1+0x188], R92 ;  /* 0x0001885c01007387 */ /* 0x0003e80000100a00 */
[----:B------:R3:W-:Y:S04]  /*17ae0*/  STL.64 [R1+0x178], R94 ;  /* 0x0001785e01007387 */ /* 0x0007e80000100a00 */
[----:B------:R3:W-:Y:S01]  /*17af0*/  STL.64 [R1+0x170], R96 ;  /* 0x0001706001007387 */ /* 0x0007e20000100a00 */
[----:B-1----:R-:W-:-:S03]  /*17b00*/  VIADD R93, R229, 0xffffff40 ;  /* 0xffffff40e55d7836 */ /* 0x002fc60000000000 */
[----:B------:R1:W-:Y:S04]  /*17b10*/  LDGSTS.E [R244+-0x57ff4], desc[UR38][R96.64], !P0 ;  /* 0xa800c00060f47fae */ /* 0x0003e8000c121866 */
[----:B------:R1:W-:Y:S04]  /*17b20*/  STL.64 [R1+0x160], R98 ;  /* 0x0001606201007387 */ /* 0x0003e80000100a00 */
[----:B------:R1:W-:Y:S01]  /*17b30*/  LDGSTS.E [R244+-0x53ff4], desc[UR38][R98.64], !P0 ;  /* 0xac00c00062f47fae */ /* 0x0003e2000c121866 */
[----:B---3--:R-:W-:-:S03]  /*17b40*/  VIADD R95, R233, 0xffffff42 ;  /* 0xffffff42e95f7836 */ /* 0x008fc60000000000 */
[----:B------:R3:W-:Y:S01]  /*17b50*/  STL.64 [R1+0x158], R100 ;  /* 0x0001586401007387 */ /* 0x0007e20000100a00 */
[----:B------:R-:W-:-:S03]  /*17b60*/  ISETP.GE.AND P0, PT, R6, R93, PT ;  /* 0x0000005d0600720c */ /* 0x000fc60003f06270 */
[----:B------:R3:W-:Y:S01]  /*17b70*/  LDGSTS.E [R9+-0x58000], desc[UR38][R100.64], !P1 ;  /* 0xa800000064097fae */ /* 0x0007e2000c921866 */
[----:B-1----:R-:W-:-:S04]  /*17b80*/  IMAD.WIDE R96, R5, 0x4, R108 ;  /* 0x0000000405607825 */ /* 0x002fc800078e026c */
[----:B------:R-:W-:Y:S01]  /*17b90*/  IMAD.WIDE R98, R5, 0x4, R106 ;  /* 0x0000000405627825 */ /* 0x000fe200078e026a */
[----:B------:R-:W-:Y:S01]  /*17ba0*/  STL.64 [R1+0x17f0], R244 ;  /* 0x0017f0f401007387 */ /* 0x000fe20000100a00 */
[----:B------:R-:W-:Y:S02]  /*17bb0*/  SEL R92, RZ, 0x4, P0 ;  /* 0x00000004ff5c7807 */ /* 0x000fe40000000000 */
[----:B------:R-:W-:Y:S01]  /*17bc0*/  VIADD R94, R239, 0xffffff41 ;  /* 0xffffff41ef5e7836 */ /* 0x000fe20000000000 */
[----:B------:R-:W-:Y:S01]  /*17bd0*/  LDGSTS.E [R9+-0x54000], desc[UR38][R102.64], !P1 ;  /* 0xac00000066097fae */ /* 0x000fe2000c921866 */
[----:B---3--:R-:W-:Y:S01]  /*17be0*/  IMAD.WIDE R100, R5, 0x4, R104 ;  /* 0x0000000405647825 */ /* 0x008fe200078e0268 */
[----:B------:R-:W-:Y:S02]  /*17bf0*/  ISETP.GT.AND P1, PT, R7, 0xdf, PT ;  /* 0x000000df0700780c */ /* 0x000fe40003f24270 */
[----:B------:R-:W-:Y:S01]  /*17c00*/  STL.64 [R1+0x148], R102 ;  /* 0x0001486601007387 */ /* 0x000fe20000100a00 */
[----:B------:R-:W-:-:S03]  /*17c10*/  IMAD.WIDE R6, R5, 0x4, R110 ;  /* 0x0000000405067825 */ /* 0x000fc600078e026e */
[----:B------:R-:W-:Y:S01]  /*17c20*/  LDGSTS.E [R9+-0x57ffc], desc[UR38][R100.64], !P2 ;  /* 0xa800400064097fae */ /* 0x000fe2000d121866 */
[----:B------:R-:W-:-:S03]  /*17c30*/  ISETP.GE.U32.AND P0, PT, R94, 0x7fffff22, PT ;  /* 0x7fffff225e00780c */ /* 0x000fc60003f06070 */
[----:B------:R-:W-:Y:S04]  /*17c40*/  STL.64 [R1+0x140], R100 ;  /* 0x0001406401007387 */ /* 0x000fe80000100a00 */
[----:B------:R1:W-:Y:S01]  /*17c50*/  LDGSTS.E [R9+-0x53ffc], desc[UR38][R98.64], !P2 ;  /* 0xac00400062097fae */ /* 0x0003e2000d121866 */
[----:B------:R-:W-:-:S03]  /*17c60*/  ISETP.GE.U32.AND P2, PT, R95, 0x7fffff23, PT ;  /* 0x7fffff235f00780c */ /* 0x000fc60003f46070 */
[----:B------:R1:W-:Y:S01]  /*17c70*/  STL.64 [R1+0x130], R98 ;  /* 0x0001306201007387 */ /* 0x0003e20000100a00 */
[----:B------:R-:W-:Y:S01]  /*17c80*/  SEL R92, R92, RZ, P1 ;  /* 0x000000ff5c5c7207 */ /* 0x000fe20000800000 */
[C---:B------:R-:W-:Y:S02]  /*17c90*/  IMAD.WIDE R94, R5.reuse, 0x4, R116 ;  /* 0x00000004055e7825 */ /* 0x040fe400078e0274 */
[----:B------:R3:W-:Y:S04]  /*17ca0*/  STL.64 [R1+0x128], R96 ;  /* 0x0001286001007387 */ /* 0x0007e80000100a00 */
[----:B------:R3:W-:Y:S01]  /*17cb0*/  LDGSTS.E [R9+-0x57ff8], desc[UR38][R96.64], !P3 ;  /* 0xa800800060097fae */ /* 0x0007e2000d921866 */
[----:B-1----:R-:W-:-:S03]  /*17cc0*/  IMAD.WIDE R98, R5, 0x4, R112 ;  /* 0x0000000405627825 */ /* 0x002fc600078e0270 */
[----:B------:R1:W-:Y:S01]  /*17cd0*/  STL.64 [R1+0x118], R6 ;  /* 0x0001180601007387 */ /* 0x0003e20000100a00 */
[----:B------:R-:W-:-:S03]  /*17ce0*/  ISETP.NE.U32.AND P1, PT, R92, RZ, PT ;  /* 0x000000ff5c00720c */ /* 0x000fc60003f25070 */
[----:B------:R1:W-:Y:S01]  /*17cf0*/  LDGSTS.E [R9+-0x53ff8], desc[UR38][R6.64], !P3 ;  /* 0xac00800006097fae */ /* 0x0003e2000d921866 */
[----:B---3--:R-:W-:-:S03]  /*17d00*/  IMAD.WIDE R96, R5, 0x4, R114 ;  /* 0x0000000405607825 */ /* 0x008fc600078e0272 */
[----:B------:R-:W-:Y:S01]  /*17d10*/  STL.64 [R1+0x110], R98 ;  /* 0x0001106201007387 */ /* 0x000fe20000100a00 */
[----:B------:R-:W-:-:S03]  /*17d20*/  ISETP.GE.U32.AND P3, PT, R93, 0x7fffff21, PT ;  /* 0x7fffff215d00780c */ /* 0x000fc60003f66070 */
[----:B------:R-:W-:Y:S01]  /*17d30*/  LDGSTS.E [R9+-0x57ff4], desc[UR38][R98.64], !P5 ;  /* 0xa800c00062097fae */ /* 0x000fe2000e921866 */
[----:B----4-:R-:W-:Y:S02]  /*17d40*/  VIADD R93, R226, 0xffffff3f ;  /* 0xffffff3fe25d7836 */ /* 0x010fe40000000000 */
[----:B-1----:R-:W-:Y:S01]  /*17d50*/  IMAD.WIDE R6, R5, 0x4, R118 ;  /* 0x0000000405067825 */ /* 0x002fe200078e0276 */
[----:B------:R1:W-:Y:S03]  /*17d60*/  STL.64 [R1+0x100], R96 ;  /* 0x0001006001007387 */ /* 0x0003e60000100a00 */
[----:B--2---:R-:W-:Y:S01]  /*17d70*/  VIADD R92, R227, 0xffffff3e ;  /* 0xffffff3ee35c7836 */ /* 0x004fe20000000000 */
[----:B------:R1:W-:Y:S04]  /*17d80*/  LDGSTS.E [R9+-0x53ff4], desc[UR38][R96.64], !P5 ;  /* 0xac00c00060097fae */ /* 0x0003e8000e921866 */
[----:B------:R2:W-:Y:S04]  /*17d90*/  STL.64 [R1+0xf8], R94 ;  /* 0x0000f85e01007387 */ /* 0x0005e80000100a00 */
[----:B------:R2:W-:Y:S01]  /*17da0*/  LDGSTS.E [R4+-0x58000], desc[UR38][R94.64], !P6 ;  /* 0xa80000005e047fae */ /* 0x0005e2000f121866 */
[----:B-1----:R-:W-:-:S03]  /*17db0*/  IMAD.WIDE R96, R5, 0x4, R120 ;  /* 0x0000000405607825 */ /* 0x002fc600078e0278 */
[----:B------:R1:W-:Y:S01]  /*17dc0*/  STL.64 [R1+0x17d0], R8 ;  /* 0x0017d00801007387 */ /* 0x0003e20000100a00 */
[----:B------:R-:W-:-:S03]  /*17dd0*/  ISETP.GE.U32.AND P5, PT, R93, 0x7fffff20, PT ;  /* 0x7fffff205d00780c */ /* 0x000fc60003fa6070 */
[----:B------:R3:W-:Y:S01]  /*17de0*/  STL.64 [R1+0xf0], R6 ;  /* 0x0000f00601007387 */ /* 0x0007e20000100a00 */
[----:B--2---:R-:W-:-:S03]  /*17df0*/  IMAD.WIDE R94, R5, 0x4, R122 ;  /* 0x00000004055e7825 */ /* 0x004fc600078e027a */
[----:B------:R3:W-:Y:S01]  /*17e00*/  LDGSTS.E [R4+-0x54000], desc[UR38][R6.64], !P6 ;  /* 0xac00000006047fae */ /* 0x0007e2000f121866 */
[----:B------:R-:W-:Y:S01]  /*17e10*/  ISETP.GE.U32.AND P6, PT, R92, 0x7fffff1f, PT ;  /* 0x7fffff1f5c00780c */ /* 0x000fe20003fc6070 */
[C---:B-1----:R-:W-:Y:S02]  /*17e20*/  IMAD.WIDE R8, R5.reuse, 0x4, R124 ;  /* 0x0000000405087825 */ /* 0x042fe400078e027c */
[----:B------:R-:W-:Y:S02]  /*17e30*/  STL.64 [R1+0xe8], R96 ;  /* 0x0000e86001007387 */ /* 0x000fe40000100a00 */
[----:B------:R-:W-:Y:S02]  /*17e40*/  VIADD R93, R228, 0xffffff3d ;  /* 0xffffff3de45d7836 */ /* 0x000fe40000000000 */
[----:B------:R-:W-:Y:S01]  /*17e50*/  LDGSTS.E [R4+-0x57ffc], desc[UR38][R96.64], !P2 ;  /* 0xa800400060047fae */ /* 0x000fe2000d121866 */
[----:B---3--:R-:W-:-:S03]  /*17e60*/  IMAD.WIDE R6, R5, 0x4, R126 ;  /* 0x0000000405067825 */ /* 0x008fc600078e027e */
[----:B------:R-:W-:Y:S01]  /*17e70*/  STL.64 [R1+0xd8], R94 ;  /* 0x0000d85e01007387 */ /* 0x000fe20000100a00 */
[----:B------:R-:W-:-:S03]  /*17e80*/  VIADD R92, R232, 0xffffff3c ;  /* 0xffffff3ce85c7836 */ /* 0x000fc60000000000 */
[----:B------:R-:W-:Y:S04]  /*17e90*/  LDGSTS.E [R4+-0x53ffc], desc[UR38][R94.64], !P2 ;  /* 0xac0040005e047fae */ /* 0x000fe8000d121866 */
[----:B------:R1:W-:Y:S04]  /*17ea0*/  STL.64 [R1+0xd0], R8 ;  /* 0x0000d00801007387 */ /* 0x0003e80000100a00 */
[----:B------:R1:W-:Y:S01]  /*17eb0*/  LDGSTS.E [R4+-0x57ff8], desc[UR38][R8.64], !P0 ;  /* 0xa800800008047fae */ /* 0x0003e2000c121866 */
[----:B------:R-:W-:-:S03]  /*17ec0*/  ISETP.GE.U32.AND P2, PT, R93, 0x7fffff1e, PT ;  /* 0x7fffff1e5d00780c */ /* 0x000fc60003f46070 */
[----:B------:R2:W-:Y:S04]  /*17ed0*/  STL.64 [R1+0xc0], R6 ;  /* 0x0000c00601007387 */ /* 0x0005e80000100a00 */
[----:B------:R2:W-:Y:S01]  /*17ee0*/  LDGSTS.E [R4+-0x53ff8], desc[UR38][R6.64], !P0 ;  /* 0xac00800006047fae */ /* 0x0005e2000c121866 */
[----:B------:R-:W-:Y:S01]  /*17ef0*/  ISETP.GE.U32.AND P0, PT, R92, 0x7fffff1d, PT ;  /* 0x7fffff1d5c00780c */ /* 0x000fe20003f06070 */
[----:B-1----:R-:W-:-:S04]  /*17f00*/  IMAD.WIDE R8, R2, 0x4, R132 ;  /* 0x0000000402087825 */ /* 0x002fc800078e0284 */
[----:B------:R-:W-:-:S04]  /*17f10*/  IMAD.WIDE R92, R2, 0x4, R136 ;  /* 0x00000004025c7825 */ /* 0x000fc800078e0288 */
[C---:B--2---:R-:W-:Y:S01]  /*17f20*/  IMAD.WIDE R6, R2.reuse, 0x4, R134 ;  /* 0x0000000402067825 */ /* 0x044fe200078e0286 */
        /* <DEDUP_REMOVED lines=17> */
[----:B------:R-:W-:Y:S03]  /*18040*/  STL.64 [R1+0x48], R8 ;  /* 0x0000480801007387 */ /* 0x000fe60000100a00 */
[C---:B---3--:R-:W-:Y:S01]  /*18050*/  IMAD.WIDE R92, R2.reuse, 0x4, R156 ;  /* 0x00000004025c7825 */ /* 0x048fe200078e029c */
[----:B------:R1:W-:Y:S04]  /*18060*/  STL.64 [R1+0x40], R6 ;  /* 0x0000400601007387 */ /* 0x0003e80000100a00 */
[----:B------:R-:W-:Y:S04]  /*18070*/  STL.64 [R1+0x28], R92 ;  /* 0x0000285c01007387 */ /* 0x000fe80000100a00 */
[----:B------:R-:W2:Y:S01]  /*18080*/  LDL.LU.64 R100, [R1+0x8] ;  /* 0x0000080001647983 */ /* 0x000ea20000300a00 */
[----:B-1----:R-:W-:-:S03]  /*18090*/  IMAD.WIDE R6, R2, 0x4, R160 ;  /* 0x0000000402067825 */ /* 0x002fc600078e02a0 */
[----:B------:R-:W3:Y:S04]  /*180a0*/  LDL.LU.64 R102, [R1+0x20] ;  /* 0x0000200001667983 */ /* 0x000ee80000300a00 */
[----:B------:R1:W-:Y:S04]  /*180b0*/  STL.64 [R1+0x10], R6 ;  /* 0x0000100601007387 */ /* 0x0003e80000100a00 */
[----:B------:R-:W4:Y:S04]  /*180c0*/  LDL.LU.64 R104, [R1+0x38] ;  /* 0x0000380001687983 */ /* 0x000f280000300a00 */
[----:B------:R-:W2:Y:S04]  /*180d0*/  LDL.LU.64 R106, [R1+0x50] ;  /* 0x00005000016a7983 */ /* 0x000ea80000300a00 */
        /* <DEDUP_REMOVED lines=14> */
[----:B------:R-:W3:Y:S04]  /*181c0*/  LDL.LU.64 R244, [R1+0x1c8] ;  /* 0x0001c80001f47983 */ /* 0x000ee80000300a00 */
[----:B------:R-:W2:Y:S01]  /*181d0*/  LDL.LU.64 R246, [R1+0x1e0] ;  /* 0x0001e00001f67983 */ /* 0x000ea20000300a00 */
[----:B------:R-:W-:-:S04]  /*181e0*/  IMAD.WIDE R248, R2, 0x4, R154 ;  /* 0x0000000402f87825 */ /* 0x000fc800078e029a */
[C---:B-1----:R-:W-:Y:S01]  /*181f0*/  IMAD.WIDE R6, R2.reuse, 0x4, R162 ;  /* 0x0000000402067825 */ /* 0x042fe200078e02a2 */
[----:B------:R-:W-:Y:S03]  /*18200*/  STL.64 [R1+0x30], R248 ;  /* 0x000030f801007387 */ /* 0x000fe60000100a00 */
[C---:B------:R-:W-:Y:S01]  /*18210*/  IMAD.WIDE R250, R2.reuse, 0x4, R164 ;  /* 0x0000000402fa7825 */ /* 0x040fe200078e02a4 */
        /* <DEDUP_REMOVED lines=10> */
[----:B------:R-:W-:Y:S04]  /*182c0*/  STL.64 [R1+0x1820], R240 ;  /* 0x001820f001007387 */ /* 0x000fe80000100a00 */
[----:B------:R-:W-:Y:S04]  /*182d0*/  STL.64 [R1+0x1828], R238 ;  /* 0x001828ee01007387 */ /* 0x000fe80000100a00 */
[----:B------:R-:W-:Y:S04]  /*182e0*/  STL.64 [R1+0x1830], R234 ;  /* 0x001830ea01007387 */ /* 0x000fe80000100a00 */
[----:B------:R1:W-:Y:S04]  /*182f0*/  STL.64 [R1+0x1838], R232 ;  /* 0x001838e801007387 */ /* 0x0003e80000100a00 */
        /* <DEDUP_REMOVED lines=22> */
[----:B------:R-:W4:Y:S01]  /*18460*/  LDL.LU.64 R176, [R1+0x3a0] ;  /* 0x0003a00001b07983 */ /* 0x000f220000300a00 */
[----:B------:R-:W-:-:S03]  /*18470*/  IMAD.WIDE R92, R2, 0x4, R224 ;  /* 0x00000004025c7825 */ /* 0x000fc600078e02e0 */
[----:B------:R-:W4:Y:S04]  /*18480*/  LDL.LU.64 R230, [R1+0x388] ;  /* 0x0003880001e67983 */ /* 0x000f280000300a00 */
[----:B------:R-:W4:Y:S04]  /*18490*/  LDL.LU.64 R242, [R1+0x370] ;  /* 0x0003700001f27983 */ /* 0x000f280000300a00 */
[----:B-1----:R-:W4:Y:S01]  /*184a0*/  LDL.LU.64 R232, [R1+0x360] ;  /* 0x0003600001e87983 */ /* 0x002f220000300a00 */
[----:B---3--:R-:W-:-:S03]  /*184b0*/  IMAD.WIDE R140, R2, 0x4, R244 ;  /* 0x00000004028c7825 */ /* 0x008fc600078e02f4 */
[----:B------:R-:W3:Y:S04]  /*184c0*/  LDL.LU.64 R244, [R1+0x350] ;  /* 0x0003500001f47983 */ /* 0x000ee80000300a00 */
[----:B------:R-:W3:Y:S04]  /*184d0*/  LDL.LU.64 R224, [R1+0x368] ;  /* 0x0003680001e07983 */ /* 0x000ee80000300a00 */
[----:B------:R-:W3:Y:S01]  /*184e0*/  LDL.LU.64 R234, [R1+0x358] ;  /* 0x0003580001ea7983 */ /* 0x000ee20000300a00 */
[----:B--2---:R-:W-:-:S03]  /*184f0*/  IMAD.WIDE R142, R2, 0x4, R246 ;  /* 0x00000004028e7825 */ /* 0x004fc600078e02f6 */
[----:B------:R-:W2:Y:S04]  /*18500*/  LDL.LU.64 R246, [R1+0x340] ;  /* 0x0003400001f67983 */ /* 0x000ea80000300a00 */
[----:B------:R-:W2:Y:S04]  /*18510*/  LDL.64 R238, [R1+0xb8] ;  /* 0x0000b80001ee7983 */ /* 0x000ea80000100a00 */
[----:B------:R-:W2:Y:S04]  /*18520*/  LDL.64 R240, [R1+0xa0] ;  /* 0x0000a00001f07983 */ /* 0x000ea80000100a00 */
[----:B------:R-:W2:Y:S04]  /*18530*/  LDL.64 R8, [R1+0x88] ;  /* 0x0000880001087983 */ /* 0x000ea80000100a00 */
[----:B------:R-:W2:Y:S04]  /*18540*/  LDL.64 R250, [R1+0x70] ;  /* 0x0000700001fa7983 */ /* 0x000ea80000100a00 */
[----:B------:R-:W2:Y:S04]  /*18550*/  LDL.64 R6, [R1+0x58] ;  /* 0x0000580001067983 */ /* 0x000ea80000100a00 */
[----:B------:R-:W2:Y:S01]  /*18560*/  LDL.64 R248, [R1+0x40] ;  /* 0x0000400001f87983 */ /* 0x000ea20000100a00 */
[----:B----4-:R-:W-:-:S05]  /*18570*/  IMAD.WIDE R174, R5, 0x4, R174 ;  /* 0x0000000405ae7825 */ /* 0x010fca00078e02ae */
[----:B------:R-:W-:Y:S01]  /*18580*/  LDGSTS.E [R4+-0x57ff4], desc[UR38][R174.64], !P3 ;  /* 0xa800c000ae047fae */ /* 0x000fe2000d921866 */
[----:B------:R-:W-:-:S05]  /*18590*/  IMAD.WIDE R176, R5, 0x4, R176 ;  /* 0x0000000405b07825 */ /* 0x000fca00078e02b0 */
[----:B------:R-:W-:Y:S04]  /*185a0*/  LDGSTS.E [R4+-0x53ff4], desc[UR38][R176.64], !P3 ;  /* 0xac00c000b0047fae */ /* 0x000fe8000d921866 */
[----:B------:R-:W0:Y:S01]  /*185b0*/  LDGDEPBAR ;  /* 0x00000000000079af */ /* 0x000e220000000000 */
[----:B------:R-:W-:-:S05]  /*185c0*/  IMAD.WIDE R232, R5, 0x4, R232 ;  /* 0x0000000405e87825 */ /* 0x000fca00078e02e8 */
[----:B------:R1:W-:Y:S04]  /*185d0*/  STL.64 [R1+0xe10], R232 ;  /* 0x000e10e801007387 */ /* 0x0003e80000100a00 */
[----:B-1----:R-:W4:Y:S01]  /*185e0*/  LDL.LU.64 R232, [R1+0x1838] ;  /* 0x0018380001e87983 */ /* 0x002f220000300a00 */
[----:B---3--:R-:W-:-:S04]  /*185f0*/  IMAD.WIDE R244, R5, 0x4, R244 ;  /* 0x0000000405f47825 */ /* 0x008fc800078e02f4 */
[----:B------:R-:W-:-:S04]  /*18600*/  IMAD.WIDE R234, R5, 0x4, R234 ;  /* 0x0000000405ea7825 */ /* 0x000fc800078e02ea */
[----:B--2---:R-:W-:Y:S01]  /*18610*/  IMAD.WIDE R246, R5, 0x4, R246 ;  /* 0x0000000405f67825 */ /* 0x004fe200078e02f6 */
[----:B------:R1:W-:Y:S04]  /*18620*/  STL.64 [R1+0xe00], R234 ;  /* 0x000e00ea01007387 */ /* 0x0003e80000100a00 */
[----:B------:R-:W-:Y:S04]  /*18630*/  LDGSTS.E [R0+0x50000], desc[UR38][R238.64], P4 ;  /* 0x50000000ee007fae */ /* 0x000fe8000a121866 */
[----:B------:R-:W-:Y:S04]  /*18640*/  LDGSTS.E [R0+0x50400], desc[UR38][R240.64], P4 ;  /* 0x50400000f0007fae */ /* 0x000fe8000a121866 */
[----:B-1----:R-:W2:Y:S04]  /*18650*/  LDL.LU.64 R234, [R1+0x1830] ;  /* 0x0018300001ea7983 */ /* 0x002ea80000300a00 */
[----:B------:R-:W-:Y:S04]  /*18660*/  STL.64 [R1+0xe38], R244 ;  /* 0x000e38f401007387 */ /* 0x000fe80000100a00 */
[----:B------:R1:W-:Y:S04]  /*18670*/  STL.64 [R1+0x17d8], R174 ;  /* 0x0017d8ae01007387 */ /* 0x0003e80000100a00 */
[----:B------:R-:W-:Y:S04]  /*18680*/  LDGSTS.E [R0+0x50800], desc[UR38][R8.64], P4 ;  /* 0x5080000008007fae */ /* 0x000fe8000a121866 */
[----:B------:R-:W-:Y:S04]  /*18690*/  LDGSTS.E [R0+0x50c00], desc[UR38][R250.64], P4 ;  /* 0x50c00000fa007fae */ /* 0x000fe8000a121866 */
[----:B-1----:R-:W3:Y:S04]  /*186a0*/  LDL.64 R174, [R1+0x10] ;  /* 0x0000100001ae7983 */ /* 0x002ee80000100a00 */
[----:B------:R-:W-:Y:S04]  /*186b0*/  STL.64 [R1+0xe20], R246 ;  /* 0x000e20f601007387 */ /* 0x000fe80000100a00 */
[----:B------:R1:W-:Y:S04]  /*186c0*/  STL.64 [R1+0x17e0], R176 ;  /* 0x0017e0b001007387 */ /* 0x0003e80000100a00 */
[----:B------:R-:W-:Y:S04]  /*186d0*/  LDGSTS.E [R0+0x51000], desc[UR38][R6.64], P4 ;  /* 0x5100000006007fae */ /* 0x000fe8000a121866 */
[----:B------:R-:W-:Y:S04]  /*186e0*/  LDGSTS.E [R0+0x51400], desc[UR38][R248.64], P4 ;  /* 0x51400000f8007fae */ /* 0x000fe8000a121866 */
[----:B-1----:R-:W4:Y:S04]  /*186f0*/  LDL.64 R176, [R1+0x28] ;  /* 0x0000280001b07983 */ /* 0x002f280000100a00 */
[----:B------:R-:W2:Y:S04]  /*18700*/  LDL.LU.64 R238, [R1+0x1828] ;  /* 0x0018280001ee7983 */ /* 0x000ea80000300a00 */
[----:B------:R-:W2:Y:S04]  /*18710*/  LDL.LU.64 R240, [R1+0x1820] ;  /* 0x0018200001f07983 */ /* 0x000ea80000300a00 */
[----:B------:R-:W2:Y:S04]  /*18720*/  LDL.LU.64 R8, [R1+0x1818] ;  /* 0x0018180001087983 */ /* 0x000ea80000300a00 */
[----:B------:R-:W2:Y:S04]  /*18730*/  LDL.LU.64 R250, [R1+0x1810] ;  /* 0x0018100001fa7983 */ /* 0x000ea80000300a00 */
[----:B------:R-:W2:Y:S04]  /*18740*/  LDL.LU.64 R6, [R1+0x1808] ;  /* 0x0018080001067983 */ /* 0x000ea80000300a00 */
[----:B------:R-:W2:Y:S01]  /*18750*/  LDL.LU.64 R248, [R1+0x1800] ;  /* 0x0018000001f87983 */ /* 0x000ea20000300a00 */
[----:B------:R-:W-:-:S04]  /*18760*/  IMAD.WIDE R180, R2, 0x4, R180 ;  /* 0x0000000402b47825 */ /* 0x000fc800078e02b4 */
[----:B------:R-:W-:-:S04]  /*18770*/  IMAD.WIDE R184, R2, 0x4, R184 ;  /* 0x0000000402b87825 */ /* 0x000fc800078e02b8 */
[----:B------:R-:W-:-:S04]  /*18780*/  IMAD.WIDE R188, R2, 0x4, R188 ;  /* 0x0000000402bc7825 */ /* 0x000fc800078e02bc */
[----:B------:R-:W-:-:S04]  /*18790*/  IMAD.WIDE R192, R2, 0x4, R192 ;  /* 0x0000000402c07825 */ /* 0x000fc800078e02c0 */
[C---:B------:R-:W-:Y:S01]  /*187a0*/  IMAD.WIDE R196, R2.reuse, 0x4, R196 ;  /* 0x0000000402c47825 */ /* 0x040fe200078e02c4 */
[----:B----4-:R-:W-:Y:S04]  /*187b0*/  LDGSTS.E [R0+0x51800], desc[UR38][R176.64], P4 ;  /* 0x51800000b0007fae */ /* 0x010fe8000a121866 */
[----:B---3--:R-:W-:Y:S04]  /*187c0*/  LDGSTS.E [R0+0x51c00], desc[UR38][R174.64], P4 ;  /* 0x51c00000ae007fae */ /* 0x008fe8000a121866 */
[----:B------:R-:W3:Y:S04]  /*187d0*/  LDL.64 R176, [R1+0x60] ;  /* 0x0000600001b07983 */ /* 0x000ee80000100a00 */
[----:B------:R-:W4:Y:S04]  /*187e0*/  LDL.64 R174, [R1+0x48] ;  /* 0x0000480001ae7983 */ /* 0x000f280000100a00 */
[----:B--2---:R-:W-:Y:S04]  /*187f0*/  LDGSTS.E [R0+0x52000], desc[UR38][R250.64], P4 ;  /* 0x52000000fa007fae */ /* 0x004fe8000a121866 */
[----:B------:R1:W-:Y:S04]  /*18800*/  STL.64 [R1+0x1798], R250 ;  /* 0x001798fa01007387 */ /* 0x0003e80000100a00 */
[----:B------:R-:W-:Y:S04]  /*18810*/  LDGSTS.E [R0+0x52400], desc[UR38][R238.64], P4 ;  /* 0x52400000ee007fae */ /* 0x000fe8000a121866 */
[----:B------:R-:W-:Y:S04]  /*18820*/  LDGSTS.E [R0+0x52800], desc[UR38][R232.64], P4 ;  /* 0x52800000e8007fae */ /* 0x000fe8000a121866 */
[----:B-1----:R-:W2:Y:S04]  /*18830*/  LDL.64 R250, [R1+0x78] ;  /* 0x0000780001fa7983 */ /* 0x002ea80000100a00 */
[----:B------:R1:W-:Y:S01]  /*18840*/  STL.64 [R1+0x17a0], R238 ;  /* 0x0017a0ee01007387 */ /* 0x0003e20000100a00 */
[----:B------:R-:W-:-:S03]  /*18850*/  IMAD.WIDE R200, R2, 0x4, R200 ;  /* 0x0000000402c87825 */ /* 0x000fc600078e02c8 */
[----:B------:R-:W-:Y:S01]  /*18860*/  LDGSTS.E [R0+0x52c00], desc[UR38][R226.64], P4 ;  /* 0x52c00000e2007fae */ /* 0x000fe2000a121866 */
[----:B------:R-:W-:-:S03]  /*18870*/  IMAD.WIDE R204, R2, 0x4, R204 ;  /* 0x0000000402cc7825 */ /* 0x000fc600078e02cc */
[----:B------:R1:W-:Y:S04]  /*18880*/  LDGSTS.E [R0+0x53000], desc[UR38][R180.64], P4 ;  /* 0x53000000b4007fae */ /* 0x0003e8000a121866 */
[----:B-1----:R-:W3:Y:S04]  /*18890*/  LDL.64 R238, [R1+0x90] ;  /* 0x0000900001ee7983 */ /* 0x002ee80000100a00 */
[----:B------:R1:W-:Y:S01]  /*188a0*/  STL.64 [R1+0x17a8], R232 ;  /* 0x0017a8e801007387 */ /* 0x0003e20000100a00 */
[----:B------:R-:W-:-:S03]  /*188b0*/  IMAD.WIDE R208, R2, 0x4, R208 ;  /* 0x0000000402d07825 */ /* 0x000fc600078e02d0 */
[----:B------:R-:W-:Y:S01]  /*188c0*/  LDGSTS.E [R0+0x53400], desc[UR38][R184.64], P4 ;  /* 0x53400000b8007fae */ /* 0x000fe2000a121866 */
[----:B------:R-:W-:-:S03]  /*188d0*/  IMAD.WIDE R212, R2, 0x4, R212 ;  /* 0x0000000402d47825 */ /* 0x000fc600078e02d4 */
[----:B------:R1:W-:Y:S04]  /*188e0*/  LDGSTS.E [R0+0x53800], desc[UR38][R188.64], P4 ;  /* 0x53800000bc007fae */ /* 0x0003e8000a121866 */
[----:B-1----:R-:W4:Y:S01]  /*188f0*/  LDL.64 R232, [R1+0xa8] ;  /* 0x0000a80001e87983 */ /* 0x002f220000100a00 */
        /* <DEDUP_REMOVED lines=90> */
[----:B------:R1:W-:Y:S04]  /*18ea0*/  STL.64 [R1+0x17b8], R180 ;  /* 0x0017b8b401007387 */ /* 0x0003e80000100a00 */
[----:B------:R-:W-:Y:S04]  /*18eb0*/  STL.64 [R1+0x17c0], R184 ;  /* 0x0017c0b801007387 */ /* 0x000fe80000100a00 */
[----:B------:R1:W-:Y:S01]  /*18ec0*/  STL.64 [R1+0x17c8], R188 ;  /* 0x0017c8bc01007387 */ /* 0x0003e20000100a00 */
        /* <DEDUP_REMOVED lines=11> */
[----:B----4-:R-:W-:Y:S04]  /*18f80*/  LDGSTS.E [R3+0x50200], desc[UR38][R232.64], P4 ;  /* 0x50200000e8037fae */ /* 0x010fe8000a121866 */
[----:B---3--:R-:W-:Y:S04]  /*18f90*/  LDGSTS.E [R3+0x50600], desc[UR38][R238.64], P4 ;  /* 0x50600000ee037fae */ /* 0x008fe8000a121866 */
[----:B--2---:R-:W-:Y:S04]  /*18fa0*/  LDGSTS.E [R3+0x50a00], desc[UR38][R250.64], P4 ;  /* 0x50a00000fa037fae */ /* 0x004fe8000a121866 */
[----:B------:R-:W-:Y:S04]  /*18fb0*/  LDGSTS.E [R3+0x50e00], desc[UR38][R176.64], P4 ;  /* 0x50e00000b0037fae */ /* 0x000fe8000a121866 */
[----:B------:R-:W-:Y:S04]  /*18fc0*/  LDGSTS.E [R3+0x51200], desc[UR38][R174.64], P4 ;  /* 0x51200000ae037fae */ /* 0x000fe8000a121866 */
[----:B------:R-:W-:Y:S04]  /*18fd0*/  LDGSTS.E [R3+0x51600], desc[UR38][R248.64], P4 ;  /* 0x51600000f8037fae */ /* 0x000fe8000a121866 */
[----:B------:R-:W-:Y:S04]  /*18fe0*/  LDGSTS.E [R3+0x51a00], desc[UR38][R8.64], P4 ;  /* 0x51a0000008037fae */ /* 0x000fe8000a121866 */
[----:B------:R1:W-:Y:S04]  /*18ff0*/  LDGSTS.E [R3+0x51e00], desc[UR38][R6.64], P4 ;  /* 0x51e0000006037fae */ /* 0x0003e8000a121866 */
[----:B------:R-:W2:Y:S04]  /*19000*/  LDL.LU.64 R248, [R1+0x17f8] ;  /* 0x0017f80001f87983 */ /* 0x000ea80000300a00 */
[----:B------:R-:W3:Y:S04]  /*19010*/  LDL.64 R250, [R1+0xe10] ;  /* 0x000e100001fa7983 */ /* 0x000ee80000100a00 */
[----:B------:R-:W4:Y:S04]  /*19020*/  LDL.64 R174, [R1+0xe00] ;  /* 0x000e000001ae7983 */ /* 0x000f280000100a00 */
        /* <DEDUP_REMOVED lines=100> */
[C---:B------:R-:W-:Y:S01]  /*19670*/  IMAD.WIDE R236, R5.reuse, 0x4, R236 ;  /* 0x0000000405ec7825 */ /* 0x040fe200078e02ec */
[----:B------:R-:W-:Y:S03]  /*19680*/  BAR.SYNC.DEFER_BLOCKING 0x0 ;  /* 0x0000000000007b1d */ /* 0x000fe60000010000 */
        /* <DEDUP_REMOVED lines=10> */
[----:B------:R-:W-:Y:S04]  /*19730*/  STL.64 [R1+0x1768], R234 ;  /* 0x001768ea01007387 */ /* 0x000fe80000100a00 */
[----:B------:R-:W-:Y:S04]  /*19740*/  STL.64 [R1+0x1770], R228 ;  /* 0x001770e401007387 */ /* 0x000fe80000100a00 */
[----:B------:R1:W-:Y:S04]  /*19750*/  STL.64 [R1+0x1778], R178 ;  /* 0x001778b201007387 */ /* 0x0003e80000100a00 */
[----:B------:R1:W-:Y:S04]  /*19760*/  STL.64 [R1+0x1780], R182 ;  /* 0x001780b601007387 */ /* 0x0003e80000100a00 */
[----:B------:R-:W-:Y:S04]  /*19770*/  STL.64 [R1+0x1788], R186 ;  /* 0x001788ba01007387 */ /* 0x000fe80000100a00 */
[----:B------:R-:W-:Y:S01]  /*19780*/  @!PT LDS RZ, [RZ] ;  /* 0x00000000fffff984 */ /* 0x000fe20000000800 */
[----:B------:R-:W-:Y:S01]  /*19790*/  @!PT LDS RZ, [RZ] ;  /* 0x00000000fffff984 */ /* 0x000fe20000000800 */
[----:B------:R-:W-:Y:S01]  /*197a0*/  @!PT LDS RZ, [RZ] ;  /* 0x00000000fffff984 */ /* 0x000fe20000000800 */
[----:B--2---:R-:W-:Y:S04]  /*197b0*/  LDGSTS.E [R249+-0x50000], desc[UR38][R236.64], !P5 ;  /* 0xb0000000ecf97fae */ /* 0x004fe8000e921866 */
[----:B------:R-:W-:Y:S04]  /*197c0*/  LDGSTS.E [R249+-0x4c000], desc[UR38][R230.64], !P5 ;  /* 0xb4000000e6f97fae */ /* 0x000fe8000e921866 */
[----:B------:R-:W-:Y:S04]  /*197d0*/  LDGSTS.E [R249+-0x4fffc], desc[UR38][R242.64], !P6 ;  /* 0xb0004000f2f97fae */ /* 0x000fe8000f121866 */
[----:B------:R-:W-:Y:S04]  /*197e0*/  LDGSTS.E [R249+-0x4bffc], desc[UR38][R224.64], !P6 ;  /* 0xb4004000e0f97fae */ /* 0x000fe8000f121866 */
[----:B---3--:R-:W-:Y:S04]  /*197f0*/  LDGSTS.E [R249+-0x4fff8], desc[UR38][R250.64], !P2 ;  /* 0xb0008000faf97fae */ /* 0x008fe8000d121866 */
[----:B------:R2:W-:Y:S04]  /*19800*/  STL.64 [R1+0x1790], R190 ;  /* 0x001790be01007387 */ /* 0x0005e80000100a00 */
[----:B----4-:R-:W-:Y:S04]  /*19810*/  LDGSTS.E [R249+-0x4bff8], desc[UR38][R174.64], !P2 ;  /* 0xb4008000aef97fae */ /* 0x010fe8000d121866 */
[----:B------:R-:W3:Y:S04]  /*19820*/  LDL.LU.64 R238, [R1+0x310] ;  /* 0x0003100001ee7983 */ /* 0x000ee80000300a00 */
[----:B------:R-:W-:Y:S01]  /*19830*/  LDGSTS.E [R249+-0x4fff4], desc[UR38][R244.64], !P0 ;  /* 0xb000c000f4f97fae */ /* 0x000fe2000c121866 */
[----:B-1----:R-:W-:-:S02]  /*19840*/  VIADD R7, R189, 0xffffff3a ;  /* 0xffffff3abd077836 */ /* 0x002fc40000000000 */
[----:B------:R-:W1:Y:S01]  /*19850*/  LDC R189, c[0x0][0x230] ;  /* 0x00008c00ffbd7b82 */ /* 0x000e620000000800 */
[----:B------:R4:W-:Y:S04]  /*19860*/  LDGSTS.E [R249+-0x4bff4], desc[UR38][R246.64], !P0 ;  /* 0xb400c000f6f97fae */ /* 0x0009e8000c121866 */
[----:B------:R-:W3:Y:S04]  /*19870*/  LDL.LU.64 R244, [R1+0x17f0] ;  /* 0x0017f00001f47983 */ /* 0x000ee80000300a00 */
[----:B------:R-:W3:Y:S04]  /*19880*/  LDL.LU.64 R174, [R1+0x2f8] ;  /* 0x0002f80001ae7983 */ /* 0x000ee80000300a00 */
[----:B------:R-:W3:Y:S01]  /*19890*/  LDL.LU.64 R250, [R1+0x2e0] ;  /* 0x0002e00001fa7983 */ /* 0x000ee20000300a00 */
[----:B----4-:R-:W-:-:S02]  /*198a0*/  VIADD R249, R181, 0xffffff38 ;  /* 0xffffff38b5f97836 */ /* 0x010fc40000000000 */
[----:B------:R-:W-:Y:S01]  /*198b0*/  VIADD R178, R188, 0xffffff3b ;  /* 0xffffff3bbcb27836 */ /* 0x000fe20000000000 */
[----:B------:R-:W4:Y:S01]  /*198c0*/  LDL.LU.64 R246, [R1+0x17e8] ;  /* 0x0017e80001f67983 */ /* 0x000f220000300a00 */
[----:B------:R-:W-:Y:S01]  /*198d0*/  VIADD R6, R180, 0xffffff39 ;  /* 0xffffff39b4067836 */ /* 0x000fe20000000000 */
[----:B------:R-:W-:Y:S01]  /*198e0*/  ISETP.GE.U32.AND P4, PT, R249, 0x7fffff19, PT ;  /* 0x7fffff19f900780c */ /* 0x000fe20003f86070 */
[----:B-1----:R-:W-:Y:S01]  /*198f0*/  VIADD R249, R189, 0xffffff37 ;  /* 0xffffff37bdf97836 */ /* 0x002fe20000000000 */
[----:B------:R-:W-:Y:S01]  /*19900*/  ISETP.GE.U32.AND P0, PT, R178, 0x7fffff1c, PT ;  /* 0x7fffff1cb200780c */ /* 0x000fe20003f06070 */
[----:B------:R-:W1:Y:S01]  /*19910*/  LDC R181, c[0x0][0x230] ;  /* 0x00008c00ffb57b82 */ /* 0x000e620000000800 */
[----:B------:R-:W-:Y:S02]  /*19920*/  ISETP.GE.U32.AND P2, PT, R7, 0x7fffff1b, PT ;  /* 0x7fffff1b0700780c */ /* 0x000fe40003f46070 */
[----:B------:R-:W-:-:S05]  /*19930*/  ISETP.GE.U32.AND P3, PT, R6, 0x7fffff1a, PT ;  /* 0x7fffff1a0600780c */ /* 0x000fca0003f66070 */
[----:B------:R-:W1:Y:S08]  /*19940*/  LDC R7, c[0x0][0x230] ;  /* 0x00008c00ff077b82 */ /* 0x000e700000000800 */
[----:B------:R-:W1:Y:S08]  /*19950*/  LDC R180, c[0x0][0x230] ;  /* 0x00008c00ffb47b82 */ /* 0x000e700000000800 */
[----:B------:R-:W1:Y:S01]  /*19960*/  LDC R6, c[0x0][0x230] ;  /* 0x00008c00ff067b82 */ /* 0x000e620000000800 */
[----:B------:R-:W-:-:S04]  /*19970*/  IMAD.WIDE R228, R5, 0x4, R184 ;  /* 0x0000000405e47825 */ /* 0x000fc800078e02b8 */
[C---:B------:R-:W-:Y:S01]  /*19980*/  IMAD.WIDE R188, R5.reuse, 0x4, R226 ;  /* 0x0000000405bc7825 */ /* 0x040fe200078e02e2 */
[----:B------:R-:W-:Y:S03]  /*19990*/  STL.64 [R1+0xe18], R228 ;  /* 0x000e18e401007387 */ /* 0x000fe60000100a00 */
[C---:B------:R-:W-:Y:S01]  /*199a0*/  IMAD.WIDE R176, R5.reuse, 0x4, R176 ;  /* 0x0000000405b07825 */ /* 0x040fe200078e02b0 */
[----:B------:R-:W-:Y:S03]  /*199b0*/  STL.64 [R1+0xe40], R188 ;  /* 0x000e40bc01007387 */ /* 0x000fe60000100a00 */
[C---:B------:R-:W-:Y:S01]  /*199c0*/  IMAD.WIDE R182, R5.reuse, 0x4, R232 ;  /* 0x0000000405b67825 */ /* 0x040fe200078e02e8 */
[----:B------:R-:W4:Y:S03]  /*199d0*/  LDL.LU.64 R184, [R1+0x2d8] ;  /* 0x0002d80001b87983 */ /* 0x000f260000300a00 */
[C---:B--2---:R-:W-:Y:S01]  /*199e0*/  IMAD.WIDE R190, R5.reuse, 0x4, R8 ;  /* 0x0000000405be7825 */ /* 0x044fe200078e0208 */
[----:B------:R2:W-:Y:S04]  /*199f0*/  STL.64 [R1+0xeb0], R176 ;  /* 0x000eb0b001007387 */ /* 0x0005e80000100a00 */
[----:B------:R-:W-:Y:S04]  /*19a00*/  STL.64 [R1+0xe08], R190 ;  /* 0x000e08be01007387 */ /* 0x000fe80000100a00 */
[----:B------:R-:W4:Y:S04]  /*19a10*/  LDL.LU.64 R226, [R1+0x2c0] ;  /* 0x0002c00001e27983 */ /* 0x000f280000300a00 */
[----:B------:R-:W-:Y:S04]  /*19a20*/  STL.64 [R1+0xec0], R182 ;  /* 0x000ec0b601007387 */ /* 0x000fe80000100a00 */
[----:B------:R-:W4:Y:S04]  /*19a30*/  LDL.LU.64 R232, [R1+0x2a8] ;  /* 0x0002a80001e87983 */ /* 0x000f280000300a00 */
[----:B------:R-:W4:Y:S04]  /*19a40*/  LDL.LU.64 R8, [R1+0x290] ;  /* 0x0002900001087983 */ /* 0x000f280000300a00 */
[----:B------:R-:W-:Y:S04]  /*19a50*/  LDGSTS.E [R248+-0x50000], desc[UR38][R228.64], !P0 ;  /* 0xb0000000e4f87fae */ /* 0x000fe8000c121866 */
[----:B------:R-:W-:Y:S04]  /*19a60*/  LDGSTS.E [R248+-0x4c000], desc[UR38][R190.64], !P0 ;  /* 0xb4000000bef87fae */ /* 0x000fe8000c121866 */
[----:B------:R-:W-:Y:S01]  /*19a70*/  LDGSTS.E [R248+-0x4fffc], desc[UR38][R188.64], !P2 ;  /* 0xb0004000bcf87fae */ /* 0x000fe2000d121866 */
[----:B---3--:R-:W-:-:S03]  /*19a80*/  IMAD.WIDE R186, R5, 0x4, R238 ;  /* 0x0000000405ba7825 */ /* 0x008fc600078e02ee */
[----:B------:R-:W3:Y:S04]  /*19a90*/  LDL.LU.64 R238, [R1+0x2c8] ;  /* 0x0002c80001ee7983 */ /* 0x000ee80000300a00 */
[----:B------:R-:W-:Y:S04]  /*19aa0*/  STL.64 [R1+0xe28], R186 ;  /* 0x000e28ba01007387 */ /* 0x000fe80000100a00 */
[----:B------:R-:W-:Y:S04]  /*19ab0*/  LDGSTS.E [R248+-0x4bffc], desc[UR38][R186.64], !P2 ;  /* 0xb4004000baf87fae */ /* 0x000fe8000d121866 */
[----:B------:R-:W-:Y:S01]  /*19ac0*/  LDGSTS.E [R248+-0x4fff8], desc[UR38][R176.64], !P3 ;  /* 0xb0008000b0f87fae */ /* 0x000fe2000d921866 */
[----:B------:R-:W-:-:S04]  /*19ad0*/  IMAD.WIDE R174, R5, 0x4, R174 ;  /* 0x0000000405ae7825 */ /* 0x000fc800078e02ae */
[----:B------:R-:W-:Y:S01]  /*19ae0*/  IMAD.WIDE R178, R5, 0x4, R250 ;  /* 0x0000000405b27825 */ /* 0x000fe200078e02fa */
[----:B------:R1:W-:Y:S04]  /*19af0*/  STL.64 [R1+0xeb8], R174 ;  /* 0x000eb8ae01007387 */ /* 0x0003e80000100a00 */
[----:B------:R1:W-:Y:S04]  /*19b00*/  STL.64 [R1+0xec8], R178 ;  /* 0x000ec8b201007387 */ /* 0x0003e80000100a00 */
[----:B--2---:R-:W2:Y:S04]  /*19b10*/  LDL.LU.64 R176, [R1+0x2b0] ;  /* 0x0002b00001b07983 */ /* 0x004ea80000300a00 */
[----:B------:R-:W-:Y:S01]  /*19b20*/  LDGSTS.E [R248+-0x4bff8], desc[UR38][R174.64], !P3 ;  /* 0xb4008000aef87fae */ /* 0x000fe2000d921866 */
[----:B-1----:R-:W-:Y:S01]  /*19b30*/  VIADD R7, R7, 0xffffff36 ;  /* 0xffffff3607077836 */ /* 0x002fe20000000000 */
[----:B------:R-:W-:-:S02]  /*19b40*/  ISETP.GE.U32.AND P0, PT, R249, 0x7fffff18, PT ;  /* 0x7fffff18f900780c */ /* 0x000fc40003f06070 */
[----:B------:R-:W2:Y:S04]  /*19b50*/  LDL.LU.64 R174, [R1+0x298] ;  /* 0x0002980001ae7983 */ /* 0x000ea80000300a00 */
[----:B------:R-:W2:Y:S01]  /*19b60*/  LDL.LU.64 R250, [R1+0x280] ;  /* 0x0002800001fa7983 */ /* 0x000ea20000300a00 */
[----:B------:R-:W-:-:S03]  /*19b70*/  VIADD R249, R181, 0xffffff35 ;  /* 0xffffff35b5f97836 */ /* 0x000fc60000000000 */
[----:B------:R-:W-:Y:S01]  /*19b80*/  LDGSTS.E [R248+-0x4fff4], desc[UR38][R182.64], !P4 ;  /* 0xb000c000b6f87fae */ /* 0x000fe2000e121866 */
[----:B------:R-:W-:Y:S01]  /*19b90*/  ISETP.GE.U32.AND P2, PT, R7, 0x7fffff17, PT ;  /* 0x7fffff170700780c */ /* 0x000fe20003f46070 */
[----:B------:R-:W-:Y:S01]  /*19ba0*/  VIADD R6, R6, 0xffffff31 ;  /* 0xffffff3106067836 */ /* 0x000fe20000000000 */
[----:B------:R-:W-:Y:S01]  /*19bb0*/  ISETP.GE.U32.AND P3, PT, R249, 0x7fffff16, PT ;  /* 0x7fffff16f900780c */ /* 0x000fe20003f66070 */
[----:B------:R1:W-:Y:S01]  /*19bc0*/  LDGSTS.E [R248+-0x4bff4], desc[UR38][R178.64], !P4 ;  /* 0xb400c000b2f87fae */ /* 0x0003e2000e121866 */
[----:B------:R-:W2:Y:S08]  /*19bd0*/  LDC R7, c[0x0][0x230] ;  /* 0x00008c00ff077b82 */ /* 0x000eb00000000800 */
[----:B------:R-:W2:Y:S01]  /*19be0*/  LDC R181, c[0x0][0x230] ;  /* 0x00008c00ffb57b82 */ /* 0x000ea20000000800 */
[----:B-1----:R-:W-:-:S05]  /*19bf0*/  VIADD R248, R180, 0xffffff34 ;  /* 0xffffff34b4f87836 */ /* 0x002fca0000000000 */
[----:B------:R-:W-:Y:S02]  /*19c00*/  ISETP.GE.U32.AND P4, PT, R248, 0x7fffff15, PT ;  /* 0x7fffff15f800780c */ /* 0x000fe40003f86070 */
[----:B------:R-:W1:Y:S08]  /*19c10*/  LDC R179, c[0x0][0x230] ;  /* 0x00008c00ffb37b82 */ /* 0x000e700000000800 */
[----:B------:R-:W1:Y:S08]  /*19c20*/  LDC R178, c[0x0][0x230] ;  /* 0x00008c00ffb27b82 */ /* 0x000e700000000800 */
[----:B------:R-:W1:Y:S01]  /*19c30*/  LDC R180, c[0x0][0x230] ;  /* 0x00008c00ffb47b82 */ /* 0x000e620000000800 */
[----:B----4-:R-:W-:-:S05]  /*19c40*/  IMAD.WIDE R228, R5, 0x4, R184 ;  /* 0x0000000405e47825 */ /* 0x010fca00078e02b8 */
[----:B------:R-:W-:Y:S04]  /*19c50*/  STL.64 [R1+0xed0], R228 ;  /* 0x000ed0e401007387 */ /* 0x000fe80000100a00 */
[----:B------:R-:W-:Y:S01]  /*19c60*/  LDGSTS.E [R247+-0x50000], desc[UR38][R228.64], !P0 ;  /* 0xb0000000e4f77fae */ /* 0x000fe2000c121866 */
[----:B------:R-:W-:-:S05]  /*19c70*/  IMAD.WIDE R190, R5, 0x4, R226 ;  /* 0x0000000405be7825 */ /* 0x000fca00078e02e2 */
[----:B------:R-:W-:Y:S01]  /*19c80*/  STL.64 [R1+0xee0], R190 ;  /* 0x000ee0be01007387 */ /* 0x000fe20000100a00 */
[----:B------:R-:W-:-:S03]  /*19c90*/  IMAD.WIDE R186, R5, 0x4, R232 ;  /* 0x0000000405ba7825 */ /* 0x000fc600078e02e8 */
[----:B------:R-:W4:Y:S01]  /*19ca0*/  LDL.LU.64 R184, [R1+0x278] ;  /* 0x0002780001b87983 */ /* 0x000f220000300a00 */
[----:B------:R-:W-:-:S03]  /*19cb0*/  IMAD.WIDE R8, R5, 0x4, R8 ;  /* 0x0000000405087825 */ /* 0x000fc600078e0208 */
[----:B------:R-:W-:Y:S04]  /*19cc0*/  STL.64 [R1+0xef0], R186 ;  /* 0x000ef0ba01007387 */ /* 0x000fe80000100a00 */
[----:B------:R-:W4:Y:S04]  /*19cd0*/  LDL.LU.64 R226, [R1+0x260] ;  /* 0x0002600001e27983 */ /* 0x000f280000300a00 */
[----:B------:R-:W-:Y:S04]  /*19ce0*/  STL.64 [R1+0xf00], R8 ;  /* 0x000f000801007387 */ /* 0x000fe80000100a00 */
[----:B------:R-:W4:Y:S01]  /*19cf0*/  LDL.LU.64 R232, [R1+0x248] ;  /* 0x0002480001e87983 */ /* 0x000f220000300a00 */
[----:B---3--:R-:W-:-:S03]  /*19d00*/  IMAD.WIDE R248, R5, 0x4, R238 ;  /* 0x0000000405f87825 */ /* 0x008fc600078e02ee */
[----:B------:R-:W3:Y:S04]  /*19d10*/  LDL.LU.64 R238, [R1+0x230] ;  /* 0x0002300001ee7983 */ /* 0x000ee80000300a00 */
[----:B------:R-:W-:Y:S04]  /*19d20*/  LDGSTS.E [R247+-0x4c000], desc[UR38][R248.64], !P0 ;  /* 0xb4000000f8f77fae */ /* 0x000fe8000c121866 */
[----:B------:R4:W-:Y:S01]  /*19d30*/  LDGSTS.E [R247+-0x4fffc], desc[UR38][R190.64], !P2 ;  /* 0xb0004000bef77fae */ /* 0x0009e2000d121866 */
[----:B--2---:R-:W-:-:S03]  /*19d40*/  IMAD.WIDE R188, R5, 0x4, R176 ;  /* 0x0000000405bc7825 */ /* 0x004fc600078e02b0 */
[----:B------:R-:W2:Y:S04]  /*19d50*/  LDL.LU.64 R176, [R1+0x268] ;  /* 0x0002680001b07983 */ /* 0x000ea80000300a00 */
[----:B------:R-:W-:Y:S04]  /*19d60*/  STL.64 [R1+0xee8], R188 ;  /* 0x000ee8bc01007387 */ /* 0x000fe80000100a00 */
[----:B------:R-:W-:Y:S04]  /*19d70*/  LDGSTS.E [R247+-0x4bffc], desc[UR38][R188.64], !P2 ;  /* 0xb4004000bcf77fae */ /* 0x000fe8000d121866 */
[----:B------:R4:W-:Y:S01]  /*19d80*/  LDGSTS.E [R247+-0x4fff8], desc[UR38][R186.64], !P3 ;  /* 0xb0008000baf77fae */ /* 0x0009e2000d921866 */
[----:B------:R-:W-:-:S04]  /*19d90*/  IMAD.WIDE R174, R5, 0x4, R174 ;  /* 0x0000000405ae7825 */ /* 0x000fc800078e02ae */
[----:B------:R-:W-:Y:S01]  /*19da0*/  IMAD.WIDE R182, R5, 0x4, R250 ;  /* 0x0000000405b67825 */ /* 0x000fe200078e02fa */
[----:B------:R1:W-:Y:S04]  /*19db0*/  STL.64 [R1+0xef8], R174 ;  /* 0x000ef8ae01007387 */ /* 0x0003e80000100a00 */
[----:B------:R3:W-:Y:S04]  /*19dc0*/  STL.64 [R1+0xf08], R182 ;  /* 0x000f08b601007387 */ /* 0x0007e80000100a00 */
[----:B------:R-:W-:Y:S04]  /*19dd0*/  LDGSTS.E [R247+-0x4bff8], desc[UR38][R174.64], !P3 ;  /* 0xb4008000aef77fae */ /* 0x000fe8000d921866 */
[----:B------:R-:W-:Y:S04]  /*19de0*/  LDGSTS.E [R247+-0x4fff4], desc[UR38][R8.64], !P4 ;  /* 0xb000c00008f77fae */ /* 0x000fe8000e121866 */
[----:B-1----:R-:W2:Y:S04]  /*19df0*/  LDL.LU.64 R174, [R1+0x250] ;  /* 0x0002500001ae7983 */ /* 0x002ea80000300a00 */
[----:B------:R-:W2:Y:S04]  /*19e00*/  LDL.LU.64 R8, [R1+0x238] ;  /* 0x0002380001087983 */ /* 0x000ea80000300a00 */
[----:B------:R-:W2:Y:S01]  /*19e10*/  LDL.LU.64 R250, [R1+0x220] ;  /* 0x0002200001fa7983 */ /* 0x000ea20000300a00 */
[----:B------:R-:W-:-:S02]  /*19e20*/  VIADD R179, R179, 0xffffff33 ;  /* 0xffffff33b3b37836 */ /* 0x000fc40000000000 */
[----:B------:R-:W-:Y:S01]  /*19e30*/  VIADD R178, R178, 0xffffff32 ;  /* 0xffffff32b2b27836 */ /* 0x000fe20000000000 */
[----:B------:R3:W-:Y:S02]  /*19e40*/  LDGSTS.E [R247+-0x4bff4], desc[UR38][R182.64], !P4 ;  /* 0xb400c000b6f77fae */ /* 0x0007e4000e121866 */
[----:B------:R-:W-:Y:S02]  /*19e50*/  ISETP.GE.U32.AND P0, PT, R179, 0x7fffff14, PT ;  /* 0x7fffff14b300780c */ /* 0x000fe40003f06070 */
[----:B------:R-:W-:Y:S02]  /*19e60*/  ISETP.GE.U32.AND P2, PT, R178, 0x7fffff13, PT ;  /* 0x7fffff13b200780c */ /* 0x000fe40003f46070 */
[----:B------:R-:W-:Y:S02]  /*19e70*/  ISETP.GE.U32.AND P3, PT, R6, 0x7fffff12, PT ;  /* 0x7fffff120600780c */ /* 0x000fe40003f66070 */
[----:B------:R-:W1:Y:S01]  /*19e80*/  LDC R6, c[0x0][0x230] ;  /* 0x00008c00ff067b82 */ /* 0x000e620000000800 */
[----:B----4-:R-:W-:-:S04]  /*19e90*/  IMAD.WIDE R234, R5, 0x4, R184 ;  /* 0x0000000405ea7825 */ /* 0x010fc800078e02b8 */
[C---:B------:R-:W-:Y:S01]  /*19ea0*/  IMAD.WIDE R190, R5.reuse, 0x4, R226 ;  /* 0x0000000405be7825 */ /* 0x040fe200078e02e2 */
[----:B------:R-:W-:Y:S04]  /*19eb0*/  STL.64 [R1+0xf10], R234 ;  /* 0x000f10ea01007387 */ /* 0x000fe80000100a00 */
[----:B------:R-:W-:Y:S01]  /*19ec0*/  STL.64 [R1+0xf20], R190 ;  /* 0x000f20be01007387 */ /* 0x000fe20000100a00 */
[----:B------:R-:W-:-:S03]  /*19ed0*/  IMAD.WIDE R186, R5, 0x4, R232 ;  /* 0x0000000405ba7825 */ /* 0x000fc600078e02e8 */
[----:B------:R-:W4:Y:S04]  /*19ee0*/  LDL.LU.64 R184, [R1+0x218] ;  /* 0x0002180001b87983 */ /* 0x000f280000300a00 */
[----:B------:R-:W-:Y:S04]  /*19ef0*/  STL.64 [R1+0xf30], R186 ;  /* 0x000f30ba01007387 */ /* 0x000fe80000100a00 */
[----:B------:R-:W-:Y:S01]  /*19f00*/  LDGSTS.E [R246+-0x50000], desc[UR38][R234.64], !P0 ;  /* 0xb0000000eaf67fae */ /* 0x000fe2000c121866 */
[----:B---3--:R-:W-:-:S04]  /*19f10*/  IMAD.WIDE R182, R5, 0x4, R238 ;  /* 0x0000000405b67825 */ /* 0x008fc800078e02ee */
[----:B--2---:R-:W-:-:S05]  /*19f20*/  IMAD.WIDE R228, R5, 0x4, R176 ;  /* 0x0000000405e47825 */ /* 0x004fca00078e02b0 */
[----:B------:R-:W-:Y:S04]  /*19f30*/  STL.64 [R1+0xf18], R228 ;  /* 0x000f18e401007387 */ /* 0x000fe80000100a00 */
[----:B------:R-:W2:Y:S04]  /*19f40*/  LDL.LU.64 R226, [R1+0x200] ;  /* 0x0002000001e27983 */ /* 0x000ea80000300a00 */
[----:B------:R-:W-:Y:S04]  /*19f50*/  STL.64 [R1+0xf40], R182 ;  /* 0x000f40b601007387 */ /* 0x000fe80000100a00 */
[----:B------:R-:W3:Y:S04]  /*19f60*/  LDL.LU.64 R232, [R1+0x1e8] ;  /* 0x0001e80001e87983 */ /* 0x000ee80000300a00 */
[----:B------:R-:W3:Y:S04]  /*19f70*/  LDL.LU.64 R238, [R1+0x1d0] ;  /* 0x0001d00001ee7983 */ /* 0x000ee80000300a00 */
[----:B------:R-:W3:Y:S04]  /*19f80*/  LDL.LU.64 R176, [R1+0x208] ;  /* 0x0002080001b07983 */ /* 0x000ee80000300a00 */
[----:B------:R-:W-:Y:S04]  /*19f90*/  LDGSTS.E [R246+-0x4c000], desc[UR38][R228.64], !P0 ;  /* 0xb4000000e4f67fae */ /* 0x000fe8000c121866 */
[----:B------:R-:W-:Y:S01]  /*19fa0*/  LDGSTS.E [R246+-0x4fffc], desc[UR38][R190.64], !P2 ;  /* 0xb0004000bef67fae */ /* 0x000fe2000d121866 */
[----:B------:R-:W-:-:S04]  /*19fb0*/  IMAD.WIDE R188, R5, 0x4, R174 ;  /* 0x0000000405bc7825 */ /* 0x000fc800078e02ae */
[C---:B------:R-:W-:Y:S01]  /*19fc0*/  IMAD.WIDE R174, R5.reuse, 0x4, R8 ;  /* 0x0000000405ae7825 */ /* 0x040fe200078e0208 */
[----:B------:R-:W-:Y:S03]  /*19fd0*/  LDGSTS.E [R246+-0x4bffc], desc[UR38][R188.64], !P2 ;  /* 0xb4004000bcf67fae */ /* 0x000fe6000d121866 */
[----:B------:R-:W-:Y:S01]  /*19fe0*/  IMAD.WIDE R178, R5, 0x4, R250 ;  /* 0x0000000405b27825 */ /* 0x000fe200078e02fa */
[----:B------:R-:W3:Y:S04]  /*19ff0*/  LDL.LU.64 R8, [R1+0x1f0] ;  /* 0x0001f00001087983 */ /* 0x000ee80000300a00 */
[----:B------:R-:W-:Y:S04]  /*1a000*/  STL.64 [R1+0xf28], R188 ;  /* 0x000f28bc01007387 */ /* 0x000fe80000100a00 */
[----:B------:R1:W-:Y:S04]  /*1a010*/  STL.64 [R1+0xf38], R174 ;  /* 0x000f38ae01007387 */ /* 0x0003e80000100a00 */
[----:B------:R-:W-:Y:S04]  /*1a020*/  LDGSTS.E [R246+-0x4fff8], desc[UR38][R186.64], !P3 ;  /* 0xb0008000baf67fae */ /* 0x000fe8000d921866 */
[----:B------:R1:W-:Y:S04]  /*1a030*/  STL.64 [R1+0xf48], R178 ;  /* 0x000f48b201007387 */ /* 0x0003e80000100a00 */
[----:B------:R-:W-:Y:S04]  /*1a040*/  LDGSTS.E [R246+-0x4bff8], desc[UR38][R174.64], !P3 ;  /* 0xb4008000aef67fae */ /* 0x000fe8000d921866 */
[----:B-1----:R-:W3:Y:S04]  /*1a050*/  LDL.LU.64 R174, [R1+0x1d8] ;  /* 0x0001d80001ae7983 */ /* 0x002ee80000300a00 */
[----:B------:R-:W3:Y:S01]  /*1a060*/  LDL.LU.64 R250, [R1+0x1c0] ;  /* 0x0001c00001fa7983 */ /* 0x000ee20000300a00 */
[----:B------:R-:W-:-:S02]  /*1a070*/  VIADD R247, R180, 0xffffff30 ;  /* 0xffffff30b4f77836 */ /* 0x000fc40000000000 */
[----:B------:R-:W1:Y:S03]  /*1a080*/  LDC R180, c[0x0][0x230] ;  /* 0x00008c00ffb47b82 */ /* 0x000e660000000800 */
[----:B------:R-:W-:Y:S01]  /*1a090*/  ISETP.GE.U32.AND P4, PT, R247, 0x7fffff11, PT ;  /* 0x7fffff11f700780c */ /* 0x000fe20003f86070 */
[----:B------:R-:W-:Y:S02]  /*1a0a0*/  VIADD R247, R7, 0xffffff2f ;  /* 0xffffff2f07f77836 */ /* 0x000fe40000000000 */
[----:B------:R-:W-:Y:S02]  /*1a0b0*/  VIADD R6, R6, 0xffffff2e ;  /* 0xffffff2e06067836 */ /* 0x000fe40000000000 */
[----:B------:R-:W3:Y:S01]  /*1a0c0*/  LDC R7, c[0x0][0x230] ;  /* 0x00008c00ff077b82 */ /* 0x000ee20000000800 */
[----:B------:R-:W-:Y:S01]  /*1a0d0*/  ISETP.GE.U32.AND P0, PT, R247, 0x7fffff10, PT ;  /* 0x7fffff10f700780c */ /* 0x000fe20003f06070 */
[----:B------:R-:W-:Y:S01]  /*1a0e0*/  VIADD R247, R181, 0xffffff2d ;  /* 0xffffff2db5f77836 */ /* 0x000fe20000000000 */
[----:B------:R-:W-:-:S05]  /*1a0f0*/  ISETP.GE.U32.AND P2, PT, R6, 0x7fffff0f, PT ;  /* 0x7fffff0f0600780c */ /* 0x000fca0003f46070 */
[----:B------:R-:W-:Y:S01]  /*1a100*/  LDGSTS.E [R246+-0x4fff4], desc[UR38][R182.64], !P4 ;  /* 0xb000c000b6f67fae */ /* 0x000fe2000e121866 */
[----:B------:R-:W-:Y:S01]  /*1a110*/  ISETP.GE.U32.AND P3, PT, R247, 0x7fffff0e, PT ;  /* 0x7fffff0ef700780c */ /* 0x000fe20003f66070 */
[----:B------:R-:W3:Y:S02]  /*1a120*/  LDC R6, c[0x0][0x230] ;  /* 0x00008c00ff067b82 */ /* 0x000ee40000000800 */
[----:B------:R1:W-:Y:S02]  /*1a130*/  LDGSTS.E [R246+-0x4bff4], desc[UR38][R178.64], !P4 ;  /* 0xb400c000b2f67fae */ /* 0x0003e4000e121866 */
[----:B-1----:R-:W-:-:S04]  /*1a140*/  VIADD R246, R180, 0xffffff2c ;  /* 0xffffff2cb4f67836 */ /* 0x002fc80000000000 */
[----:B------:R-:W1:Y:S01]  /*1a150*/  LDC R179, c[0x0][0x230] ;  /* 0x00008c00ffb37b82 */ /* 0x000e620000000800 */
[----:B------:R-:W-:-:S07]  /*1a160*/  ISETP.GE.U32.AND P4, PT, R246, 0x7fffff0d, PT ;  /* 0x7fffff0df600780c */ /* 0x000fce0003f86070 */
[----:B------:R-:W1:Y:S08]  /*1a170*/  LDC R178, c[0x0][0x230] ;  /* 0x00008c00ffb27b82 */ /* 0x000e700000000800 */
[----:B------:R-:W1:Y:S01]  /*1a180*/  LDC R180, c[0x0][0x230] ;  /* 0x00008c00ffb47b82 */ /* 0x000e620000000800 */
[----:B----4-:R-:W-:-:S05]  /*1a190*/  IMAD.WIDE R228, R5, 0x4, R184 ;  /* 0x0000000405e47825 */ /* 0x010fca00078e02b8 */
[----:B------:R-:W-:Y:S04]  /*1a1a0*/  STL.64 [R1+0xf50], R228 ;  /* 0x000f50e401007387 */ /* 0x000fe80000100a00 */
[----:B------:R-:W-:Y:S01]  /*1a1b0*/  LDGSTS.E [R245+-0x50000], desc[UR38][R228.64], !P0 ;  /* 0xb0000000e4f57fae */ /* 0x000fe2000c121866 */
[----:B--2---:R-:W-:-:S04]  /*1a1c0*/  IMAD.WIDE R190, R5, 0x4, R226 ;  /* 0x0000000405be7825 */ /* 0x004fc800078e02e2 */
[C---:B---3--:R-:W-:Y:S01]  /*1a1d0*/  IMAD.WIDE R186, R5.reuse, 0x4, R232 ;  /* 0x0000000405ba7825 */ /* 0x048fe200078e02e8 */
[----:B------:R-:W-:Y:S03]  /*1a1e0*/  STL.64 [R1+0xf60], R190 ;  /* 0x000f60be01007387 */ /* 0x000fe60000100a00 */
[C---:B------:R-:W-:Y:S01]  /*1a1f0*/  IMAD.WIDE R184, R5.reuse, 0x4, R238 ;  /* 0x0000000405b87825 */ /* 0x040fe200078e02ee */
[----:B------:R-:W-:Y:S03]  /*1a200*/  STL.64 [R1+0xf70], R186 ;  /* 0x000f70ba01007387 */ /* 0x000fe60000100a00 */
[C---:B------:R-:W-:Y:S02]  /*1a210*/  IMAD.WIDE R246, R5.reuse, 0x4, R176 ;  /* 0x0000000405f67825 */ /* 0x040fe400078e02b0 */
[----:B------:R-:W2:Y:S04]  /*1a220*/  LDL.LU.64 R176, [R1+0x1b8] ;  /* 0x0001b80001b07983 */ /* 0x000ea80000300a00 */
[----:B------:R-:W-:Y:S04]  /*1a230*/  STL.64 [R1+0xf80], R184 ;  /* 0x000f80b801007387 */ /* 0x000fe80000100a00 */
[----:B------:R-:W-:Y:S04]  /*1a240*/  LDGSTS.E [R245+-0x4c000], desc[UR38][R246.64], !P0 ;  /* 0xb4000000f6f57fae */ /* 0x000fe8000c121866 */
[----:B------:R-:W-:Y:S01]  /*1a250*/  LDGSTS.E [R245+-0x4fffc], desc[UR38][R190.64], !P2 ;  /* 0xb0004000bef57fae */ /* 0x000fe2000d121866 */
[----:B------:R-:W-:-:S05]  /*1a260*/  IMAD.WIDE R188, R5, 0x4, R8 ;  /* 0x0000000405bc7825 */ /* 0x000fca00078e0208 */
[----:B------:R-:W-:Y:S04]  /*1a270*/  STL.64 [R1+0xf68], R188 ;  /* 0x000f68bc01007387 */ /* 0x000fe80000100a00 */
[----:B------:R-:W3:Y:S04]  /*1a280*/  LDL.LU.64 R8, [R1+0x1a0] ;  /* 0x0001a00001087983 */ /* 0x000ee80000300a00 */
[----:B------:R-:W4:Y:S04]  /*1a290*/  LDL.LU.64 R226, [R1+0x188] ;  /* 0x0001880001e27983 */ /* 0x000f280000300a00 */
[----:B------:R-:W4:Y:S04]  /*1a2a0*/  LDL.LU.64 R238, [R1+0x170] ;  /* 0x0001700001ee7983 */ /* 0x000f280000300a00 */
[----:B------:R-:W-:Y:S04]  /*1a2b0*/  LDGSTS.E [R245+-0x4bffc], desc[UR38][R188.64], !P2 ;  /* 0xb4004000bcf57fae */ /* 0x000fe8000d121866 */
[----:B------:R-:W-:Y:S01]  /*1a2c0*/  LDGSTS.E [R245+-0x4fff8], desc[UR38][R186.64], !P3 ;  /* 0xb0008000baf57fae */ /* 0x000fe2000d921866 */
[----:B------:R-:W-:-:S04]  /*1a2d0*/  IMAD.WIDE R174, R5, 0x4, R174 ;  /* 0x0000000405ae7825 */ /* 0x000fc800078e02ae */
[----:B------:R-:W-:Y:S01]  /*1a2e0*/  IMAD.WIDE R182, R5, 0x4, R250 ;  /* 0x0000000405b67825 */ /* 0x000fe200078e02fa */
[----:B------:R1:W-:Y:S04]  /*1a2f0*/  STL.64 [R1+0xf78], R174 ;  /* 0x000f78ae01007387 */ /* 0x0003e80000100a00 */
[----:B------:R1:W-:Y:S04]  /*1a300*/  STL.64 [R1+0xf88], R182 ;  /* 0x000f88b601007387 */ /* 0x0003e80000100a00 */
[----:B------:R-:W-:Y:S01]  /*1a310*/  LDGSTS.E [R245+-0x4bff8], desc[UR38][R174.64], !P3 ;  /* 0xb4008000aef57fae */ /* 0x000fe2000d921866 */
[----:B-1----:R-:W-:-:S02]  /*1a320*/  VIADD R179, R179, 0xffffff2b ;  /* 0xffffff2bb3b37836 */ /* 0x002fc40000000000 */
[----:B------:R-:W-:Y:S01]  /*1a330*/  VIADD R178, R178, 0xffffff2a ;  /* 0xffffff2ab2b27836 */ /* 0x000fe20000000000 */
[----:B------:R-:W-:Y:S04]  /*1a340*/  LDGSTS.E [R245+-0x4fff4], desc[UR38][R184.64], !P4 ;  /* 0xb000c000b8f57fae */ /* 0x000fe8000e121866 */
[----:B------:R-:W4:Y:S04]  /*1a350*/  LDL.LU.64 R174, [R1+0x1a8] ;  /* 0x0001a80001ae7983 */ /* 0x000f280000300a00 */
[----:B------:R-:W4:Y:S04]  /*1a360*/  LDL.LU.64 R232, [R1+0x190] ;  /* 0x0001900001e87983 */ /* 0x000f280000300a00 */
[----:B------:R-:W4:Y:S04]  /*1a370*/  LDL.LU.64 R250, [R1+0x178] ;  /* 0x0001780001fa7983 */ /* 0x000f280000300a00 */
[----:B------:R-:W4:Y:S01]  /*1a380*/  LDL.LU.64 R186, [R1+0x160] ;  /* 0x0001600001ba7983 */ /* 0x000f220000300a00 */
[----:B------:R-:W-:Y:S01]  /*1a390*/  VIADD R7, R7, 0xffffff29 ;  /* 0xffffff2907077836 */ /* 0x000fe20000000000 */
[----:B------:R-:W-:-:S02]  /*1a3a0*/  ISETP.GE.U32.AND P0, PT, R179, 0x7fffff0c, PT ;  /* 0x7fffff0cb300780c */ /* 0x000fc40003f06070 */
[----:B------:R-:W-:Y:S01]  /*1a3b0*/  ISETP.GE.U32.AND P2, PT, R178, 0x7fffff0b, PT ;  /* 0x7fffff0bb200780c */ /* 0x000fe20003f46070 */
[----:B------:R1:W-:Y:S01]  /*1a3c0*/  LDGSTS.E [R245+-0x4bff4], desc[UR38][R182.64], !P4 ;  /* 0xb400c000b6f57fae */ /* 0x0003e2000e121866 */
[----:B------:R-:W-:Y:S01]  /*1a3d0*/  ISETP.GE.U32.AND P3, PT, R7, 0x7fffff0a, PT ;  /* 0x7fffff0a0700780c */ /* 0x000fe20003f66070 */
[----:B------:R-:W4:Y:S08]  /*1a3e0*/  LDC R179, c[0x0][0x230] ;  /* 0x00008c00ffb37b82 */ /* 0x000f300000000800 */
[----:B------:R-:W4:Y:S01]  /*1a3f0*/  LDC R7, c[0x0][0x230] ;  /* 0x00008c00ff077b82 */ /* 0x000f220000000800 */
[----:B-1----:R-:W-:-:S07]  /*1a400*/  VIADD R245, R180, 0xffffff28 ;  /* 0xffffff28b4f57836 */ /* 0x002fce0000000000 */
[----:B------:R-:W1:Y:S08]  /*1a410*/  LDC R182, c[0x0][0x230] ;  /* 0x00008c00ffb67b82 */ /* 0x000e700000000800 */
[----:B------:R-:W1:Y:S01]  /*1a420*/  LDC R183, c[0x0][0x230] ;  /* 0x00008c00ffb77b82 */ /* 0x000e620000000800 */
[----:B--2---:R-:W-:-:S07]  /*1a430*/  IMAD.WIDE R176, R5, 0x4, R176 ;  /* 0x0000000405b07825 */ /* 0x004fce00078e02b0 */
[----:B------:R-:W2:Y:S01]  /*1a440*/  LDC R178, c[0x0][0x230] ;  /* 0x00008c00ffb27b82 */ /* 0x000ea20000000800 */
[----:B------:R1:W-:Y:S04]  /*1a450*/  STL.64 [R1+0xf90], R176 ;  /* 0x000f90b001007387 */ /* 0x0003e80000100a00 */
[----:B------:R-:W2:Y:S04]  /*1a460*/  LDL.LU.64 R184, [R1+0x158] ;  /* 0x0001580001b87983 */ /* 0x000ea80000300a00 */
[----:B------:R-:W-:Y:S01]  /*1a470*/  LDGSTS.E [R244+-0x50000], desc[UR38][R176.64], !P0 ;  /* 0xb0000000b0f47fae */ /* 0x000fe2000c121866 */
[----:B---3--:R-:W-:-:S04]  /*1a480*/  IMAD.WIDE R8, R5, 0x4, R8 ;  /* 0x0000000405087825 */ /* 0x008fc800078e0208 */
[C---:B----4-:R-:W-:Y:S01]  /*1a490*/  IMAD.WIDE R226, R5.reuse, 0x4, R226 ;  /* 0x0000000405e27825 */ /* 0x050fe200078e02e2 */
[----:B------:R-:W-:Y:S03]  /*1a4a0*/  STL.64 [R1+0xfa0], R8 ;  /* 0x000fa00801007387 */ /* 0x000fe60000100a00 */
[C---:B------:R-:W-:Y:S02]  /*1a4b0*/  IMAD.WIDE R188, R5.reuse, 0x4, R238 ;  /* 0x0000000405bc7825 */ /* 0x040fe400078e02ee */
[----:B------:R-:W3:Y:S04]  /*1a4c0*/  LDL.LU.64 R238, [R1+0x140] ;  /* 0x0001400001ee7983 */ /* 0x000ee80000300a00 */
[----:B------:R-:W-:Y:S04]  /*1a4d0*/  STL.64 [R1+0xfb0], R226 ;  /* 0x000fb0e201007387 */ /* 0x000fe80000100a00 */
[----:B------:R-:W4:Y:S04]  /*1a4e0*/  LDL.LU.64 R234, [R1+0x128] ;  /* 0x0001280001ea7983 */ /* 0x000f280000300a00 */
[----:B------:R-:W-:Y:S04]  /*1a4f0*/  STL.64 [R1+0xfc0], R188 ;  /* 0x000fc0bc01007387 */ /* 0x000fe80000100a00 */
[----:B------:R-:W4:Y:S04]  /*1a500*/  LDL.LU.64 R240, [R1+0x110] ;  /* 0x0001100001f07983 */ /* 0x000f280000300a00 */
[----:B------:R-:W4:Y:S01]  /*1a510*/  LDL.LU.64 R180, [R1+0x148] ;  /* 0x0001480001b47983 */ /* 0x000f220000300a00 */
[----:B------:R-:W-:-:S04]  /*1a520*/  IMAD.WIDE R174, R5, 0x4, R174 ;  /* 0x0000000405ae7825 */ /* 0x000fc800078e02ae */
[C---:B------:R-:W-:Y:S01]  /*1a530*/  IMAD.WIDE R228, R5.reuse, 0x4, R232 ;  /* 0x0000000405e47825 */ /* 0x040fe200078e02e8 */
[----:B------:R-:W-:Y:S03]  /*1a540*/  LDGSTS.E [R244+-0x4c000], desc[UR38][R174.64], !P0 ;  /* 0xb4000000aef47fae */ /* 0x000fe6000c121866 */
[C---:B------:R-:W-:Y:S01]  /*1a550*/  IMAD.WIDE R190, R5.reuse, 0x4, R250 ;  /* 0x0000000405be7825 */ /* 0x040fe200078e02fa */
[----:B------:R-:W4:Y:S04]  /*1a560*/  LDL.LU.64 R232, [R1+0x130] ;  /* 0x0001300001e87983 */ /* 0x000f280000300a00 */
[----:B------:R1:W-:Y:S01]  /*1a570*/  STL.64 [R1+0xf98], R174 ;  /* 0x000f98ae01007387 */ /* 0x0003e20000100a00 */
[----:B------:R-:W-:-:S03]  /*1a580*/  IMAD.WIDE R186, R5, 0x4, R186 ;  /* 0x0000000405ba7825 */ /* 0x000fc600078e02ba */
[----:B------:R-:W4:Y:S04]  /*1a590*/  LDL.LU.64 R250, [R1+0x118] ;  /* 0x0001180001fa7983 */ /* 0x000f280000300a00 */
[----:B------:R4:W-:Y:S04]  /*1a5a0*/  STL.64 [R1+0xfa8], R228 ;  /* 0x000fa8e401007387 */ /* 0x0009e80000100a00 */
[----:B-1----:R-:W4:Y:S04]  /*1a5b0*/  LDL.LU.64 R176, [R1+0x17e0] ;  /* 0x0017e00001b07983 */ /* 0x002f280000300a00 */
[----:B------:R-:W-:Y:S04]  /*1a5c0*/  STL.64 [R1+0xfb8], R190 ;  /* 0x000fb8be01007387 */ /* 0x000fe80000100a00 */
[----:B------:R-:W4:Y:S04]  /*1a5d0*/  LDL.LU.64 R174, [R1+0x17d8] ;  /* 0x0017d80001ae7983 */ /* 0x000f280000300a00 */
[----:B------:R-:W-:Y:S04]  /*1a5e0*/  LDGSTS.E [R244+-0x4fffc], desc[UR38][R8.64], !P2 ;  /* 0xb000400008f47fae */ /* 0x000fe8000d121866 */
[----:B------:R-:W-:Y:S04]  /*1a5f0*/  LDGSTS.E [R244+-0x4bffc], desc[UR38][R228.64], !P2 ;  /* 0xb4004000e4f47fae */ /* 0x000fe8000d121866 */
[----:B------:R-:W-:Y:S04]  /*1a600*/  LDGSTS.E [R244+-0x4fff8], desc[UR38][R226.64], !P3 ;  /* 0xb0008000e2f47fae */ /* 0x000fe8000d921866 */
[----:B------:R-:W4:Y:S04]  /*1a610*/  LDL.LU.64 R8, [R1+0x17d0] ;  /* 0x0017d00001087983 */ /* 0x000f280000300a00 */
[----:B------:R1:W-:Y:S04]  /*1a620*/  STL.64 [R1+0xfc8], R186 ;  /* 0x000fc8ba01007387 */ /* 0x0003e80000100a00 */
[----:B------:R-:W4:Y:S01]  /*1a630*/  LDL.LU.64 R226, [R1+0x100] ;  /* 0x0001000001e27983 */ /* 0x000f220000300a00 */
[----:B------:R-:W-:Y:S01]  /*1a640*/  ISETP.GE.U32.AND P4, PT, R245, 0x7fffff09, PT ;  /* 0x7fffff09f500780c */ /* 0x000fe20003f86070 */
[----:B------:R-:W-:-:S02]  /*1a650*/  VIADD R245, R6, 0xffffff27 ;  /* 0xffffff2706f57836 */ /* 0x000fc40000000000 */
[----:B------:R-:W-:Y:S01]  /*1a660*/  VIADD R182, R182, 0xffffff26 ;  /* 0xffffff26b6b67836 */ /* 0x000fe20000000000 */
[----:B------:R-:W-:Y:S01]  /*1a670*/  LDGSTS.E [R244+-0x4bff8], desc[UR38][R190.64], !P3 ;  /* 0xb4008000bef47fae */ /* 0x000fe2000d921866 */
[----:B------:R-:W1:Y:S01]  /*1a680*/  LDC R6, c[0x0][0x230] ;  /* 0x00008c00ff067b82 */ /* 0x000e620000000800 */
[----:B------:R-:W-:Y:S01]  /*1a690*/  ISETP.GE.U32.AND P0, PT, R245, 0x7fffff08, PT ;  /* 0x7fffff08f500780c */ /* 0x000fe20003f06070 */
[----:B------:R-:W-:Y:S01]  /*1a6a0*/  VIADD R245, R183, 0xffffff25 ;  /* 0xffffff25b7f57836 */ /* 0x000fe20000000000 */
[----:B------:R-:W-:-:S05]  /*1a6b0*/  ISETP.GE.U32.AND P2, PT, R182, 0x7fffff07, PT ;  /* 0x7fffff07b600780c */ /* 0x000fca0003f46070 */
[----:B------:R-:W-:Y:S04]  /*1a6c0*/  LDGSTS.E [R244+-0x4fff4], desc[UR38][R188.64], !P4 ;  /* 0xb000c000bcf47fae */ /* 0x000fe8000e121866 */
[----:B------:R1:W-:Y:S01]  /*1a6d0*/  LDGSTS.E [R244+-0x4bff4], desc[UR38][R186.64], !P4 ;  /* 0xb400c000baf47fae */ /* 0x0003e2000e121866 */
[----:B------:R-:W-:Y:S01]  /*1a6e0*/  ISETP.GE.U32.AND P3, PT, R245, 0x7fffff06, PT ;  /* 0x7fffff06f500780c */ /* 0x000fe20003f66070 */
[----:B-1----:R-:W-:Y:S02]  /*1a6f0*/  VIADD R244, R7, 0xffffff24 ;  /* 0xffffff2407f47836 */ /* 0x002fe40000000000 */
[----:B------:R-:W1:Y:S03]  /*1a700*/  LDC R7, c[0x0][0x230] ;  /* 0x00008c00ff077b82 */ /* 0x000e660000000800 */
[----:B------:R-:W-:Y:S01]  /*1a710*/  ISETP.GE.U32.AND P4, PT, R244, 0x7fffff05, PT ;  /* 0x7fffff05f400780c */ /* 0x000fe20003f86070 */
[----:B--2---:R-:W-:-:S05]  /*1a720*/  IMAD.WIDE R184, R5, 0x4, R184 ;  /* 0x0000000405b87825 */ /* 0x004fca00078e02b8 */
[----:B------:R2:W-:Y:S01]  /*1a730*/  STL.64 [R1+0xfd0], R184 ;  /* 0x000fd0b801007387 */ /* 0x0005e20000100a00 */
[----:B---3--:R-:W-:-:S04]  /*1a740*/  IMAD.WIDE R238, R5, 0x4, R238 ;  /* 0x0000000405ee7825 */ /* 0x008fc800078e02ee */
[C---:B----4-:R-:W-:Y:S01]  /*1a750*/  IMAD.WIDE R228, R5.reuse, 0x4, R234 ;  /* 0x0000000405e47825 */ /* 0x050fe200078e02ea */
[----:B------:R3:W-:Y:S03]  /*1a760*/  STL.64 [R1+0xfe0], R238 ;  /* 0x000fe0ee01007387 */ /* 0x0007e60000100a00 */
[C---:B------:R-:W-:Y:S01]  /*1a770*/  IMAD.WIDE R186, R5.reuse, 0x4, R240 ;  /* 0x0000000405ba7825 */ /* 0x040fe200078e02f0 */
[----:B------:R-:W-:Y:S03]  /*1a780*/  STL.64 [R1+0xff0], R228 ;  /* 0x000ff0e401007387 */ /* 0x000fe60000100a00 */
[C---:B------:R-:W-:Y:S01]  /*1a790*/  IMAD.WIDE R244, R5.reuse, 0x4, R180 ;  /* 0x0000000405f47825 */ /* 0x040fe200078e02b4 */
[----:B------:R-:W-:Y:S03]  /*1a7a0*/  STL.64 [R1+0x1000], R186 ;  /* 0x001000ba01007387 */ /* 0x000fe60000100a00 */
[----:B------:R-:W-:-:S05]  /*1a7b0*/  IMAD.WIDE R234, R5, 0x4, R232 ;  /* 0x0000000405ea7825 */ /* 0x000fca00078e02e8 */
[----:B------:R-:W-:Y:S01]  /*1a7c0*/  STL.64 [R1+0xfe8], R234 ;  /* 0x000fe8ea01007387 */ /* 0x000fe20000100a00 */
[----:B------:R-:W-:-:S03]  /*1a7d0*/  IMAD.WIDE R190, R5, 0x4, R250 ;  /* 0x0000000405be7825 */ /* 0x000fc600078e02fa */
[----:B------:R-:W4:Y:S04]  /*1a7e0*/  LDL.LU.64 R180, [R1+0xf8] ;  /* 0x0000f80001b47983 */ /* 0x000f280000300a00 */
[----:B------:R-:W4:Y:S04]  /*1a7f0*/  LDL.LU.64 R232, [R1+0xe8] ;  /* 0x0000e80001e87983 */ /* 0x000f280000300a00 */
[----:B------:R1:W-:Y:S04]  /*1a800*/  STL.64 [R1+0xff8], R190 ;  /* 0x000ff8be01007387 */ /* 0x0003e80000100a00 */
[----:B------:R-:W4:Y:S04]  /*1a810*/  LDL.LU.64 R250, [R1+0xd0] ;  /* 0x0000d00001fa7983 */ /* 0x000f280000300a00 */
[----:B------:R-:W-:Y:S04]  /*1a820*/  LDGSTS.E [R9+-0x50000], desc[UR38][R184.64], !P0 ;  /* 0xb0000000b8097fae */ /* 0x000fe8000c121866 */
[----:B------:R-:W-:Y:S01]  /*1a830*/  LDGSTS.E [R9+-0x4c000], desc[UR38][R244.64], !P0 ;  /* 0xb4000000f4097fae */ /* 0x000fe2000c121866 */
[----:B------:R-:W-:-:S03]  /*1a840*/  IMAD.WIDE R182, R5, 0x4, R226 ;  /* 0x0000000405b67825 */ /* 0x000fc600078e02e2 */
[----:B------:R-:W-:Y:S04]  /*1a850*/  LDGSTS.E [R9+-0x4fffc], desc[UR38][R238.64], !P2 ;  /* 0xb0004000ee097fae */ /* 0x000fe8000d121866 */
[----:B--2---:R-:W2:Y:S04]  /*1a860*/  LDL.LU.64 R184, [R1+0xf0] ;  /* 0x0000f00001b87983 */ /* 0x004ea80000300a00 */
[----:B------:R-:W2:Y:S04]  /*1a870*/  LDL.LU.64 R226, [R1+0xd8] ;  /* 0x0000d80001e27983 */ /* 0x000ea80000300a00 */
[----:B------:R1:W-:Y:S04]  /*1a880*/  STL.64 [R1+0x1008], R182 ;  /* 0x001008b601007387 */ /* 0x0003e80000100a00 */
[----:B---3--:R-:W3:Y:S01]  /*1a890*/  LDL.LU.64 R238, [R1+0xc0] ;  /* 0x0000c00001ee7983 */ /* 0x008ee20000300a00 */
[----:B------:R-:W-:Y:S01]  /*1a8a0*/  IADD3 R188, R179, -0xdd, RZ ;  /* 0xffffff23b3bc7810 */ /* 0x000fe20007ffe0ff */
[----:B------:R-:W-:-:S02]  /*1a8b0*/  VIADD R6, R6, 0xffffff22 ;  /* 0xffffff2206067836 */ /* 0x000fc40000000000 */
[----:B------:R-:W-:Y:S01]  /*1a8c0*/  LDGSTS.E [R9+-0x4bffc], desc[UR38][R234.64], !P2 ;  /* 0xb4004000ea097fae */ /* 0x000fe2000d121866 */
[----:B------:R-:W-:Y:S01]  /*1a8d0*/  ISETP.GE.U32.AND P0, PT, R188, 0x7fffff04, PT ;  /* 0x7fffff04bc00780c */ /* 0x000fe20003f06070 */
[----:B-1----:R-:W-:Y:S02]  /*1a8e0*/  VIADD R188, R7, 0xffffff20 ;  /* 0xffffff2007bc7836 */ /* 0x002fe40000000000 */
[----:B------:R-:W-:Y:S04]  /*1a8f0*/  LDGSTS.E [R9+-0x4fff8], desc[UR38][R228.64], !P3 ;  /* 0xb0008000e4097fae */ /* 0x000fe8000d921866 */
[----:B------:R-:W-:Y:S04]  /*1a900*/  LDGSTS.E [R9+-0x4bff8], desc[UR38][R190.64], !P3 ;  /* 0xb4008000be097fae */ /* 0x000fe8000d921866 */
[----:B------:R-:W-:Y:S01]  /*1a910*/  LDGSTS.E [R9+-0x4fff4], desc[UR38][R186.64], !P4 ;  /* 0xb000c000ba097fae */ /* 0x000fe2000e121866 */
[----:B------:R-:W-:-:S03]  /*1a920*/  ISETP.GE.U32.AND P2, PT, R6, 0x7fffff03, PT ;  /* 0x7fffff030600780c */ /* 0x000fc60003f46070 */
[----:B------:R1:W-:Y:S01]  /*1a930*/  LDGSTS.E [R9+-0x4bff4], desc[UR38][R182.64], !P4 ;  /* 0xb400c000b6097fae */ /* 0x0003e2000e121866 */
[----:B------:R-:W-:-:S03]  /*1a940*/  ISETP.GE.U32.AND P4, PT, R188, 0x7fffff01, PT ;  /* 0x7fffff01bc00780c */ /* 0x000fc60003f86070 */
[----:B------:R-:W3:Y:S04]  /*1a950*/  LDL.LU.64 R190, [R1+0xb8] ;  /* 0x0000b80001be7983 */ /* 0x000ee80000300a00 */
[----:B------:R-:W3:Y:S01]  /*1a960*/  LDL.LU.64 R186, [R1+0xa0] ;  /* 0x0000a00001ba7983 */ /* 0x000ee20000300a00 */
[----:B-1----:R-:W-:-:S03]  /*1a970*/  VIADD R9, R178, 0xffffff21 ;  /* 0xffffff21b2097836 */ /* 0x002fc60000000000 */
[----:B------:R-:W3:Y:S04]  /*1a980*/  LDL.LU.64 R182, [R1+0x88] ;  /* 0x0000880001b67983 */ /* 0x000ee80000300a00 */
[----:B------:R-:W3:Y:S04]  /*1a990*/  LDL.LU.64 R178, [R1+0x70] ;  /* 0x0000700001b27983 */ /* 0x000ee80000300a00 */
[----:B------:R-:W3:Y:S04]  /*1a9a0*/  LDL.LU.64 R228, [R1+0x58] ;  /* 0x0000580001e47983 */ /* 0x000ee80000300a00 */
[----:B------:R-:W3:Y:S04]  /*1a9b0*/  LDL.LU.64 R234, [R1+0x40] ;  /* 0x0000400001ea7983 */ /* 0x000ee80000300a00 */
[----:B------:R-:W3:Y:S04]  /*1a9c0*/  LDL.LU.64 R240, [R1+0x28] ;  /* 0x0000280001f07983 */ /* 0x000ee80000300a00 */
[----:B------:R-:W3:Y:S04]  /*1a9d0*/  LDL.LU.64 R6, [R1+0x10] ;  /* 0x0000100001067983 */ /* 0x000ee80000300a00 */
[----:B------:R-:W-:Y:S01]  /*1a9e0*/  STL [R1+0xc00], RZ ;  /* 0x000c00ff01007387 */ /* 0x000fe20000100800 */
[----:B------:R-:W-:Y:S01]  /*1a9f0*/  ISETP.GE.U32.AND P3, PT, R9, 0x7fffff02, PT ;  /* 0x7fffff020900780c */ /* 0x000fe20003f66070 */
[----:B----4-:R-:W-:-:S04]  /*1aa00*/  IMAD.WIDE R188, R5, 0x4, R180 ;  /* 0x0000000405bc7825 */ /* 0x010fc800078e02b4 */
[C---:B------:R-:W-:Y:S01]  /*1aa10*/  IMAD.WIDE R180, R5.reuse, 0x4, R232 ;  /* 0x0000000405b47825 */ /* 0x040fe200078e02e8 */
[----:B------:R1:W-:Y:S04]  /*1aa20*/  STL.64 [R1+0x1010], R188 ;  /* 0x001010bc01007387 */ /* 0x0003e80000100a00 */
[----:B------:R-:W-:Y:S01]  /*1aa30*/  LDGSTS.E [R4+-0x50000], desc[UR38][R188.64], !P0 ;  /* 0xb0000000bc047fae */ /* 0x000fe2000c121866 */
[----:B------:R-:W-:-:S03]  /*1aa40*/  IMAD.WIDE R232, R5, 0x4, R250 ;  /* 0x0000000405e87825 */ /* 0x000fc600078e02fa */
[----:B------:R-:W-:Y:S01]  /*1aa50*/  STL.64 [R1+0x1020], R180 ;  /* 0x001020b401007387 */ /* 0x000fe20000100a00 */
[----:B------:R-:W-:-:S03]  /*1aa60*/  IMAD.WIDE R250, R5, 0x4, R174 ;  /* 0x0000000405fa7825 */ /* 0x000fc600078e02ae */
[----:B------:R-:W-:Y:S01]  /*1aa70*/  STL.64 [R1+0x1030], R232 ;  /* 0x001030e801007387 */ /* 0x000fe20000100a00 */
[----:B--2---:R-:W-:-:S04]  /*1aa80*/  IMAD.WIDE R184, R5, 0x4, R184 ;  /* 0x0000000405b87825 */ /* 0x004fc800078e02b8 */
[C---:B------:R-:W-:Y:S01]  /*1aa90*/  IMAD.WIDE R226, R5.reuse, 0x4, R226 ;  /* 0x0000000405e27825 */ /* 0x040fe200078e02e2 */
[----:B------:R2:W-:Y:S04]  /*1aaa0*/  STL.64 [R1+0x1018], R184 ;  /* 0x001018b801007387 */ /* 0x0005e80000100a00 */
[----:B------:R-:W-:Y:S01]  /*1aab0*/  STL.64 [R1+0x1040], R250 ;  /* 0x001040fa01007387 */ /* 0x000fe20000100a00 */
[----:B---3--:R-:W-:-:S03]  /*1aac0*/  IMAD.WIDE R238, R5, 0x4, R238 ;  /* 0x0000000405ee7825 */ /* 0x008fc600078e02ee */
[----:B------:R3:W-:Y:S04]  /*1aad0*/  STL.64 [R1+0x1028], R226 ;  /* 0x001028e201007387 */ /* 0x0007e80000100a00 */
[----:B-1----:R-:W4:Y:S04]  /*1aae0*/  LDL.LU.64 R188, [R1+0x17c8] ;  /* 0x0017c80001bc7983 */ /* 0x002f280000300a00 */
[----:B------:R1:W-:Y:S04]  /*1aaf0*/  STL.64 [R1+0x1038], R238 ;  /* 0x001038ee01007387 */ /* 0x0003e80000100a00 */
[----:B------:R-:W-:Y:S04]  /*1ab00*/  LDGSTS.E [R4+-0x4c000], desc[UR38][R184.64], !P0 ;  /* 0xb4000000b8047fae */ /* 0x000fe8000c121866 */
[----:B------:R-:W-:Y:S01]  /*1ab10*/  LDGSTS.E [R4+-0x4fffc], desc[UR38][R180.64], !P2 ;  /* 0xb0004000b4047fae */ /* 0x000fe2000d121866 */
[----:B------:R-:W-:-:S03]  /*1ab20*/  IMAD.WIDE R174, R5, 0x4, R176 ;  /* 0x0000000405ae7825 */ /* 0x000fc600078e02b0 */
[----:B------:R-:W-:Y:S04]  /*1ab30*/  LDGSTS.E [R4+-0x4bffc], desc[UR38][R226.64], !P2 ;  /* 0xb4004000e2047fae */ /* 0x000fe8000d121866 */
[----:B--2---:R-:W2:Y:S04]  /*1ab40*/  LDL.LU.64 R184, [R1+0x17c0] ;  /* 0x0017c00001b87983 */ /* 0x004ea80000300a00 */
[----:B------:R-:W2:Y:S04]  /*1ab50*/  LDL.LU.64 R180, [R1+0x17b8] ;  /* 0x0017b80001b47983 */ /* 0x000ea80000300a00 */
[----:B------:R4:W-:Y:S04]  /*1ab60*/  STL.64 [R1+0x1048], R174 ;  /* 0x001048ae01007387 */ /* 0x0009e80000100a00 */
[----:B---3--:R-:W3:Y:S04]  /*1ab70*/  LDL.LU.64 R226, [R1+0x17b0] ;  /* 0x0017b00001e27983 */ /* 0x008ee80000300a00 */
[----:B------:R-:W-:Y:S04]  /*1ab80*/  LDGSTS.E [R4+-0x4fff8], desc[UR38][R232.64], !P3 ;  /* 0xb0008000e8047fae */ /* 0x000fe8000d921866 */
[----:B------:R-:W-:Y:S04]  /*1ab90*/  LDGSTS.E [R4+-0x4bff8], desc[UR38][R238.64], !P3 ;  /* 0xb4008000ee047fae */ /* 0x000fe8000d921866 */
[----:B------:R-:W-:Y:S04]  /*1aba0*/  LDGSTS.E [R4+-0x4fff4], desc[UR38][R250.64], !P4 ;  /* 0xb000c000fa047fae */ /* 0x000fe8000e121866 */
[----:B------:R-:W3:Y:S04]  /*1abb0*/  LDL.LU.64 R232, [R1+0x17a8] ;  /* 0x0017a80001e87983 */ /* 0x000ee80000300a00 */
[----:B-1----:R-:W3:Y:S04]  /*1abc0*/  LDL.LU.64 R238, [R1+0x17a0] ;  /* 0x0017a00001ee7983 */ /* 0x002ee80000300a00 */
[----:B------:R-:W3:Y:S01]  /*1abd0*/  LDL.LU.64 R250, [R1+0x1798] ;  /* 0x0017980001fa7983 */ /* 0x000ee20000300a00 */
[----:B------:R-:W-:-:S04]  /*1abe0*/  IMAD.WIDE R190, R2, 0x4, R190 ;  /* 0x0000000402be7825 */ /* 0x000fc800078e02be */
[C---:B------:R-:W-:Y:S01]  /*1abf0*/  IMAD.WIDE R186, R2.reuse, 0x4, R186 ;  /* 0x0000000402ba7825 */ /* 0x040fe200078e02ba */
[----:B------:R-:W-:Y:S03]  /*1ac00*/  STL [R1+0xc04], RZ ;  /* 0x000c04ff01007387 */ /* 0x000fe60000100800 */
[C---:B------:R-:W-:Y:S01]  /*1ac10*/  IMAD.WIDE R182, R2.reuse, 0x4, R182 ;  /* 0x0000000402b67825 */ /* 0x040fe200078e02b6 */
[----:B------:R1:W-:Y:S03]  /*1ac20*/  STL.64 [R1+0x1050], R190 ;  /* 0x001050be01007387 */ /* 0x0003e60000100a00 */
[C---:B------:R-:W-:Y:S01]  /*1ac30*/  IMAD.WIDE R178, R2.reuse, 0x4, R178 ;  /* 0x0000000402b27825 */ /* 0x040fe200078e02b2 */
[----:B------:R1:W-:Y:S03]  /*1ac40*/  STL.64 [R1+0x1060], R186 ;  /* 0x001060ba01007387 */ /* 0x0003e60000100a00 */
[C---:B------:R-:W-:Y:S01]  /*1ac50*/  IMAD.WIDE R228, R2.reuse, 0x4, R228 ;  /* 0x0000000402e47825 */ /* 0x040fe200078e02e4 */
[----:B------:R1:W-:Y:S03]  /*1ac60*/  STL.64 [R1+0x1070], R182 ;  /* 0x001070b601007387 */ /* 0x0003e60000100a00 */
[C---:B------:R-:W-:Y:S01]  /*1ac70*/  IMAD.WIDE R234, R2.reuse, 0x4, R234 ;  /* 0x0000000402ea7825 */ /* 0x040fe200078e02ea */
[----:B------:R1:W-:Y:S03]  /*1ac80*/  STL.64 [R1+0x1080], R178 ;  /* 0x001080b201007387 */ /* 0x0003e60000100a00 */
[C---:B------:R-:W-:Y:S01]  /*1ac90*/  IMAD.WIDE R240, R2.reuse, 0x4, R240 ;  /* 0x0000000402f07825 */ /* 0x040fe200078e02f0 */
[----:B------:R4:W-:Y:S03]  /*1aca0*/  LDGSTS.E [R4+-0x4bff4], desc[UR38][R174.64], !P4 ;  /* 0xb400c000ae047fae */ /* 0x0009e6000e121866 */
        /* <DEDUP_REMOVED lines=9> */
[----:B------:R-:W0:Y:S03]  /*1ad40*/  LDGDEPBAR ;  /* 0x00000000000079af */ /* 0x000e260000000000 */
        /* <DEDUP_REMOVED lines=48> */
[----:B--2---:R-:W-:-:S04]  /*1b050*/  IMAD.WIDE R176, R2, 0x4, R184 ;  /* 0x0000000402b07825 */ /* 0x004fc800078e02b8 */
[----:B------:R-:W-:-:S05]  /*1b060*/  IMAD.WIDE R180, R2, 0x4, R180 ;  /* 0x0000000402b47825 */ /* 0x000fca00078e02b4 */
[----:B------:R-:W-:Y:S04]  /*1b070*/  STL.64 [R1+0x1110], R180 ;  /* 0x001110b401007387 */ /* 0x000fe80000100a00 */
[----:B------:R-:W-:Y:S04]  /*1b080*/  STL.64 [R1+0x1120], R176 ;  /* 0x001120b001007387 */ /* 0x000fe80000100a00 */
[----:B------:R-:W-:Y:S04]  /*1b090*/  STL.64 [R1+0x1130], R174 ;  /* 0x001130ae01007387 */ /* 0x000fe80000100a00 */
[----:B------:R-:W-:Y:S04]  /*1b0a0*/  STL.64 [R1+0x11c0], R52 ;  /* 0x0011c03401007387 */ /* 0x000fe80000100a00 */
[----:B------:R2:W-:Y:S04]  /*1b0b0*/  STL.64 [R1+0x11d0], R54 ;  /* 0x0011d03601007387 */ /* 0x0005e80000100a00 */
        /* <DEDUP_REMOVED lines=21> */
[----:B------:R-:W-:Y:S01]  /*1b210*/  STL.64 [R1+0x13c8], R98 ;  /* 0x0013c86201007387 */ /* 0x000fe20000100a00 */
[----:B---3--:R-:W-:-:S03]  /*1b220*/  IMAD.WIDE R250, R2, 0x4, R250 ;  /* 0x0000000402fa7825 */ /* 0x008fc600078e02fa */
[----:B------:R-:W-:Y:S01]  /*1b230*/  STL.64 [R1+0x13d0], R102 ;  /* 0x0013d06601007387 */ /* 0x000fe20000100a00 */
[----:B------:R-:W-:-:S03]  /*1b240*/  IMAD.WIDE R238, R2, 0x4, R238 ;  /* 0x0000000402ee7825 */ /* 0x000fc600078e02ee */
[----:B------:R-:W-:Y:S01]  /*1b250*/  STL.64 [R1+0x13d8], R106 ;  /* 0x0013d86a01007387 */ /* 0x000fe20000100a00 */
[----:B------:R-:W-:-:S03]  /*1b260*/  IMAD.WIDE R232, R2, 0x4, R232 ;  /* 0x0000000402e87825 */ /* 0x000fc600078e02e8 */
[----:B------:R-:W-:Y:S01]  /*1b270*/  STL.64 [R1+0x13e0], R110 ;  /* 0x0013e06e01007387 */ /* 0x000fe20000100a00 */
[----:B------:R-:W-:-:S03]  /*1b280*/  IMAD.WIDE R226, R2, 0x4, R226 ;  /* 0x0000000402e27825 */ /* 0x000fc600078e02e2 */
[----:B------:R-:W-:Y:S04]  /*1b290*/  STL.64 [R1+0x13e8], R114 ;  /* 0x0013e87201007387 */ /* 0x000fe80000100a00 */
[----:B------:R-:W-:Y:S04]  /*1b2a0*/  STL.64 [R1+0x13f0], R118 ;  /* 0x0013f07601007387 */ /* 0x000fe80000100a00 */
[----:B------:R-:W-:Y:S04]  /*1b2b0*/  STL.64 [R1+0x13f8], R122 ;  /* 0x0013f87a01007387 */ /* 0x000fe80000100a00 */
[----:B------:R-:W-:Y:S04]  /*1b2c0*/  STL.64 [R1+0x1400], R126 ;  /* 0x0014007e01007387 */ /* 0x000fe80000100a00 */
[----:B------:R-:W-:Y:S04]  /*1b2d0*/  STL.64 [R1+0x1408], R134 ;  /* 0x0014088601007387 */ /* 0x000fe80000100a00 */
[----:B------:R-:W-:Y:S04]  /*1b2e0*/  STL.64 [R1+0x1410], R138 ;  /* 0x0014108a01007387 */ /* 0x000fe80000100a00 */
[----:B------:R-:W-:Y:S04]  /*1b2f0*/  LDGSTS.E [R0+0x62000], desc[UR38][R250.64], P1 ;  /* 0x62000000fa007fae */ /* 0x000fe80008921866 */
[----:B------:R-:W-:Y:S04]  /*1b300*/  STL.64 [R1+0x1418], R142 ;  /* 0x0014188e01007387 */ /* 0x000fe80000100a00 */
[----:B------:R-:W-:Y:S01]  /*1b310*/  LDGSTS.E [R0+0x62400], desc[UR38][R238.64], P1 ;  /* 0x62400000ee007fae */ /* 0x000fe20008921866 */
[----:B------:R-:W-:-:S03]  /*1b320*/  IMAD.WIDE R204, R2, 0x4, R204 ;  /* 0x0000000402cc7825 */ /* 0x000fc600078e02cc */
[----:B------:R-:W-:Y:S01]  /*1b330*/  STL.64 [R1+0x1420], R146 ;  /* 0x0014209201007387 */ /* 0x000fe20000100a00 */
[----:B------:R-:W-:-:S03]  /*1b340*/  IMAD.WIDE R170, R2, 0x4, R170 ;  /* 0x0000000402aa7825 */ /* 0x000fc600078e02aa */
[----:B------:R-:W-:Y:S01]  /*1b350*/  LDGSTS.E [R0+0x62800], desc[UR38][R232.64], P1 ;  /* 0x62800000e8007fae */ /* 0x000fe20008921866 */
[----:B------:R-:W-:-:S03]  /*1b360*/  IMAD.WIDE R208, R2, 0x4, R208 ;  /* 0x0000000402d07825 */ /* 0x000fc600078e02d0 */
[----:B------:R-:W-:Y:S04]  /*1b370*/  STL.64 [R1+0x1428], R150 ;  /* 0x0014289601007387 */ /* 0x000fe80000100a00 */
        /* <DEDUP_REMOVED lines=9> */
[----:B------:R-:W-:Y:S04]  /*1b410*/  LDGSTS.E [R0+0x63800], desc[UR38][R174.64], P1 ;  /* 0x63800000ae007fae */ /* 0x000fe80008921866 */
[----:B-1----:R-:W3:Y:S04]  /*1b420*/  LDL.LU.64 R190, [R1+0x1790] ;  /* 0x0017900001be7983 */ /* 0x002ee80000300a00 */
[----:B------:R-:W-:Y:S04]  /*1b430*/  LDGSTS.E [R0+0x63c00], desc[UR38][R192.64], P1 ;  /* 0x63c00000c0007fae */ /* 0x000fe80008921866 */
[----:B------:R-:W-:Y:S04]  /*1b440*/  STL.64 [R1+0x1448], R166 ;  /* 0x001448a601007387 */ /* 0x000fe80000100a00 */
[----:B------:R-:W-:Y:S04]  /*1b450*/  LDGSTS.E [R0+0x64000], desc[UR38][R196.64], P1 ;  /* 0x64000000c4007fae */ /* 0x000fe80008921866 */
[----:B------:R-:W3:Y:S04]  /*1b460*/  LDL.LU.64 R186, [R1+0x1788] ;  /* 0x0017880001ba7983 */ /* 0x000ee80000300a00 */
[----:B------:R-:W-:Y:S04]  /*1b470*/  LDGSTS.E [R0+0x64400], desc[UR38][R200.64], P1 ;  /* 0x64400000c8007fae */ /* 0x000fe80008921866 */
[----:B------:R1:W-:Y:S04]  /*1b480*/  STL.64 [R1+0x1450], R170 ;  /* 0x001450aa01007387 */ /* 0x0003e80000100a00 */
[----:B------:R-:W-:Y:S04]  /*1b490*/  LDGSTS.E [R0+0x64800], desc[UR38][R204.64], P1 ;  /* 0x64800000cc007fae */ /* 0x000fe80008921866 */
[----:B------:R-:W3:Y:S04]  /*1b4a0*/  LDL.LU.64 R182, [R1+0x1780] ;  /* 0x0017800001b67983 */ /* 0x000ee80000300a00 */
        /* <DEDUP_REMOVED lines=11> */
[----:B------:R-:W-:Y:S04]  /*1b560*/  LDGSTS.E [R0+0x66400], desc[UR38][R56.64], P1 ;  /* 0x6640000038007fae */ /* 0x000fe80008921866 */
[----:B------:R-:W-:Y:S04]  /*1b570*/  LDGSTS.E [R0+0x66800], desc[UR38][R58.64], P1 ;  /* 0x668000003a007fae */ /* 0x000fe80008921866 */
[----:B--2---:R-:W2:Y:S04]  /*1b580*/  LDL.LU.64 R54, [R1+0xa8] ;  /* 0x0000a80001367983 */ /* 0x004ea80000300a00 */
[----:B------:R-:W2:Y:S04]  /*1b590*/  LDL.LU.64 R52, [R1+0x90] ;  /* 0x0000900001347983 */ /* 0x000ea80000300a00 */
[----:B------:R-:W2:Y:S04]  /*1b5a0*/  LDL.LU.64 R188, [R1+0x78] ;  /* 0x0000780001bc7983 */ /* 0x000ea80000300a00 */
[----:B------:R-:W2:Y:S04]  /*1b5b0*/  LDL.LU.64 R184, [R1+0x60] ;  /* 0x0000600001b87983 */ /* 0x000ea80000300a00 */
[----:B------:R-:W1:Y:S04]  /*1b5c0*/  LDL.LU.64 R180, [R1+0x48] ;  /* 0x0000480001b47983 */ /* 0x000e680000300a00 */
        /* <DEDUP_REMOVED lines=32> */
[----:B----4-:R-:W-:-:S03]  /*1b7d0*/  IMAD.WIDE R74, R2, 0x4, R28 ;  /* 0x00000004024a7825 */ /* 0x010fc600078e021c */
        /* <DEDUP_REMOVED lines=8> */
[----:B------:R1:W-:Y:S01]  /*1b860*/  LDGSTS.E [R0+0x6fc00], desc[UR38][R170.64], P1 ;  /* 0x6fc00000aa007fae */ /* 0x0003e20008921866 */
[----:B------:R-:W-:-:S03]  /*1b870*/  IMAD.WIDE R38, R2, 0x4, R38 ;  /* 0x0000000402267825 */ /* 0x000fc600078e0226 */
[----:B------:R-:W4:Y:S01]  /*1b880*/  LDL.LU.64 R174, [R1+0x30] ;  /* 0x0000300001ae7983 */ /* 0x000f220000300a00 */
[----:B------:R-:W-:-:S03]  /*1b890*/  IMAD.WIDE R40, R2, 0x4, R40 ;  /* 0x0000000402287825 */ /* 0x000fc600078e0228 */
[----:B------:R-:W4:Y:S01]  /*1b8a0*/  LDL.LU.64 R176, [R1+0x18] ;  /* 0x0000180001b07983 */ /* 0x000f220000300a00 */
        /* <DEDUP_REMOVED lines=15> */
[----:B-1----:R-:W-:-:S04]  /*1b9a0*/  IMAD.WIDE R170, R2, 0x4, R180 ;  /* 0x0000000402aa7825 */ /* 0x002fc800078e02b4 */
[C---:B---3--:R-:W-:Y:S02]  /*1b9b0*/  IMAD.WIDE R180, R2.reuse, 0x4, R6 ;  /* 0x0000000402b47825 */ /* 0x048fe400078e0206 */
[----:B------:R-:W5:Y:S04]  /*1b9c0*/  LDL.LU.64 R6, [R1+0x1750] ;  /* 0x0017500001067983 */ /* 0x000f680000300a00 */
        /* <DEDUP_REMOVED lines=9> */
[----:B--2---:R-:W-:-:S03]  /*1ba60*/  IMAD.WIDE R166, R2, 0x4, R184 ;  /* 0x0000000402a67825 */ /* 0x004fc600078e02b8 */
[----:B------:R-:W-:Y:S01]  /*1ba70*/  STL.64 [R1+0x12a8], R46 ;  /* 0x0012a82e01007387 */ /* 0x000fe20000100a00 */
[----:B------:R-:W-:-:S03]  /*1ba80*/  IMAD.WIDE R184, R2, 0x4, R24 ;  /* 0x0000000402b87825 */ /* 0x000fc600078e0218 */
[----:B------:R-:W-:Y:S01]  /*1ba90*/  STL.64 [R1+0x12b0], R48 ;  /* 0x0012b03001007387 */ /* 0x000fe20000100a00 */
[----:B------:R-:W-:-:S03]  /*1baa0*/  IMAD.WIDE R24, R2, 0x4, R132 ;  /* 0x0000000402187825 */ /* 0x000fc600078e0284 */
[----:B------:R-:W-:Y:S04]  /*1bab0*/  STL.64 [R1+0x12b8], R50 ;  /* 0x0012b83201007387 */ /* 0x000fe80000100a00 */
        /* <DEDUP_REMOVED lines=14> */
[----:B------:R1:W-:Y:S04]  /*1bba0*/  STL.64 [R1+0x1310], R24 ;  /* 0x0013101801007387 */ /* 0x0003e80000100a00 */
[----:B------:R-:W-:Y:S04]  /*1bbb0*/  STL.64 [R1+0x1300], R54 ;  /* 0x0013003601007387 */ /* 0x000fe80000100a00 */
[----:B------:R2:W-:Y:S01]  /*1bbc0*/  STL.64 [R1+0x1318], R26 ;  /* 0x0013181a01007387 */ /* 0x0005e20000100a00 */
[----:B-1----:R-:W-:-:S03]  /*1bbd0*/  IMAD.WIDE R24, R2, 0x4, R140 ;  /* 0x0000000402187825 */ /* 0x002fc600078e028c */
[----:B------:R-:W-:Y:S04]  /*1bbe0*/  STL.64 [R1+0x1308], R52 ;  /* 0x0013083401007387 */ /* 0x000fe80000100a00 */
[----:B------:R1:W-:Y:S01]  /*1bbf0*/  STL.64 [R1+0x1320], R24 ;  /* 0x0013201801007387 */ /* 0x0003e20000100a00 */
[----:B--2---:R-:W-:-:S03]  /*1bc00*/  IMAD.WIDE R26, R2, 0x4, R144 ;  /* 0x00000004021a7825 */ /* 0x004fc600078e0290 */
[----:B------:R-:W-:Y:S04]  /*1bc10*/  LDGSTS.E [R3+0x60200], desc[UR38][R154.64], P1 ;  /* 0x602000009a037fae */ /* 0x000fe80008921866 */
[----:B------:R2:W-:Y:S01]  /*1bc20*/  STL.64 [R1+0x1328], R26 ;  /* 0x0013281a01007387 */ /* 0x0005e20000100a00 */
[----:B-1----:R-:W-:-:S03]  /*1bc30*/  IMAD.WIDE R24, R2, 0x4, R148 ;  /* 0x0000000402187825 */ /* 0x002fc600078e0294 */
[----:B------:R-:W-:Y:S04]  /*1bc40*/  LDGSTS.E [R3+0x60600], desc[UR38][R158.64], P1 ;  /* 0x606000009e037fae */ /* 0x000fe80008921866 */
[----:B------:R1:W-:Y:S04]  /*1bc50*/  STL.64 [R1+0x1330], R24 ;  /* 0x0013301801007387 */ /* 0x0003e80000100a00 */
[----:B------:R-:W3:Y:S01]  /*1bc60*/  LDL.64 R156, [R1+0x1330] ;  /* 0x00133000019c7983 */ /* 0x000ee20000100a00 */
[----:B--2---:R-:W-:-:S03]  /*1bc70*/  IMAD.WIDE R26, R2, 0x4, R168 ;  /* 0x00000004021a7825 */ /* 0x004fc600078e02a8 */
[----:B------:R-:W2:Y:S04]  /*1bc80*/  LDL.64 R160, [R1+0x1328] ;  /* 0x0013280001a07983 */ /* 0x000ea80000100a00 */
[----:B------:R-:W-:Y:S01]  /*1bc90*/  STL.64 [R1+0x1338], R32 ;  /* 0x0013382001007387 */ /* 0x000fe20000100a00 */
[----:B-1----:R-:W-:-:S03]  /*1bca0*/  IMAD.WIDE R24, R2, 0x4, R172 ;  /* 0x0000000402187825 */ /* 0x002fc600078e02ac */
[----:B------:R-:W3:Y:S04]  /*1bcb0*/  LDL.64 R164, [R1+0x1320] ;  /* 0x0013200001a47983 */ /* 0x000ee80000100a00 */
[----:B------:R1:W-:Y:S04]  /*1bcc0*/  STL.64 [R1+0x1340], R30 ;  /* 0x0013401e01007387 */ /* 0x0003e80000100a00 */
[----:B------:R-:W2:Y:S04]  /*1bcd0*/  LDL.64 R168, [R1+0x1318] ;  /* 0x0013180001a87983 */ /* 0x000ea80000100a00 */
[----:B------:R1:W-:Y:S04]  /*1bce0*/  STL.64 [R1+0x1348], R28 ;  /* 0x0013481c01007387 */ /* 0x0003e80000100a00 */
[----:B------:R-:W3:Y:S04]  /*1bcf0*/  LDL.64 R172, [R1+0x1310] ;  /* 0x0013100001ac7983 */ /* 0x000ee80000100a00 */
[----:B------:R1:W-:Y:S04]  /*1bd00*/  STL.64 [R1+0x1350], R26 ;  /* 0x0013501a01007387 */ /* 0x0003e80000100a00 */
[----:B------:R1:W-:Y:S04]  /*1bd10*/  STL.64 [R1+0x1358], R24 ;  /* 0x0013581801007387 */ /* 0x0003e80000100a00 */
[----:B------:R1:W-:Y:S04]  /*1bd20*/  STL [R1+0xc08], RZ ;  /* 0x000c08ff01007387 */ /* 0x0003e80000100800 */
        /* <DEDUP_REMOVED lines=765> */
[----:B------:R1:W-:Y:S04]  /*1ed00*/  STL [R1], RZ ;  /* 0x000000ff01007387 */ /* 0x0003e80000100800 */
        /* <DEDUP_REMOVED lines=127> */
[----:B------:R-:W2:Y:S01]  /*1f500*/  LDL R9, [R1+0xe34] ;  /* 0x000e340001097983 */ /* 0x000ea20000100800 */
        /* <DEDUP_REMOVED lines=76> */
[----:B---3--:R-:W-:Y:S04]  /*1f9d0*/  LDGSTS.E [R3+0x6d600], desc[UR38][R172.64], P1 ;  /* 0x6d600000ac037fae */ /* 0x008fe80008921866 */
[----:B--2---:R-:W-:Y:S04]  /*1f9e0*/  LDGSTS.E [R3+0x6da00], desc[UR38][R168.64], P1 ;  /* 0x6da00000a8037fae */ /* 0x004fe80008921866 */
[----:B------:R-:W-:Y:S04]  /*1f9f0*/  LDGSTS.E [R3+0x6de00], desc[UR38][R164.64], P1 ;  /* 0x6de00000a4037fae */ /* 0x000fe80008921866 */
[----:B------:R-:W-:Y:S04]  /*1fa00*/  LDGSTS.E [R3+0x6e200], desc[UR38][R160.64], P1 ;  /* 0x6e200000a0037fae */ /* 0x000fe80008921866 */
[----:B------:R-:W-:Y:S04]  /*1fa10*/  LDGSTS.E [R3+0x6e600], desc[UR38][R156.64], P1 ;  /* 0x6e6000009c037fae */ /* 0x000fe80008921866 */
[----:B------:R-:W-:Y:S04]  /*1fa20*/  LDGSTS.E [R3+0x6ea00], desc[UR38][R152.64], P1 ;  /* 0x6ea0000098037fae */ /* 0x000fe80008921866 */
[----:B------:R-:W-:Y:S04]  /*1fa30*/  LDGSTS.E [R3+0x6ee00], desc[UR38][R32.64], P1 ;  /* 0x6ee0000020037fae */ /* 0x000fe80008921866 */
[----:B------:R1:W-:Y:S04]  /*1fa40*/  LDGSTS.E [R3+0x6f200], desc[UR38][R30.64], P1 ;  /* 0x6f2000001e037fae */ /* 0x0003e80008921866 */
[----:B------:R2:W-:Y:S04]  /*1fa50*/  LDGSTS.E [R3+0x6f600], desc[UR38][R28.64], P1 ;  /* 0x6f6000001c037fae */ /* 0x0005e80008921866 */
[----:B------:R3:W-:Y:S04]  /*1fa60*/  LDGSTS.E [R3+0x6fa00], desc[UR38][R26.64], P1 ;  /* 0x6fa000001a037fae */ /* 0x0007e80008921866 */
[----:B------:R4:W-:Y:S01]  /*1fa70*/  LDGSTS.E [R3+0x6fe00], desc[UR38][R24.64], P1 ;  /* 0x6fe0000018037fae */ /* 0x0009e20008921866 */
[----:B-1----:R-:W-:-:S03]  /*1fa80*/  CS2R R30, SRZ ;  /* 0x00000000001e7805 */ /* 0x002fc6000001ff00 */
[----:B------:R-:W0:Y:S01]  /*1fa90*/  LDGDEPBAR ;  /* 0x00000000000079af */ /* 0x000e220000000000 */
[----:B--2---:R-:W-:Y:S02]  /*1faa0*/  CS2R R28, SRZ ;  /* 0x00000000001c7805 */ /* 0x004fe4000001ff00 */
[----:B------:R-:W-:Y:S02]  /*1fab0*/  CS2R R32, SRZ ;  /* 0x0000000000207805 */ /* 0x000fe4000001ff00 */
[----:B------:R-:W-:Y:S02]  /*1fac0*/  CS2R R34, SRZ ;  /* 0x0000000000227805 */ /* 0x000fe4000001ff00 */
[----:B---3--:R-:W-:Y:S02]  /*1fad0*/  CS2R R26, SRZ ;  /* 0x00000000001a7805 */ /* 0x008fe4000001ff00 */
[----:B------:R-:W-:Y:S02]  /*1fae0*/  CS2R R36, SRZ ;  /* 0x0000000000247805 */ /* 0x000fe4000001ff00 */
[----:B------:R-:W-:-:S02]  /*1faf0*/  CS2R R38, SRZ ;  /* 0x0000000000267805 */ /* 0x000fc4000001ff00 */
[----:B------:R-:W-:Y:S02]  /*1fb00*/  CS2R R40, SRZ ;  /* 0x0000000000287805 */ /* 0x000fe4000001ff00 */
[----:B----4-:R-:W-:Y:S02]  /*1fb10*/  CS2R R24, SRZ ;  /* 0x0000000000187805 */ /* 0x010fe4000001ff00 */
[----:B------:R-:W-:Y:S02]  /*1fb20*/  CS2R R42, SRZ ;  /* 0x00000000002a7805 */ /* 0x000fe4000001ff00 */
[----:B------:R-:W-:Y:S02]  /*1fb30*/  CS2R R44, SRZ ;  /* 0x00000000002c7805 */ /* 0x000fe4000001ff00 */
[----:B------:R-:W-:Y:S02]  /*1fb40*/  CS2R R46, SRZ ;  /* 0x00000000002e7805 */ /* 0x000fe4000001ff00 */
[----:B------:R-:W-:-:S02]  /*1fb50*/  CS2R R48, SRZ ;  /* 0x0000000000307805 */ /* 0x000fc4000001ff00 */
[----:B------:R-:W-:Y:S02]  /*1fb60*/  CS2R R50, SRZ ;  /* 0x0000000000327805 */ /* 0x000fe4000001ff00 */
[----:B------:R-:W-:Y:S02]  /*1fb70*/  CS2R R52, SRZ ;  /* 0x0000000000347805 */ /* 0x000fe4000001ff00 */
        /* <DEDUP_REMOVED lines=19> */
[----:B------:R-:W-:Y:S02]  /*1fcb0*/  ISETP.GE.AND P0, PT, R9, 0x20, PT ;  /* 0x000000200900780c */ /* 0x000fe40003f06270 */
        /* <DEDUP_REMOVED lines=29> */
[----:B------:R-:W-:Y:S01]  /*1fe90*/  CS2R R150, SRZ ;  /* 0x0000000000967805 */ /* 0x000fe2000001ff00 */
[----:B------:R-:W-:Y:S06]  /*1fea0*/  @!P0 BRA `(.L_x_0) ;  /* 0x0000013400a88947 */ /* 0x000fec0003800000 */
[----:B------:R-:W2:Y:S04]  /*1feb0*/  LDL.LU.64 R136, [R1+0xe10] ;  /* 0x000e100001887983 */ /* 0x000ea80000300a00 */
[----:B------:R-:W3:Y:S04]  /*1fec0*/  LDL.LU.64 R128, [R1+0xe00] ;  /* 0x000e000001807983 */ /* 0x000ee80000300a00 */
[----:B------:R-:W4:Y:S04]  /*1fed0*/  LDL.LU.64 R130, [R1+0xe38] ;  /* 0x000e380001827983 */ /* 0x000f280000300a00 */
[----:B------:R-:W4:Y:S04]  /*1fee0*/  LDL.LU.64 R134, [R1+0xe20] ;  /* 0x000e200001867983 */ /* 0x000f280000300a00 */
[----:B------:R-:W4:Y:S04]  /*1fef0*/  LDL.LU.64 R138, [R1+0xe18] ;  /* 0x000e1800018a7983 */ /* 0x000f280000300a00 */
[----:B------:R-:W4:Y:S04]  /*1ff00*/  LDL.LU.64 R140, [R1+0xe08] ;  /* 0x000e0800018c7983 */ /* 0x000f280000300a00 */
[----:B------:R-:W4:Y:S04]  /*1ff10*/  LDL.LU.64 R142, [R1+0xe40] ;  /* 0x000e4000018e7983 */ /* 0x000f280000300a00 */
[----:B------:R-:W-:Y:S04]  /*1ff20*/  STL [R1+0xe4c], R236 ;  /* 0x000e4cec01007387 */ /* 0x000fe80000100800 */
[----:B------:R-:W4:Y:S04]  /*1ff30*/  LDL.LU.64 R146, [R1+0xe28] ;  /* 0x000e280001927983 */ /* 0x000f280000300a00 */
[----:B------:R-:W-:Y:S04]  /*1ff40*/  STL [R1+0xe48], R237 ;  /* 0x000e48ed01007387 */ /* 0x000fe80000100800 */
        /* <DEDUP_REMOVED lines=9> */
[----:B--2---:R1:W-:Y:S01]  /*1ffe0*/  STL [R1+0xe6c], R136 ;  /* 0x000e6c8801007387 */ /* 0x0043e20000100800 */
[----:B------:R-:W-:-:S03]  /*1fff0*/  IMAD.MOV.U32 R0, RZ, RZ, R137 ;  /* 0x000000ffff007224 */ /* 0x000fc600078e0089 */
[----:B------:R-:W2:Y:S04]  /*20000*/  LDL.LU.64 R144, [R1+0xec8] ;  /* 0x000ec80001907983 */ /* 0x000ea80000300a00 */
[----:B---3--:R-:W-:Y:S04]  /*20010*/  STL [R1+0xe74], R128 ;  /* 0x000e748001007387 */ /* 0x008fe80000100800 */
[----:B------:R3:W-:Y:S04]  /*20020*/  STL [R1+0xe68], R0 ;  /* 0x000e680001007387 */ /* 0x0007e80000100800 */
[----:B-1----:R-:W2:Y:S04]  /*20030*/  LDL.LU.64 R136, [R1+0xed0] ;  /* 0x000ed00001887983 */ /* 0x002ea80000300a00 */
[----:B----4-:R-:W-:Y:S01]  /*20040*/  STL [R1+0xe7c], R130 ;  /* 0x000e7c8201007387 */ /* 0x010fe20000100800 */
[----:B---3--:R-:W-:-:S05]  /*20050*/  IMAD.MOV.U32 R0, RZ, RZ, R129 ;  /* 0x000000ffff007224 */ /* 0x008fca00078e0081 */
[----:B------:R1:W-:Y:S04]  /*20060*/  STL [R1+0xe70], R0 ;  /* 0x000e700001007387 */ /* 0x0003e80000100800 */
[----:B------:R-:W-:Y:S01]  /*20070*/  STL [R1+0xe84], R134 ;  /* 0x000e848601007387 */ /* 0x000fe20000100800 */
[----:B-1----:R-:W-:-:S05]  /*20080*/  IMAD.MOV.U32 R0, RZ, RZ, R131 ;  /* 0x000000ffff007224 */ /* 0x002fca00078e0083 */
[----:B------:R1:W-:Y:S02]  /*20090*/  STL [R1+0xe78], R0 ;  /* 0x000e780001007387 */ /* 0x0003e40000100800 */
[----:B-1----:R-:W-:Y:S02]  /*200a0*/  IMAD.MOV.U32 R0, RZ, RZ, R135 ;  /* 0x000000ffff007224 */ /* 0x002fe400078e0087 */
[----:B------:R-:W3:Y:S04]  /*200b0*/  LDL.LU.64 R134, [R1+0xee0] ;  /* 0x000ee00001867983 */ /* 0x000ee80000300a00 */
[----:B------:R1:W-:Y:S04]  /*200c0*/  STL [R1+0xe80], R0 ;  /* 0x000e800001007387 */ /* 0x0003e80000100800 */
[----:B------:R4:W-:Y:S01]  /*200d0*/  STL [R1+0xe8c], R138 ;  /* 0x000e8c8a01007387 */ /* 0x0009e20000100800 */
[----:B-1----:R-:W-:-:S03]  /*200e0*/  IMAD.MOV.U32 R0, RZ, RZ, R139 ;  /* 0x000000ffff007224 */ /* 0x002fc600078e008b */
[----:B----4-:R-:W4:Y:S04]  /*200f0*/  LDL.LU.64 R138, [R1+0xee8] ;  /* 0x000ee800018a7983 */ /* 0x010f280000300a00 */
[----:B------:R1:W-:Y:S04]  /*20100*/  STL [R1+0xe88], R0 ;  /* 0x000e880001007387 */ /* 0x0003e80000100800 */
[----:B------:R1:W-:Y:S02]  /*20110*/  STL [R1+0xe94], R140 ;  /* 0x000e948c01007387 */ /* 0x0003e40000100800 */
[----:B-1----:R-:W-:-:S02]  /*20120*/  IMAD.MOV.U32 R0, RZ, RZ, R141 ;  /* 0x000000ffff007224 */ /* 0x002fc400078e008d */
[----:B------:R-:W4:Y:S04]  /*20130*/  LDL.LU.64 R140, [R1+0xef0] ;  /* 0x000ef000018c7983 */ /* 0x000f280000300a00 */
[----:B------:R1:W-:Y:S04]  /*20140*/  STL [R1+0xe90], R0 ;  /* 0x000e900001007387 */ /* 0x0003e80000100800 */
[----:B------:R1:W-:Y:S02]  /*20150*/  STL [R1+0xe9c], R142 ;  /* 0x000e9c8e01007387 */ /* 0x0003e40000100800 */
[----:B-1----:R-:W-:-:S02]  /*20160*/  IMAD.MOV.U32 R0, RZ, RZ, R143 ;  /* 0x000000ffff007224 */ /* 0x002fc400078e008f */
[----:B------:R-:W4:Y:S04]  /*20170*/  LDL.LU.64 R142, [R1+0xef8] ;  /* 0x000ef800018e7983 */ /* 0x000f280000300a00 */
[----:B------:R1:W-:Y:S04]  /*20180*/  STL [R1+0xe98], R0 ;  /* 0x000e980001007387 */ /* 0x0003e80000100800 */
[----:B------:R1:W-:Y:S04]  /*20190*/  STL [R1+0xea4], R146 ;  /* 0x000ea49201007387 */ /* 0x0003e80000100800 */
[----:B------:R-:W4:Y:S01]  /*201a0*/  LDL.LU.64 R130, [R1+0xf00] ;  /* 0x000f000001827983 */ /* 0x000f220000300a00 */
[----:B-1----:R-:W-:-:S05]  /*201b0*/  IMAD.MOV.U32 R0, RZ, RZ, R147 ;  /* 0x000000ffff007224 */ /* 0x002fca00078e0093 */
[----:B------:R1:W-:Y:S04]  /*201c0*/  STL [R1+0xea0], R0 ;  /* 0x000ea00001007387 */ /* 0x0003e80000100800 */
[----:B------:R1:W-:Y:S04]  /*201d0*/  STL [R1+0xeac], R148 ;  /* 0x000eac9401007387 */ /* 0x0003e80000100800 */
[----:B------:R-:W4:Y:S01]  /*201e0*/  LDL.LU.64 R146, [R1+0xf08] ;  /* 0x000f080001927983 */ /* 0x000f220000300a00 */
[----:B-1----:R-:W-:-:S03]  /*201f0*/  IMAD.MOV.U32 R0, RZ, RZ, R149 ;  /* 0x000000ffff007224 */ /* 0x002fc600078e0095 */
[----:B------:R-:W-:Y:S04]  /*20200*/  STL [R1+0xeb4], R150 ;  /* 0x000eb49601007387 */ /* 0x000fe80000100800 */
[----:B------:R1:W-:Y:S04]  /*20210*/  STL [R1+0xea8], R0 ;  /* 0x000ea80001007387 */ /* 0x0003e80000100800 */
[----:B------:R-:W4:Y:S01]  /*20220*/  LDL.LU.64 R148, [R1+0xf10] ;  /* 0x000f100001947983 */ /* 0x000f220000300a00 */
[----:B-1----:R-:W-:-:S03]  /*20230*/  IMAD.MOV.U32 R0, RZ, RZ, R151 ;  /* 0x000000ffff007224 */ /* 0x002fc600078e0097 */
[----:B------:R-:W-:Y:S04]  /*20240*/  STL [R1+0xebc], R132 ;  /* 0x000ebc8401007387 */ /* 0x000fe80000100800 */
[----:B------:R1:W-:Y:S04]  /*20250*/  STL [R1+0xeb0], R0 ;  /* 0x000eb00001007387 */ /* 0x0003e80000100800 */
[----:B------:R-:W4:Y:S01]  /*20260*/  LDL.LU.64 R150, [R1+0xf18] ;  /* 0x000f180001967983 */ /* 0x000f220000300a00 */
[----:B-1----:R-:W-:-:S03]  /*20270*/  IMAD.MOV.U32 R0, RZ, RZ, R133 ;  /* 0x000000ffff007224 */ /* 0x002fc600078e0085 */
[----:B--2---:R-:W-:Y:S04]  /*20280*/  STL [R1+0xec4], R144 ;  /* 0x000ec49001007387 */ /* 0x004fe80000100800 */
[----:B------:R1:W-:Y:S04]  /*20290*/  STL [R1+0xeb8], R0 ;  /* 0x000eb80001007387 */ /* 0x0003e80000100800 */
[----:B------:R-:W2:Y:S01]  /*202a0*/  LDL.LU.64 R132, [R1+0xf20] ;  /* 0x000f200001847983 */ /* 0x000ea20000300a00 */
[----:B-1----:R-:W-:-:S03]  /*202b0*/  IMAD.MOV.U32 R0, RZ, RZ, R145 ;  /* 0x000000ffff007224 */ /* 0x002fc600078e0091 */
[----:B------:R-:W-:Y:S04]  /*202c0*/  STL [R1+0xecc], R136 ;  /* 0x000ecc8801007387 */ /* 0x000fe80000100800 */
[----:B------:R1:W-:Y:S04]  /*202d0*/  STL [R1+0xec0], R0 ;  /* 0x000ec00001007387 */ /* 0x0003e80000100800 */
[----:B------:R-:W2:Y:S01]  /*202e0*/  LDL.LU.64 R144, [R1+0xf28] ;  /* 0x000f280001907983 */ /* 0x000ea20000300a00 */
[----:B-1----:R-:W-:-:S03]  /*202f0*/  IMAD.MOV.U32 R0, RZ, RZ, R137 ;  /* 0x000000ffff007224 */ /* 0x002fc600078e0089 */
[----:B------:R-:W-:Y:S04]  /*20300*/  STL [R1+0xed4], R248 ;  /* 0x000ed4f801007387 */ /* 0x000fe80000100800 */
[----:B------:R1:W-:Y:S04]  /*20310*/  STL [R1+0xec8], R0 ;  /* 0x000ec80001007387 */ /* 0x0003e80000100800 */
[----:B------:R-:W2:Y:S04]  /*20320*/  LDL.LU.64 R136, [R1+0xf30] ;  /* 0x000f300001887983 */ /* 0x000ea80000300a00 */
[----:B------:R-:W-:Y:S04]  /*20330*/  STL [R1+0xed0], R249 ;  /* 0x000ed0f901007387 */ /* 0x000fe80000100800 */
[----:B---3--:R3:W-:Y:S01]  /*20340*/  STL [R1+0xedc], R134 ;  /* 0x000edc8601007387 */ /* 0x0087e20000100800 */
[----:B-1----:R-:W-:-:S03]  /*20350*/  IMAD.MOV.U32 R0, RZ, RZ, R135 ;  /* 0x000000ffff007224 */ /* 0x002fc600078e0087 */
[----:B---3--:R-:W3:Y:S04]  /*20360*/  LDL.LU.64 R134, [R1+0xf38] ;  /* 0x000f380001867983 */ /* 0x008ee80000300a00 */
[----:B------:R1:W-:Y:S04]  /*20370*/  STL [R1+0xed8], R0 ;  /* 0x000ed80001007387 */ /* 0x0003e80000100800 */
[----:B----4-:R4:W-:Y:S01]  /*20380*/  STL [R1+0xee4], R138 ;  /* 0x000ee48a01007387 */ /* 0x0109e20000100800 */
        /* <DEDUP_REMOVED lines=11> */
[----:B------:R-:W-:Y:S01]  /*20440*/  STL [R1+0xefc], R130 ;  /* 0x000efc8201007387 */ /* 0x000fe20000100800 */
[----:B-1----:R-:W-:-:S03]  /*20450*/  IMAD.MOV.U32 R0, RZ, RZ, R131 ;  /* 0x000000ffff007224 */ /* 0x002fc600078e0083 */
[----:B------:R-:W-:Y:S04]  /*20460*/  STL [R1+0xf04], R146 ;  /* 0x000f049201007387 */ /* 0x000fe80000100800 */
[----:B------:R1:W-:Y:S02]  /*20470*/  STL [R1+0xef8], R0 ;  /* 0x000ef80001007387 */ /* 0x0003e40000100800 */
[----:B-1----:R-:W-:Y:S02]  /*20480*/  IMAD.MOV.U32 R0, RZ, RZ, R147 ;  /* 0x000000ffff007224 */ /* 0x002fe400078e0093 */
[----:B------:R-:W4:Y:S04]  /*20490*/  LDL.LU.64 R146, [R1+0xf60] ;  /* 0x000f600001927983 */ /* 0x000f280000300a00 */
        /* <DEDUP_REMOVED lines=9> */
[----:B--2---:R-:W-:Y:S01]  /*20530*/  STL [R1+0xf1c], R132 ;  /* 0x000f1c8401007387 */ /* 0x004fe20000100800 */
[----:B-1----:R-:W-:-:S03]  /*20540*/  IMAD.MOV.U32 R0, RZ, RZ, R133 ;  /* 0x000000ffff007224 */ /* 0x002fc600078e0085 */
[----:B------:R-:W2:Y:S04]  /*20550*/  LDL.LU.64 R128, [R1+0xf78] ;  /* 0x000f780001807983 */ /* 0x000ea80000300a00 */
[----:B------:R1:W-:Y:S04]  /*20560*/  STL [R1+0xf18], R0 ;  /* 0x000f180001007387 */ /* 0x0003e80000100800 */
[----:B------:R1:W-:Y:S02]  /*20570*/  STL [R1+0xf24], R144 ;  /* 0x000f249001007387 */ /* 0x0003e40000100800 */
[----:B-1----:R-:W-:-:S02]  /*20580*/  IMAD.MOV.U32 R0, RZ, RZ, R145 ;  /* 0x000000ffff007224 */ /* 0x002fc400078e0091 */
[----:B------:R-:W2:Y:S04]  /*20590*/  LDL.LU.64 R130, [R1+0xf80] ;  /* 0x000f800001827983 */ /* 0x000ea80000300a00 */
[----:B------:R1:W-:Y:S04]  /*205a0*/  STL [R1+0xf20], R0 ;  /* 0x000f200001007387 */ /* 0x0003e80000100800 */
[----:B------:R1:W-:Y:S04]  /*205b0*/  STL [R1+0xf2c], R136 ;  /* 0x000f2c8801007387 */ /* 0x0003e80000100800 */
[----:B------:R-:W2:Y:S01]  /*205c0*/  LDL.LU.64 R144, [R1+0xf88] ;  /* 0x000f880001907983 */ /* 0x000ea20000300a00 */
[----:B-1----:R-:W-:-:S03]  /*205d0*/  IMAD.MOV.U32 R0, RZ, RZ, R137 ;  /* 0x000000ffff007224 */ /* 0x002fc600078e0089 */
[----:B------:R-:W2:Y:S04]  /*205e0*/  LDL.LU.64 R136, [R1+0xf90] ;  /* 0x000f900001887983 */ /* 0x000ea80000300a00 */
[----:B------:R1:W-:Y:S04]  /*205f0*/  STL [R1+0xf28], R0 ;  /* 0x000f280001007387 */ /* 0x0003e80000100800 */
[----:B---3--:R-:W-:Y:S01]  /*20600*/  STL [R1+0xf34], R134 ;  /* 0x000f348601007387 */ /* 0x008fe20000100800 */
[----:B-1----:R-:W-:-:S03]  /*20610*/  IMAD.MOV.U32 R0, RZ, RZ, R135 ;  /* 0x000000ffff007224 */ /* 0x002fc600078e0087 */
[----:B------:R-:W3:Y:S04]  /*20620*/  LDL.LU.64 R132, [R1+0xf98] ;  /* 0x000f980001847983 */ /* 0x000ee80000300a00 */
        /* <DEDUP_REMOVED lines=9> */
[----:B------:R-:W-:Y:S04]  /*206c0*/  STL [R1+0xf4c], R142 ;  /* 0x000f4c8e01007387 */ /* 0x000fe80000100800 */
[----:B------:R-:W4:Y:S01]  /*206d0*/  LDL.LU.64 R134, [R1+0xfb0] ;  /* 0x000fb00001867983 */ /* 0x000f220000300a00 */
[----:B-1----:R-:W-:-:S05]  /*206e0*/  IMAD.MOV.U32 R0, RZ, RZ, R143 ;  /* 0x000000ffff007224 */ /* 0x002fca00078e008f */
[----:B------:R1:W-:Y:S04]  /*206f0*/  STL [R1+0xf48], R0 ;  /* 0x000f480001007387 */ /* 0x0003e80000100800 */
[----:B------:R-:W-:Y:S04]  /*20700*/  STL [R1+0xf54], R246 ;  /* 0x000f54f601007387 */ /* 0x000fe80000100800 */
[----:B------:R-:W-:Y:S04]  /*20710*/  STL [R1+0xf50], R247 ;  /* 0x000f50f701007387 */ /* 0x000fe80000100800 */
[----:B------:R1:W-:Y:S02]  /*20720*/  STL [R1+0xf5c], R146 ;  /* 0x000f5c9201007387 */ /* 0x0003e40000100800 */
[----:B-1----:R-:W-:-:S02]  /*20730*/  IMAD.MOV.U32 R0, RZ, RZ, R147 ;  /* 0x000000ffff007224 */ /* 0x002fc400078e0093 */
[----:B------:R-:W4:Y:S04]  /*20740*/  LDL.LU.64 R142, [R1+0xfb8] ;  /* 0x000fb800018e7983 */ /* 0x000f280000300a00 */
        /* <DEDUP_REMOVED lines=13> */
[----:B------:R1:W-:Y:S02]  /*20820*/  STL [R1+0xf70], R0 ;  /* 0x000f700001007387 */ /* 0x0003e40000100800 */
[----:B-1----:R-:W-:Y:S02]  /*20830*/  IMAD.MOV.U32 R0, RZ, RZ, R131 ;  /* 0x000000ffff007224 */ /* 0x002fe400078e0083 */
[----:B------:R-:W-:Y:S04]  /*20840*/  STL [R1+0xf84], R144 ;  /* 0x000f849001007387 */ /* 0x000fe80000100800 */
[----:B------:R1:W-:Y:S04]  /*20850*/  STL [R1+0xf78], R0 ;  /* 0x000f780001007387 */ /* 0x0003e80000100800 */
[----:B------:R-:W-:Y:S01]  /*20860*/  STL [R1+0xf8c], R136 ;  /* 0x000f8c8801007387 */ /* 0x000fe20000100800 */
[----:B-1----:R-:W-:-:S05]  /*20870*/  IMAD.MOV.U32 R0, RZ, RZ, R145 ;  /* 0x000000ffff007224 */ /* 0x002fca00078e0091 */
[----:B------:R1:W-:Y:S04]  /*20880*/  STL [R1+0xf80], R0 ;  /* 0x000f800001007387 */ /* 0x0003e80000100800 */
[----:B------:R-:W2:Y:S01]  /*20890*/  LDL.LU.64 R144, [R1+0xfe0] ;  /* 0x000fe00001907983 */ /* 0x000ea20000300a00 */
[----:B-1----:R-:W-:-:S03]  /*208a0*/  IMAD.MOV.U32 R0, RZ, RZ, R137 ;  /* 0x000000ffff007224 */ /* 0x002fc600078e0089 */
[----:B---3--:R-:W-:Y:S04]  /*208b0*/  STL [R1+0xf94], R132 ;  /* 0x000f948401007387 */ /* 0x008fe80000100800 */
[----:B------:R1:W-:Y:S04]  /*208c0*/  STL [R1+0xf88], R0 ;  /* 0x000f880001007387 */ /* 0x0003e80000100800 */
[----:B------:R-:W3:Y:S01]  /*208d0*/  LDL.LU.64 R136, [R1+0xfe8] ;  /* 0x000fe80001887983 */ /* 0x000ee20000300a00 */
[----:B-1----:R-:W-:-:S03]  /*208e0*/  IMAD.MOV.U32 R0, RZ, RZ, R133 ;  /* 0x000000ffff007224 */ /* 0x002fc600078e0085 */
[----:B----4-:R-:W-:Y:S04]  /*208f0*/  STL [R1+0xf9c], R138 ;  /* 0x000f9c8a01007387 */ /* 0x010fe80000100800 */
        /* <DEDUP_REMOVED lines=9> */
[----:B------:R-:W4:Y:S04]  /*20990*/  LDL.LU.64 R140, [R1+0x1000] ;  /* 0x00100000018c7983 */ /* 0x000f280000300a00 */
[----:B------:R-:W4:Y:S01]  /*209a0*/  LDL.LU.64 R128, [R1+0x1008] ;  /* 0x0010080001807983 */ /* 0x000f220000300a00 */
[----:B-1----:R-:W-:-:S05]  /*209b0*/  IMAD.MOV.U32 R0, RZ, RZ, R135 ;  /* 0x000000ffff007224 */ /* 0x002fca00078e0087 */
[----:B------:R1:W-:Y:S04]  /*209c0*/  STL [R1+0xfa8], R0 ;  /* 0x000fa80001007387 */ /* 0x0003e80000100800 */
[----:B------:R1:W-:Y:S02]  /*209d0*/  STL [R1+0xfb4], R142 ;  /* 0x000fb48e01007387 */ /* 0x0003e40000100800 */
[----:B-1----:R-:W-:Y:S02]  /*209e0*/  IMAD.MOV.U32 R0, RZ, RZ, R143 ;  /* 0x000000ffff007224 */ /* 0x002fe400078e008f */
[----:B------:R-:W4:Y:S04]  /*209f0*/  LDL.LU.64 R142, [R1+0x1010] ;  /* 0x00101000018e7983 */ /* 0x000f280000300a00 */
[----:B------:R1:W-:Y:S04]  /*20a00*/  STL [R1+0xfb0], R0 ;  /* 0x000fb00001007387 */ /* 0x0003e80000100800 */
[----:B------:R1:W-:Y:S02]  /*20a10*/  STL [R1+0xfbc], R146 ;  /* 0x000fbc9201007387 */ /* 0x0003e40000100800 */
[----:B-1----:R-:W-:-:S02]  /*20a20*/  MOV R0, R147 ;  /* 0x0000009300007202 */ /* 0x002fc40000000f00 */
[----:B------:R-:W4:Y:S04]  /*20a30*/  LDL.LU.64 R146, [R1+0x1018] ;  /* 0x0010180001927983 */ /* 0x000f280000300a00 */
[----:B------:R1:W-:Y:S04]  /*20a40*/  STL [R1+0xfb8], R0 ;  /* 0x000fb80001007387 */ /* 0x0003e80000100800 */
[----:B------:R2:W-:Y:S04]  /*20a50*/  STL [R1+0xfc4], R148 ;  /* 0x000fc49401007387 */ /* 0x0005e80000100800 */
[----:B------:R-:W4:Y:S01]  /*20a60*/  LDL.LU.64 R130, [R1+0x1020] ;  /* 0x0010200001827983 */ /* 0x000f220000300a00 */
[----:B-1----:R-:W-:-:S03]  /*20a70*/  IMAD.MOV.U32 R0, RZ, RZ, R149 ;  /* 0x000000ffff007224 */ /* 0x002fc600078e0095 */
[----:B--2---:R-:W-:Y:S04]  /*20a80*/  STL [R1+0xfcc], R150 ;  /* 0x000fcc9601007387 */ /* 0x004fe80000100800 */
[----:B------:R1:W-:Y:S04]  /*20a90*/  STL [R1+0xfc0], R0 ;  /* 0x000fc00001007387 */ /* 0x0003e80000100800 */
[----:B------:R-:W2:Y:S04]  /*20aa0*/  LDL.LU.64 R148, [R1+0x1028] ;  /* 0x0010280001947983 */ /* 0x000ea80000300a00 */
[----:B------:R-:W2:Y:S01]  /*20ab0*/  LDL.LU.64 R132, [R1+0x1030] ;  /* 0x0010300001847983 */ /* 0x000ea20000300a00 */
[----:B-1----:R-:W-:-:S05]  /*20ac0*/  IMAD.MOV.U32 R0, RZ, RZ, R151 ;  /* 0x000000ffff007224 */ /* 0x002fca00078e0097 */
[----:B------:R1:W-:Y:S04]  /*20ad0*/  STL [R1+0xfc8], R0 ;  /* 0x000fc80001007387 */ /* 0x0003e80000100800 */
[----:B------:R-:W-:Y:S04]  /*20ae0*/  STL [R1+0xfd4], R244 ;  /* 0x000fd4f401007387 */ /* 0x000fe80000100800 */
[----:B------:R-:W-:Y:S04]  /*20af0*/  STL [R1+0xfd0], R245 ;  /* 0x000fd0f501007387 */ /* 0x000fe80000100800 */
[----:B------:R-:W2:Y:S04]  /*20b00*/  LDL.LU.64 R150, [R1+0x1038] ;  /* 0x0010380001967983 */ /* 0x000ea80000300a00 */
[----:B------:R3:W-:Y:S04]  /*20b10*/  STL [R1+0xfdc], R144 ;  /* 0x000fdc9001007387 */ /* 0x0007e80000100800 */
[----:B------:R-:W2:Y:S01]  /*20b20*/  LDL.LU.64 R134, [R1+0x1040] ;  /* 0x0010400001867983 */ /* 0x000ea20000300a00 */
[----:B-1----:R-:W-:-:S03]  /*20b30*/  IMAD.MOV.U32 R0, RZ, RZ, R145 ;  /* 0x000000ffff007224 */ /* 0x002fc600078e0091 */
[----:B---3--:R-:W-:Y:S04]  /*20b40*/  STL [R1+0xfe4], R136 ;  /* 0x000fe48801007387 */ /* 0x008fe80000100800 */
[----:B------:R1:W-:Y:S04]  /*20b50*/  STL [R1+0xfd8], R0 ;  /* 0x000fd80001007387 */ /* 0x0003e80000100800 */
[----:B------:R-:W3:Y:S01]  /*20b60*/  LDL.LU.64 R144, [R1+0x1048] ;  /* 0x0010480001907983 */ /* 0x000ee20000300a00 */
[----:B-1----:R-:W-:-:S03]  /*20b70*/  IMAD.MOV.U32 R0, RZ, RZ, R137 ;  /* 0x000000ffff007224 */ /* 0x002fc600078e0089 */
[----:B------:R-:W3:Y:S04]  /*20b80*/  LDL.LU.64 R136, [R1+0x1050] ;  /* 0x0010500001887983 */ /* 0x000ee80000300a00 */
[----:B------:R1:W-:Y:S04]  /*20b90*/  STL [R1+0xfe0], R0 ;  /* 0x000fe00001007387 */ /* 0x0003e80000100800 */
[----:B----4-:R-:W-:Y:S01]  /*20ba0*/  STL [R1+0xfec], R126 ;  /* 0x000fec7e01007387 */ /* 0x010fe20000100800 */
        /* <DEDUP_REMOVED lines=8> */
[----:B------:R-:W-:Y:S04]  /*20c30*/  STL [R1+0x1004], R128 ;  /* 0x0010048001007387 */ /* 0x000fe80000100800 */
[----:B------:R1:W-:Y:S04]  /*20c40*/  STL [R1+0xff8], R0 ;  /* 0x000ff80001007387 */ /* 0x0003e80000100800 */
[----:B------:R-:W4:Y:S01]  /*20c50*/  LDL.LU.64 R140, [R1+0x1070] ;  /* 0x00107000018c7983 */ /* 0x000f220000300a00 */
        /* <DEDUP_REMOVED lines=12> */
[----:B--2---:R-:W-:Y:S04]  /*20d20*/  STL [R1+0x1024], R148 ;  /* 0x0010249401007387 */ /* 0x004fe80000100800 */
[----:B------:R1:W-:Y:S04]  /*20d30*/  STL [R1+0x1018], R0 ;  /* 0x0010180001007387 */ /* 0x0003e80000100800 */
[----:B------:R-:W-:Y:S01]  /*20d40*/  STL [R1+0x102c], R132 ;  /* 0x00102c8401007387 */ /* 0x000fe20000100800 */
[----:B-1----:R-:W-:-:S05]  /*20d50*/  IMAD.MOV.U32 R0, RZ, RZ, R149 ;  /* 0x000000ffff007224 */ /* 0x002fca00078e0095 */
        /* <DEDUP_REMOVED lines=8> */
[----:B------:R-:W2:Y:S01]  /*20de0*/  LDL.LU.64 R150, [R1+0x10b0] ;  /* 0x0010b00001967983 */ /* 0x000ea20000300a00 */
[----:B-1----:R-:W-:-:S03]  /*20df0*/  IMAD.MOV.U32 R0, RZ, RZ, R135 ;  /* 0x000000ffff007224 */ /* 0x002fc600078e0087 */
[----:B---3--:R-:W-:Y:S04]  /*20e00*/  STL [R1+0x1044], R144 ;  /* 0x0010449001007387 */ /* 0x008fe80000100800 */
[----:B------:R1:W-:Y:S04]  /*20e10*/  STL [R1+0x1038], R0 ;  /* 0x0010380001007387 */ /* 0x0003e80000100800 */
[----:B------:R-:W-:Y:S01]  /*20e20*/  STL [R1+0x104c], R136 ;  /* 0x00104c8801007387 */ /* 0x000fe20000100800 */
[----:B-1----:R-:W-:-:S05]  /*20e30*/  IMAD.MOV.U32 R0, RZ, RZ, R145 ;  /* 0x000000ffff007224 */ /* 0x002fca00078e0091 */
[----:B------:R1:W-:Y:S04]  /*20e40*/  STL [R1+0x1040], R0 ;  /* 0x0010400001007387 */ /* 0x0003e80000100800 */
[----:B------:R-:W3:Y:S01]  /*20e50*/  LDL.LU.64 R144, [R1+0x10c0] ;  /* 0x0010c00001907983 */ /* 0x000ee20000300a00 */
[----:B-1----:R-:W-:-:S03]  /*20e60*/  IMAD.MOV.U32 R0, RZ, RZ, R137 ;  /* 0x000000ffff007224 */ /* 0x002fc600078e0089 */
[----:B------:R-:W-:Y:S04]  /*20e70*/  STL [R1+0x1054], R154 ;  /* 0x0010549a01007387 */ /* 0x000fe80000100800 */
[----:B------:R4:W-:Y:S04]  /*20e80*/  STL [R1+0x1048], R0 ;  /* 0x0010480001007387 */ /* 0x0009e80000100800 */
[----:B------:R-:W-:Y:S01]  /*20e90*/  STL [R1+0x1050], R155 ;  /* 0x0010509b01007387 */ /* 0x000fe20000100800 */
[----:B----4-:R-:W-:-:S03]  /*20ea0*/  IMAD.MOV.U32 R0, RZ, RZ, R139 ;  /* 0x000000ffff007224 */ /* 0x010fc600078e008b */
[----:B------:R-:W-:Y:S04]  /*20eb0*/  STL [R1+0x105c], R138 ;  /* 0x00105c8a01007387 */ /* 0x000fe80000100800 */
[----:B------:R-:W-:Y:S04]  /*20ec0*/  STL [R1+0x1064], R158 ;  /* 0x0010649e01007387 */ /* 0x000fe80000100800 */
[----:B------:R1:W-:Y:S04]  /*20ed0*/  STL [R1+0x1058], R0 ;  /* 0x0010580001007387 */ /* 0x0003e80000100800 */
[----:B------:R-:W-:Y:S01]  /*20ee0*/  STL [R1+0x1060], R159 ;  /* 0x0010609f01007387 */ /* 0x000fe20000100800 */
[----:B-1----:R-:W-:-:S03]  /*20ef0*/  IMAD.MOV.U32 R0, RZ, RZ, R141 ;  /* 0x000000ffff007224 */ /* 0x002fc600078e008d */
        /* <DEDUP_REMOVED lines=10> */
[----:B------:R1:W-:Y:S04]  /*20fa0*/  STL [R1+0x108c], R146 ;  /* 0x00108c9201007387 */ /* 0x0003e80000100800 */
[----:B------:R-:W-:Y:S04]  /*20fb0*/  STL [R1+0x1094], R170 ;  /* 0x001094aa01007387 */ /* 0x000fe80000100800 */
[----:B------:R2:W-:Y:S04]  /*20fc0*/  STL [R1+0x1088], R0 ;  /* 0x0010880001007387 */ /* 0x0005e80000100800 */
[----:B------:R-:W-:Y:S04]  /*20fd0*/  STL [R1+0x1090], R171 ;  /* 0x001090ab01007387 */ /* 0x000fe80000100800 */
[----:B-1----:R-:W4:Y:S01]  /*20fe0*/  LDL.LU.64 R146, [R1+0x1110] ;  /* 0x0011100001927983 */ /* 0x002f220000300a00 */
[----:B--2---:R-:W-:-:S03]  /*20ff0*/  IMAD.MOV.U32 R0, RZ, RZ, R149 ;  /* 0x000000ffff007224 */ /* 0x004fc600078e0095 */
[----:B------:R1:W-:Y:S04]  /*21000*/  STL [R1+0x109c], R148 ;  /* 0x00109c9401007387 */ /* 0x0003e80000100800 */
[----:B------:R-:W-:Y:S04]  /*21010*/  STL [R1+0x10a4], R174 ;  /* 0x0010a4ae01007387 */ /* 0x000fe80000100800 */
[----:B------:R2:W-:Y:S04]  /*21020*/  STL [R1+0x1098], R0 ;  /* 0x0010980001007387 */ /* 0x0005e80000100800 */
[----:B-1----:R-:W4:Y:S04]  /*21030*/  LDL.LU.64 R148, [R1+0x1120] ;  /* 0x0011200001947983 */ /* 0x002f280000300a00 */
[----:B------:R-:W-:Y:S04]  /*21040*/  STL [R1+0x10a0], R175 ;  /* 0x0010a0af01007387 */ /* 0x000fe80000100800 */
[----:B------:R1:W-:Y:S01]  /*21050*/  STL [R1+0x10ac], R150 ;  /* 0x0010ac9601007387 */ /* 0x0003e20000100800 */
[----:B--2---:R-:W-:-:S03]  /*21060*/  IMAD.MOV.U32 R0, RZ, RZ, R151 ;  /* 0x000000ffff007224 */ /* 0x004fc600078e0097 */
[----:B-1----:R-:W2:Y:S04]  /*21070*/  LDL.LU.64 R150, [R1+0x1130] ;  /* 0x0011300001967983 */ /* 0x002ea80000300a00 */
[----:B------:R3:W-:Y:S04]  /*21080*/  STL [R1+0x10a8], R0 ;  /* 0x0010a80001007387 */ /* 0x0007e80000100800 */
[----:B------:R-:W-:Y:S04]  /*21090*/  STL [R1+0x10b4], R176 ;  /* 0x0010b4b001007387 */ /* 0x000fe80000100800 */
[----:B------:R-:W-:Y:S01]  /*210a0*/  STL [R1+0x10b0], R177 ;  /* 0x0010b0b101007387 */ /* 0x000fe20000100800 */
[----:B---3--:R-:W-:-:S03]  /*210b0*/  IMAD.MOV.U32 R0, RZ, RZ, R145 ;  /* 0x000000ffff007224 */ /* 0x008fc600078e0091 */
[----:B------:R-:W-:Y:S04]  /*210c0*/  STL [R1+0x10bc], R144 ;  /* 0x0010bc9001007387 */ /* 0x000fe80000100800 */
[----:B------:R-:W-:Y:S04]  /*210d0*/  STL [R1+0x10c4], R180 ;  /* 0x0010c4b401007387 */ /* 0x000fe80000100800 */
[----:B------:R4:W-:Y:S04]  /*210e0*/  STL [R1+0x10b8], R0 ;  /* 0x0010b80001007387 */ /* 0x0009e80000100800 */
[----:B------:R-:W-:Y:S04]  /*210f0*/  STL [R1+0x10c0], R181 ;  /* 0x0010c0b501007387 */ /* 0x000fe80000100800 */
        /* <DEDUP_REMOVED lines=26> */
[----:B--2---:R-:W-:-:S03]  /*212a0*/  IMAD.MOV.U32 R0, RZ, RZ, R151 ;  /* 0x000000ffff007224 */ /* 0x004fc600078e0097 */
[----:B------:R1:W-:Y:S04]  /*212b0*/  STL [R1+0x112c], R150 ;  /* 0x00112c9601007387 */ /* 0x0003e80000100800 */
[----:B------:R-:W-:Y:S04]  /*212c0*/  STL [R1+0x1134], R190 ;  /* 0x001134be01007387 */ /* 0x000fe80000100800 */
[----:B------:R2:W-:Y:S04]  /*212d0*/  STL [R1+0x1128], R0 ;  /* 0x0011280001007387 */ /* 0x0005e80000100800 */
[----:B------:R-:W-:Y:S04]  /*212e0*/  STL [R1+0x1130], R191 ;  /* 0x001130bf01007387 */ /* 0x000fe80000100800 */
[----:B------:R-:W-:Y:S04]  /*212f0*/  STL [R1+0x113c], R192 ;  /* 0x00113cc001007387 */ /* 0x000fe80000100800 */
[----:B------:R-:W-:Y:S04]  /*21300*/  STL [R1+0x1138], R193 ;  /* 0x001138c101007387 */ /* 0x000fe80000100800 */
[----:B------:R-:W-:Y:S04]  /*21310*/  STL [R1+0x1144], R194 ;  /* 0x001144c201007387 */ /* 0x000fe80000100800 */
[----:B------:R-:W-:Y:S04]  /*21320*/  STL [R1+0x1140], R195 ;  /* 0x001140c301007387 */ /* 0x000fe80000100800 */
[----:B------:R-:W3:Y:S04]  /*21330*/  LDL.LU.64 R126, [R1+0x1270] ;  /* 0x00127000017e7983 */ /* 0x000ee80000300a00 */
[----:B------:R-:W-:Y:S04]  /*21340*/  STL [R1+0x114c], R196 ;  /* 0x00114cc401007387 */ /* 0x000fe80000100800 */
        /* <DEDUP_REMOVED lines=8> */
[----:B------:R-:W4:Y:S04]  /*213d0*/  LDL.LU.64 R136, [R1+0x1298] ;  /* 0x0012980001887983 */ /* 0x000f280000300a00 */
[----:B------:R-:W4:Y:S04]  /*213e0*/  LDL.LU.64 R138, [R1+0x12a0] ;  /* 0x0012a000018a7983 */ /* 0x000f280000300a00 */
[----:B------:R-:W-:Y:S04]  /*213f0*/  STL [R1+0x1158], R201 ;  /* 0x001158c901007387 */ /* 0x000fe80000100800 */
[----:B------:R-:W-:Y:S04]  /*21400*/  STL [R1+0x1164], R202 ;  /* 0x001164ca01007387 */ /* 0x000fe80000100800 */
[----:B------:R-:W4:Y:S04]  /*21410*/  LDL.LU.64 R140, [R1+0x12a8] ;  /* 0x0012a800018c7983 */ /* 0x000f280000300a00 */
[----:B------:R-:W-:Y:S04]  /*21420*/  STL [R1+0x1160], R203 ;  /* 0x001160cb01007387 */ /* 0x000fe80000100800 */
[----:B------:R-:W4:Y:S04]  /*21430*/  LDL.LU.64 R142, [R1+0x12b0] ;  /* 0x0012b000018e7983 */ /* 0x000f280000300a00 */
[----:B------:R-:W4:Y:S04]  /*21440*/  LDL.LU.64 R146, [R1+0x12c0] ;  /* 0x0012c00001927983 */ /* 0x000f280000300a00 */
[----:B------:R-:W4:Y:S04]  /*21450*/  LDL.LU.64 R144, [R1+0x12b8] ;  /* 0x0012b80001907983 */ /* 0x000f280000300a00 */
[----:B------:R-:W-:Y:S04]  /*21460*/  STL [R1+0x116c], R204 ;  /* 0x00116ccc01007387 */ /* 0x000fe80000100800 */
[----:B------:R-:W-:Y:S04]  /*21470*/  STL [R1+0x1168], R205 ;  /* 0x001168cd01007387 */ /* 0x000fe80000100800 */
[----:B------:R-:W4:Y:S04]  /*21480*/  LDL.LU.64 R148, [R1+0x12d0] ;  /* 0x0012d00001947983 */ /* 0x000f280000300a00 */
[----:B------:R-:W-:Y:S04]  /*21490*/  STL [R1+0x1174], R206 ;  /* 0x001174ce01007387 */ /* 0x000fe80000100800 */
[----:B------:R-:W-:Y:S04]  /*214a0*/  STL [R1+0x1170], R207 ;  /* 0x001170cf01007387 */ /* 0x000fe80000100800 */
[----:B-1----:R-:W4:Y:S04]  /*214b0*/  LDL.LU.64 R150, [R1+0x12d8] ;  /* 0x0012d80001967983 */ /* 0x002f280000300a00 */
[----:B------:R-:W-:Y:S04]  /*214c0*/  STL [R1+0x117c], R208 ;  /* 0x00117cd001007387 */ /* 0x000fe80000100800 */
[----:B------:R-:W3:Y:S04]  /*214d0*/  LDL.LU.64 R122, [R1+0x1260] ;  /* 0x00126000017a7983 */ /* 0x000ee80000300a00 */
[----:B------:R-:W-:Y:S04]  /*214e0*/  STL [R1+0x1178], R209 ;  /* 0x001178d101007387 */ /* 0x000fe80000100800 */
[----:B------:R-:W4:Y:S04]  /*214f0*/  LDL.LU.64 R124, [R1+0x1268] ;  /* 0x00126800017c7983 */ /* 0x000f280000300a00 */
[----:B------:R-:W2:Y:S04]  /*21500*/  LDL.LU.64 R120, [R1+0x11c0] ;  /* 0x0011c00001787983 */ /* 0x000ea80000300a00 */
[----:B------:R-:W-:Y:S04]  /*21510*/  STL [R1+0x1184], R210 ;  /* 0x001184d201007387 */ /* 0x000fe80000100800 */
[----:B------:R-:W-:Y:S04]  /*21520*/  STL [R1+0x1180], R211 ;  /* 0x001180d301007387 */ /* 0x000fe80000100800 */
[----:B------:R-:W-:Y:S04]  /*21530*/  STL [R1+0x118c], R212 ;  /* 0x00118cd401007387 */ /* 0x000fe80000100800 */
[----:B------:R-:W-:Y:S04]  /*21540*/  STL [R1+0x1188], R213 ;  /* 0x001188d501007387 */ /* 0x000fe80000100800 */
[----:B------:R-:W-:Y:S04]  /*21550*/  STL [R1+0x1194], R214 ;  /* 0x001194d601007387 */ /* 0x000fe80000100800 */
[----:B------:R-:W-:Y:S04]  /*21560*/  STL [R1+0x1190], R215 ;  /* 0x001190d701007387 */ /* 0x000fe80000100800 */
[----:B------:R-:W3:Y:S04]  /*21570*/  LDL.LU.64 R114, [R1+0x11d0] ;  /* 0x0011d00001727983 */ /* 0x000ee80000300a00 */
[----:B------:R-:W-:Y:S04]  /*21580*/  STL [R1+0x119c], R216 ;  /* 0x00119cd801007387 */ /* 0x000fe80000100800 */
[----:B------:R-:W-:Y:S04]  /*21590*/  STL [R1+0x1198], R217 ;  /* 0x001198d901007387 */ /* 0x000fe80000100800 */
[----:B------:R-:W-:Y:S04]  /*215a0*/  STL [R1+0x11a4], R218 ;  /* 0x0011a4da01007387 */ /* 0x000fe80000100800 */
[----:B------:R-:W-:Y:S04]  /*215b0*/  STL [R1+0x11a0], R219 ;  /* 0x0011a0db01007387 */ /* 0x000fe80000100800 */
[----:B------:R-:W4:Y:S04]  /*215c0*/  LDL.LU.64 R116, [R1+0x11e0] ;  /* 0x0011e00001747983 */ /* 0x000f280000300a00 */
[----:B------:R-:W-:Y:S04]  /*215d0*/  STL [R1+0x11ac], R220 ;  /* 0x0011acdc01007387 */ /* 0x000fe80000100800 */
[----:B------:R-:W-:Y:S04]  /*215e0*/  STL [R1+0x11a8], R221 ;  /* 0x0011a8dd01007387 */ /* 0x000fe80000100800 */
[----:B------:R-:W-:Y:S04]  /*215f0*/  STL [R1+0x11b4], R222 ;  /* 0x0011b4de01007387 */ /* 0x000fe80000100800 */
[----:B------:R-:W4:Y:S04]  /*21600*/  LDL.LU.64 R118, [R1+0x11f0] ;  /* 0x0011f00001767983 */ /* 0x000f280000300a00 */
[----:B------:R-:W-:Y:S01]  /*21610*/  STL [R1+0x11b0], R223 ;  /* 0x0011b0df01007387 */ /* 0x000fe20000100800 */
[----:B--2---:R-:W-:-:S03]  /*21620*/  IMAD.MOV.U32 R0, RZ, RZ, R121 ;  /* 0x000000ffff007224 */ /* 0x004fc600078e0079 */
[----:B------:R1:W-:Y:S04]  /*21630*/  STL [R1+0x11bc], R120 ;  /* 0x0011bc7801007387 */ /* 0x0003e80000100800 */
[----:B-1----:R-:W2:Y:S04]  /*21640*/  LDL.LU.64 R120, [R1+0x1200] ;  /* 0x0012000001787983 */ /* 0x002ea80000300a00 */
[----:B------:R3:W-:Y:S04]  /*21650*/  STL [R1+0x11b8], R0 ;  /* 0x0011b80001007387 */ /* 0x0007e80000100800 */
[----:B------:R-:W-:Y:S04]  /*21660*/  STL [R1+0x11c4], R10 ;  /* 0x0011c40a01007387 */ /* 0x000fe80000100800 */
[----:B------:R-:W-:Y:S01]  /*21670*/  STL [R1+0x11c0], R11 ;  /* 0x0011c00b01007387 */ /* 0x000fe20000100800 */
[----:B---3--:R-:W-:-:S03]  /*21680*/  IMAD.MOV.U32 R0, RZ, RZ, R115 ;  /* 0x000000ffff007224 */ /* 0x008fc600078e0073 */
[----:B------:R-:W-:Y:S04]  /*21690*/  STL [R1+0x11cc], R114 ;  /* 0x0011cc7201007387 */ /* 0x000fe80000100800 */
[----:B------:R4:W-:Y:S04]  /*216a0*/  STL [R1+0x11c8], R0 ;  /* 0x0011c80001007387 */ /* 0x0009e80000100800 */
[----:B------:R-:W-:Y:S04]  /*216b0*/  STL [R1+0x11d4], R12 ;  /* 0x0011d40c01007387 */ /* 0x000fe80000100800 */
[----:B------:R-:W3:Y:S04]  /*216c0*/  LDL.LU.64 R112, [R1+0x1210] ;  /* 0x0012100001707983 */ /* 0x000ee80000300a00 */
[----:B------:R-:W-:Y:S01]  /*216d0*/  STL [R1+0x11d0], R13 ;  /* 0x0011d00d01007387 */ /* 0x000fe20000100800 */
[----:B----4-:R-:W-:-:S03]  /*216e0*/  IMAD.MOV.U32 R0, RZ, RZ, R117 ;  /* 0x000000ffff007224 */ /* 0x010fc600078e0075 */
[----:B------:R-:W-:Y:S04]  /*216f0*/  STL [R1+0x11dc], R116 ;  /* 0x0011dc7401007387 */ /* 0x000fe80000100800 */
[----:B------:R1:W-:Y:S04]  /*21700*/  STL [R1+0x11d8], R0 ;  /* 0x0011d80001007387 */ /* 0x0003e80000100800 */
[----:B------:R-:W-:Y:S04]  /*21710*/  STL [R1+0x11e4], R14 ;  /* 0x0011e40e01007387 */ /* 0x000fe80000100800 */
[----:B------:R-:W4:Y:S01]  /*21720*/  LDL.LU.64 R114, [R1+0x1220] ;  /* 0x0012200001727983 */ /* 0x000f220000300a00 */
[----:B-1----:R-:W-:-:S03]  /*21730*/  IMAD.MOV.U32 R0, RZ, RZ, R119 ;  /* 0x000000ffff007224 */ /* 0x002fc600078e0077 */
[----:B------:R-:W-:Y:S04]  /*21740*/  STL [R1+0x11e0], R15 ;  /* 0x0011e00f01007387 */ /* 0x000fe80000100800 */
[----:B------:R-:W-:Y:S04]  /*21750*/  STL [R1+0x11ec], R118 ;  /* 0x0011ec7601007387 */ /* 0x000fe80000100800 */
[----:B------:R2:W-:Y:S04]  /*21760*/  STL [R1+0x11e8], R0 ;  /* 0x0011e80001007387 */ /* 0x0005e80000100800 */
[----:B------:R-:W4:Y:S04]  /*21770*/  LDL.LU.64 R116, [R1+0x1230] ;  /* 0x0012300001747983 */ /* 0x000f280000300a00 */
[----:B------:R-:W-:Y:S04]  /*21780*/  STL [R1+0x11f4], R16 ;  /* 0x0011f41001007387 */ /* 0x000fe80000100800 */
[----:B------:R-:W-:Y:S01]  /*21790*/  STL [R1+0x11f0], R17 ;  /* 0x0011f01101007387 */ /* 0x000fe20000100800 */
[----:B--2---:R-:W-:-:S03]  /*217a0*/  IMAD.MOV.U32 R0, RZ, RZ, R121 ;  /* 0x000000ffff007224 */ /* 0x004fc600078e0079 */
[----:B------:R1:W-:Y:S04]  /*217b0*/  STL [R1+0x11fc], R120 ;  /* 0x0011fc7801007387 */ /* 0x0003e80000100800 */
[----:B------:R-:W2:Y:S04]  /*217c0*/  LDL.LU.64 R118, [R1+0x1240] ;  /* 0x0012400001767983 */ /* 0x000ea80000300a00 */
[----:B------:R1:W-:Y:S04]  /*217d0*/  STL [R1+0x11f8], R0 ;  /* 0x0011f80001007387 */ /* 0x0003e80000100800 */
[----:B------:R-:W-:Y:S04]  /*217e0*/  STL [R1+0x1204], R18 ;  /* 0x0012041201007387 */ /* 0x000fe80000100800 */
[----:B------:R-:W-:Y:S04]  /*217f0*/  STL [R1+0x1200], R19 ;  /* 0x0012001301007387 */ /* 0x000fe80000100800 */
[----:B---3--:R-:W-:Y:S04]  /*21800*/  STL [R1+0x120c], R112 ;  /* 0x00120c7001007387 */ /* 0x008fe80000100800 */
[----:B-1----:R-:W3:Y:S01]  /*21810*/  LDL.LU.64 R120, [R1+0x1258] ;  /* 0x0012580001787983 */ /* 0x002ee20000300a00 */
[----:B------:R-:W-:-:S05]  /*21820*/  IMAD.MOV.U32 R0, RZ, RZ, R113 ;  /* 0x000000ffff007224 */ /* 0x000fca00078e0071 */
        /* <DEDUP_REMOVED lines=11> */
[----:B------:R-:W-:Y:S04]  /*218e0*/  STL [R1+0x1234], R184 ;  /* 0x001234b801007387 */ /* 0x000fe80000100800 */
[----:B------:R-:W-:Y:S01]  /*218f0*/  STL [R1+0x1230], R185 ;  /* 0x001230b901007387 */ /* 0x000fe20000100800 */
[----:B--2---:R-:W-:-:S03]  /*21900*/  IMAD.MOV.U32 R0, RZ, RZ, R119 ;  /* 0x000000ffff007224 */ /* 0x004fc600078e0077 */
[----:B------:R-:W-:Y:S04]  /*21910*/  STL [R1+0x123c], R118 ;  /* 0x00123c7601007387 */ /* 0x000fe80000100800 */
[----:B------:R-:W-:Y:S04]  /*21920*/  STL [R1+0x1238], R0 ;  /* 0x0012380001007387 */ /* 0x000fe80000100800 */
[----:B------:R-:W-:Y:S04]  /*21930*/  STL [R1+0x1244], R188 ;  /* 0x001244bc01007387 */ /* 0x000fe80000100800 */
[----:B------:R-:W-:Y:S01]  /*21940*/  STL [R1+0x1240], R189 ;  /* 0x001240bd01007387 */ /* 0x000fe20000100800 */
[----:B---3--:R-:W-:-:S03]  /*21950*/  IMAD.MOV.U32 R4, RZ, RZ, R121 ;  /* 0x000000ffff047224 */ /* 0x008fc600078e0079 */
[----:B------:R-:W-:Y:S04]  /*21960*/  STL [R1+0x124c], R120 ;  /* 0x00124c7801007387 */ /* 0x000fe80000100800 */
[----:B------:R-:W-:Y:S04]  /*21970*/  STL [R1+0x1248], R4 ;  /* 0x0012480401007387 */ /* 0x000fe80000100800 */
[----:B------:R-:W2:Y:S01]  /*21980*/  LDL.LU.64 R12, [R1+0x1360] ;  /* 0x00136000010c7983 */ /* 0x000ea20000300a00 */
[----:B------:R-:W-:Y:S02]  /*21990*/  IMAD.MOV.U32 R10, RZ, RZ, R122 ;  /* 0x000000ffff0a7224 */ /* 0x000fe400078e007a */
[----:B------:R-:W-:-:S05]  /*219a0*/  IMAD.MOV.U32 R11, RZ, RZ, R123 ;  /* 0x000000ffff0b7224 */ /* 0x000fca00078e007b */
[----:B------:R1:W-:Y:S04]  /*219b0*/  STL.64 [R1+0xe28], R10 ;  /* 0x000e280a01007387 */ /* 0x0003e80000100a00 */
[----:B------:R-:W3:Y:S01]  /*219c0*/  LDL.LU.64 R14, [R1+0x1368] ;  /* 0x00136800010e7983 */ /* 0x000ee20000300a00 */
[----:B-1----:R-:W-:Y:S02]  /*219d0*/  IMAD.MOV.U32 R10, RZ, RZ, R124 ;  /* 0x000000ffff0a7224 */ /* 0x002fe400078e007c */
[----:B------:R-:W-:Y:S01]  /*219e0*/  IMAD.MOV.U32 R11, RZ, RZ, R125 ;  /* 0x000000ffff0b7224 */ /* 0x000fe200078e007d */
[----:B--2---:R-:W-:Y:S04]  /*219f0*/  STL.64 [R1+0xe20], R12 ;  /* 0x000e200c01007387 */ /* 0x004fe80000100a00 */
[----:B------:R1:W-:Y:S04]  /*21a00*/  STL.64 [R1+0xe18], R10 ;  /* 0x000e180a01007387 */ /* 0x0003e80000100a00 */
[----:B-1----:R-:W2:Y:S01]  /*21a10*/  LDL.LU.64 R10, [R1+0x1370] ;  /* 0x00137000010a7983 */ /* 0x002ea20000300a00 */
[----:B------:R-:W-:-:S02]  /*21a20*/  IMAD.MOV.U32 R12, RZ, RZ, R126 ;  /* 0x000000ffff0c7224 */ /* 0x000fc400078e007e */
[----:B------:R-:W-:Y:S01]  /*21a30*/  IMAD.MOV.U32 R13, RZ, RZ, R127 ;  /* 0x000000ffff0d7224 */ /* 0x000fe200078e007f */
[----:B---3--:R1:W-:Y:S04]  /*21a40*/  STL.64 [R1+0xe10], R14 ;  /* 0x000e100e01007387 */ /* 0x0083e80000100a00 */
[----:B------:R3:W-:Y:S04]  /*21a50*/  STL.64 [R1+0xe08], R12 ;  /* 0x000e080c01007387 */ /* 0x0007e80000100a00 */
[----:B------:R4:W5:Y:S01]  /*21a60*/  LDL.LU.64 R248, [R1+0x1378] ;  /* 0x0013780001f87983 */ /* 0x0009620000300a00 */
[----:B------:R-:W-:-:S02]  /*21a70*/  IMAD.MOV.U32 R178, RZ, RZ, R172 ;  /* 0x000000ffffb27224 */ /* 0x000fc400078e00ac */
[----:B------:R-:W-:Y:S02]  /*21a80*/  IMAD.MOV.U32 R179, RZ, RZ, R173 ;  /* 0x000000ffffb37224 */ /* 0x000fe400078e00ad */
[----:B------:R-:W-:Y:S02]  /*21a90*/  IMAD.MOV.U32 R174, RZ, RZ, R168 ;  /* 0x000000ffffae7224 */ /* 0x000fe400078e00a8 */
[----:B------:R-:W-:Y:S02]  /*21aa0*/  IMAD.MOV.U32 R175, RZ, RZ, R169 ;  /* 0x000000ffffaf7224 */ /* 0x000fe400078e00a9 */
[----:B------:R-:W-:Y:S02]  /*21ab0*/  IMAD.MOV.U32 R170, RZ, RZ, R164 ;  /* 0x000000ffffaa7224 */ /* 0x000fe400078e00a4 */
[----:B------:R-:W-:Y:S02]  /*21ac0*/  IMAD.MOV.U32 R171, RZ, RZ, R165 ;  /* 0x000000ffffab7224 */ /* 0x000fe400078e00a5 */
[----:B------:R-:W-:-:S02]  /*21ad0*/  IMAD.MOV.U32 R166, RZ, RZ, R160 ;  /* 0x000000ffffa67224 */ /* 0x000fc400078e00a0 */
[----:B------:R-:W-:Y:S02]  /*21ae0*/  IMAD.MOV.U32 R167, RZ, RZ, R161 ;  /* 0x000000ffffa77224 */ /* 0x000fe400078e00a1 */
[----:B------:R-:W-:Y:S02]  /*21af0*/  IMAD.MOV.U32 R162, RZ, RZ, R156 ;  /* 0x000000ffffa27224 */ /* 0x000fe400078e009c */
[----:B------:R-:W-:Y:S01]  /*21b00*/  IMAD.MOV.U32 R163, RZ, RZ, R157 ;  /* 0x000000ffffa37224 */ /* 0x000fe200078e009d */
[----:B------:R-:W-:Y:S01]  /*21b10*/  SHF.R.S32.HI R0, RZ, 0x1f, R9 ;  /* 0x0000001fff007819 */ /* 0x000fe20000011409 */
[----:B------:R-:W-:Y:S02]  /*21b20*/  IMAD.MOV.U32 R158, RZ, RZ, R152 ;  /* 0x000000ffff9e7224 */ /* 0x000fe400078e0098 */
[----:B------:R-:W-:Y:S01]  /*21b30*/  IMAD.MOV.U32 R159, RZ, RZ, R153 ;  /* 0x000000ffff9f7224 */ /* 0x000fe200078e0099 */
[----:B------:R-:W-:Y:S01]  /*21b40*/  LEA.HI R3, R0, R9, RZ, 0x5 ;  /* 0x0000000900037211 */ /* 0x000fe200078f28ff */
[----:B------:R-:W-:Y:S01]  /*21b50*/  IMAD.MOV.U32 R9, RZ, RZ, 0x6 ;  /* 0x00000006ff097424 */ /* 0x000fe200078e00ff */
[----:B--2---:R2:W-:Y:S04]  /*21b60*/  STL.64 [R1+0xe00], R10 ;  /* 0x000e000a01007387 */ /* 0x0045e80000100a00 */
[----:B------:R4:W5:Y:S04]  /*21b70*/  LDL.LU.64 R244, [R1+0x1380] ;  /* 0x0013800001f47983 */ /* 0x0009680000300a00 */
        /* <DEDUP_REMOVED lines=34> */
[----:B-1----:R4:W5:Y:S04]  /*21da0*/  LDL.LU.64 R14, [R1+0x1350] ;  /* 0x00135000010e7983 */ /* 0x0029680000300a00 */
[----:B---3--:R4:W5:Y:S04]  /*21db0*/  LDL.LU.64 R12, [R1+0x1450] ;  /* 0x00145000010c7983 */ /* 0x0089680000300a00 */
[----:B--2---:R4:W5:Y:S04]  /*21dc0*/  LDL.LU.64 R10, [R1+0x1358] ;  /* 0x00135800010a7983 */ /* 0x0049680000300a00 */
[----:B------:R-:W-:Y:S04]  /*21dd0*/  STL [R1+0xe34], RZ ;  /* 0x000e34ff01007387 */ /* 0x000fe80000100800 */
[----:B------:R-:W-:Y:S04]  /*21de0*/  STL [R1+0xe44], R9 ;  /* 0x000e440901007387 */ /* 0x000fe80000100800 */
[----:B------:R-:W-:Y:S04]  /*21df0*/  STL [R1+0xc00], RZ ;  /* 0x000c00ff01007387 */ /* 0x000fe80000100800 */
        /* <DEDUP_REMOVED lines=767> */
[----:B------:R-:W-:Y:S04]  /*24df0*/  STL [R1], RZ ;  /* 0x000000ff01007387 */ /* 0x000fe80000100800 */
        /* <DEDUP_REMOVED lines=118> */
[----:B------:R-:W-:Y:S01]  /*25560*/  STL [R1+0x1dc], RZ ;  /* 0x0001dcff01007387 */ /* 0x000fe20000100800 */
[----:B------:R-:W-:-:S03]  /*25570*/  SHF.R.S32.HI R3, RZ, 0x5, R3 ;  /* 0x00000005ff037819 */ /* 0x000fc60000011403 */
        /* <DEDUP_REMOVED lines=8> */
[----:B------:R1:W-:Y:S02]  /*25600*/  STL [R1+0x12c4], R3 ;  /* 0x0012c40301007387 */ /* 0x0003e40000100800 */
[----:B-1----:R-:W-:-:S05]  /*25610*/  VIADD R3, R3, 0xfffffff9 ;  /* 0xfffffff903037836 */ /* 0x002fca0000000000 */
[----:B------:R4:W-:Y:S01]  /*25620*/  STL [R1+0x12cc], R3 ;  /* 0x0012cc0301007387 */ /* 0x0009e20000100800 */
[----:B------:R-:W-:Y:S02]  /*25630*/  SHF.R.S32.HI R4, RZ, 0x1f, R5 ;  /* 0x0000001fff047819 */ /* 0x000fe40000011405 */
[----:B------:R-:W-:Y:S01]  /*25640*/  SHF.R.S32.HI R0, RZ, 0x1f, R2 ;  /* 0x0000001fff007819 */ /* 0x000fe20000011402 */
[----:B------:R-:W-:Y:S01]  /*25650*/  IMAD.MOV.U32 R251, RZ, RZ, R129 ;  /* 0x000000fffffb7224 */ /* 0x000fe200078e0081 */
[----:B------:R-:W-:Y:S01]  /*25660*/  MOV R250, R128 ;  /* 0x0000008000fa7202 */ /* 0x000fe20000000f00 */
[----:B------:R-:W-:Y:S01]  /*25670*/  IMAD.MOV.U32 R246, RZ, RZ, R130 ;  /* 0x000000fffff67224 */ /* 0x000fe200078e0082 */
[C---:B------:R-:W-:Y:S01]  /*25680*/  SHF.L.U64.HI R4, R5.reuse, 0x2, R4 ;  /* 0x0000000205047819 */ /* 0x040fe20000010204 */
[----:B------:R-:W-:Y:S01]  /*25690*/  IMAD.MOV.U32 R247, RZ, RZ, R131 ;  /* 0x000000fffff77224 */ /* 0x000fe200078e0083 */
[C---:B------:R-:W-:Y:S01]  /*256a0*/  SHF.L.U64.HI R0, R2.reuse, 0x2, R0 ;  /* 0x0000000202007819 */ /* 0x040fe20000010200 */
[----:B------:R-:W-:Y:S01]  /*256b0*/  IMAD.MOV.U32 R242, RZ, RZ, R132 ;  /* 0x000000fffff27224 */ /* 0x000fe200078e0084 */
[----:B------:R-:W-:Y:S01]  /*256c0*/  CS2R R24, SRZ ;  /* 0x0000000000187805 */ /* 0x000fe2000001ff00 */
        /* <DEDUP_REMOVED lines=38> */
[----:B------:R-:W-:Y:S01]  /*25930*/  IMAD.SHL.U32 R5, R5, 0x4, RZ ;  /* 0x0000000405057824 */ /* 0x000fe200078e00ff */
[----:B------:R-:W-:Y:S01]  /*25940*/  CS2R R64, SRZ ;  /* 0x0000000000407805 */ /* 0x000fe2000001ff00 */
[----:B------:R-:W-:Y:S01]  /*25950*/  IMAD.SHL.U32 R2, R2, 0x4, RZ ;  /* 0x0000000402027824 */ /* 0x000fe200078e00ff */
        /* <DEDUP_REMOVED lines=42> */
[----:B------:R-:W-:Y:S01]  /*25c00*/  CS2R R150, SRZ ;  /* 0x0000000000967805 */ /* 0x000fe2000001ff00 */
[----:B----4-:R-:W-:-:S06]  /*25c10*/  UMOV UR33, 0xffffffff ;  /* 0xffffffff00217882 */ /* 0x010fcc0000000000 */
.L_x_1:
[----:B------:R-:W-:Y:S01]  /*25c20*/  STL.64 [R1+0x1990], R250 ;  /* 0x001990fa01007387 */ /* 0x000fe20000100a00 */
[----:B------:R-:W-:Y:S01]  /*25c30*/  UIADD3 UR33, UR33, 0x1, URZ ;  /* 0x0000000121217890 */ /* 0x000fe2000fffe03f */
[----:B------:R-:W-:-:S04]  /*25c40*/  DEPBAR.LE SB0, 0xc ;  /* 0x000083000000791a */ /* 0x000fc80000000000 */
[----:B-----5:R-:W-:Y:S01]  /*25c50*/  STL.64 [R1+0x1988], R248 ;  /* 0x001988f801007387 */ /* 0x020fe20000100a00 */
[----:B------:R-:W-:Y:S01]  /*25c60*/  UMOV UR11, 0x40000040 ;  /* 0x40000040000b7882 */ /* 0x000fe20000000000 */
[----:B------:R-:W-:Y:S01]  /*25c70*/  UMOV UR9, 0x40000040 ;  /* 0x4000004000097882 */ /* 0x000fe20000000000 */
[----:B------:R-:W1:Y:S01]  /*25c80*/  LDC R3, c[0x0][0x230] ;  /* 0x00008c00ff037b82 */ /* 0x000e620000000800 */
        /* <DEDUP_REMOVED lines=62> */
[----:B--2---:R-:W2:Y:S04]  /*26070*/  LDL.LU.64 R124, [R1+0xa00] ;  /* 0x000a0000017c7983 */ /* 0x004ea80000300a00 */
[----:B------:R-:W3:Y:S04]  /*26080*/  LDL.LU.64 R126, [R1+0xa08] ;  /* 0x000a0800017e7983 */ /* 0x000ee80000300a00 */
[----:B------:R-:W4:Y:S04]  /*26090*/  LDL.LU.64 R128, [R1+0xa10] ;  /* 0x000a100001807983 */ /* 0x000f280000300a00 */
[----:B------:R-:W2:Y:S04]  /*260a0*/  LDL.LU.64 R130, [R1+0xa18] ;  /* 0x000a180001827983 */ /* 0x000ea80000300a00 */
        /* <DEDUP_REMOVED lines=9> */
[----:B------:R-:W3:Y:S01]  /*26140*/  LDL.LU.64 R150, [R1+0xa68] ;  /* 0x000a680001967983 */ /* 0x000ee20000300a00 */
[----:B------:R-:W-:Y:S01]  /*26150*/  UISETP.GT.AND UP0, UPT, UR33, 0x7, UPT ;  /* 0x000000072100788c */ /* 0x000fe2000bf04270 */
[----:B------:R-:W-:Y:S06]  /*26160*/  BAR.SYNC.DEFER_BLOCKING 0x0 ;  /* 0x0000000000007b1d */ /* 0x000fec0000010000 */
[----:B---3--:R-:W-:Y:S04]  /*26170*/  STL.64 [R1+0x2190], R150 ;  /* 0x0021909601007387 */ /* 0x008fe80000100a00 */
[----:B--2---:R-:W-:Y:S04]  /*26180*/  STL.64 [R1+0x2188], R148 ;  /* 0x0021889401007387 */ /* 0x004fe80000100a00 */
[----:B----4-:R-:W-:Y:S04]  /*26190*/  STL.64 [R1+0x2180], R146 ;  /* 0x0021809201007387 */ /* 0x010fe80000100a00 */
        /* <DEDUP_REMOVED lines=62> */
[----:B------:R-:W2:Y:S04]  /*26580*/  LDL.LU.64 R26, [R1+0xc08] ;  /* 0x000c0800011a7983 */ /* 0x000ea80000300a00 */
        /* <DEDUP_REMOVED lines=61> */
[----:B------:R-:W2:Y:S01]  /*26960*/  LDL.LU.64 R150, [R1+0xdf8] ;  /* 0x000df80001967983 */ /* 0x000ea20000300a00 */
[----:B------:R-:W-:-:S03]  /*26970*/  USEL UR33, UR33, URZ, !UP0 ;  /* 0x0000003f21217287 */ /* 0x000fc6000c000000 */
[----:B------:R-:W3:Y:S01]  /*26980*/  LDL.LU.64 R152, [R1+0xa70] ;  /* 0x000a700001987983 */ /* 0x000ee20000300a00 */
[----:B------:R-:W-:Y:S02]  /*26990*/  ULEA UR4, UR33, UR32, 0xf ;  /* 0x0000002021047291 */ /* 0x000fe4000f8e783f */
[----:B------:R-:W-:Y:S01]  /*269a0*/  ULEA UR5, UR33, UR32, 0x10 ;  /* 0x0000002021057291 */ /* 0x000fe2000f8e803f */
[----:B------:R-:W3:Y:S01]  /*269b0*/  LDL.LU.64 R154, [R1+0xa78] ;  /* 0x000a7800019a7983 */ /* 0x000ee20000300a00 */
[----:B------:R-:W-:Y:S02]  /*269c0*/  UIADD3 UR4, UR4, 0x80000, URZ ;  /* 0x0008000004047890 */ /* 0x000fe4000fffe03f */
[----:B------:R-:W-:Y:S01]  /*269d0*/  USHF.R.U32.HI UR5, URZ, 0x4, UR5 ;  /* 0x000000043f057899 */ /* 0x000fe20008011605 */
[----:B------:R-:W3:Y:S01]  /*269e0*/  LDL.LU.64 R156, [R1+0xa80] ;  /* 0x000a8000019c7983 */ /* 0x000ee20000300a00 */
[----:B------:R-:W-:Y:S02]  /*269f0*/  USHF.R.U32.HI UR4, URZ, 0x4, UR4 ;  /* 0x000000043f047899 */ /* 0x000fe40008011604 */
[----:B------:R-:W-:Y:S01]  /*26a00*/  USGXT.U32 UR10, UR5, 0xe ;  /* 0x0000000e050a789a */ /* 0x000fe20008000000 */
[----:B------:R-:W3:Y:S01]  /*26a10*/  LDL.LU.64 R158, [R1+0xa88] ;  /* 0x000a8800019e7983 */ /* 0x000ee20000300a00 */
[----:B------:R-:W-:-:S02]  /*26a20*/  USGXT.U32 UR8, UR4, 0xe ;  /* 0x0000000e0408789a */ /* 0x000fc40008000000 */
[----:B------:R-:W-:Y:S01]  /*26a30*/  UIADD3 UR26, UP1, UR10, 0x2, URZ ;  /* 0x000000020a1a7890 */ /* 0x000fe2000ff3e03f */
[----:B------:R-:W3:Y:S01]  /*26a40*/  LDL.LU.64 R160, [R1+0xa90] ;  /* 0x000a900001a07983 */ /* 0x000ee20000300a00 */
[----:B------:R-:W-:Y:S01]  /*26a50*/  UIADD3 UR24, UP0, UR8, 0x2, URZ ;  /* 0x0000000208187890 */ /* 0x000fe2000ff1e03f */
[----:B------:R-:W-:Y:S01]  /*26a60*/  UMOV UR4, URZ ;  /* 0x0000003f00047c82 */ /* 0x000fe20008000000 */
[----:B------:R-:W-:Y:S02]  /*26a70*/  UMOV UR5, URZ ;  /* 0x0000003f00057c82 */ /* 0x000fe40008000000 */
[----:B------:R-:W-:Y:S01]  /*26a80*/  UIADD3.X UR25, UR4, 0x40000040, URZ, UP0, !UPT ;  /* 0x4000004004197890 */ /* 0x000fe200087fe43f */
[----:B------:R-:W3:Y:S01]  /*26a90*/  LDL.LU.64 R162, [R1+0xa98] ;  /* 0x000a980001a27983 */ /* 0x000ee20000300a00 */
[----:B------:R-:W-:Y:S01]  /*26aa0*/  UIADD3.X UR27, UR5, 0x40000040, URZ, UP1, !UPT ;  /* 0x40000040051b7890 */ /* 0x000fe20008ffe43f */
[----:B--2---:R-:W-:Y:S01]  /*26ab0*/  WARPGROUP.ARRIVE ;  /* 0x00000000000079c5 */ /* 0x004fe20000000000 */
[----:B------:R-:W-:Y:S01]  /*26ac0*/  UIADD3.64 UR28, UR24, 0x2, URZ ;  /* 0x00000002181c7897 */ /* 0x000fe2000fffe03f */
[----:B------:R-:W3:Y:S04]  /*26ad0*/  LDL.LU.64 R164, [R1+0xaa0] ;  /* 0x000aa00001a47983 */ /* 0x000ee80000300a00 */
[----:B------:R-:W-:Y:S01]  /*26ae0*/  HGMMA.64x256x8.F32.TF32 R24, gdesc[UR8], R24, gsb0 ;  /* 0x07e00000081879f0 */ /* 0x000fe20008002818 */
[----:B------:R-:W-:Y:S01]  /*26af0*/  UIADD3.64 UR30, UR26, 0x2, URZ ;  /* 0x000000021a1e7897 */ /* 0x000fe2000fffe03f */
[----:B------:R-:W3:Y:S01]  /*26b00*/  LDL.LU.64 R166, [R1+0xaa8] ;  /* 0x000aa80001a67983 */ /* 0x000ee20000300a00 */
[----:B------:R-:W-:-:S02]  /*26b10*/  UIADD3.64 UR42, UR26, 0x4, URZ ;  /* 0x000000041a2a7897 */ /* 0x000fc4000fffe03f */
[----:B------:R-:W-:Y:S01]  /*26b20*/  UIADD3.64 UR40, UR24, 0x4, URZ ;  /* 0x0000000418287897 */ /* 0x000fe2000fffe03f */
[----:B------:R-:W3:Y:S04]  /*26b30*/  LDL.LU.64 R168, [R1+0xab0] ;  /* 0x000ab00001a87983 */ /* 0x000ee80000300a00 */
        /* <DEDUP_REMOVED lines=41> */
[----:B------:R-:W-:Y:S04]  /*26dd0*/  STL [R1+0x1790], R19 ;  /* 0x0017901301007387 */ /* 0x000fe80000100800 */
[----:B------:R-:W-:Y:S04]  /*26de0*/  STL.64 [R1+0x1788], R14 ;  /* 0x0017880e01007387 */ /* 0x000fe80000100a00 */
[----:B------:R-:W-:Y:S04]  /*26df0*/  STL.64 [R1+0x1780], R10 ;  /* 0x0017800a01007387 */ /* 0x000fe80000100a00 */
[----:B------:R-:W-:Y:S04]  /*26e00*/  STL [R1+0x1768], R8 ;  /* 0x0017680801007387 */ /* 0x000fe80000100800 */
[----:B------:R-:W-:Y:S01]  /*26e10*/  STL [R1+0x174c], R6 ;  /* 0x00174c0601007387 */ /* 0x000fe20000100800 */
[----:B------:R-:W-:-:S02]  /*26e20*/  WARPGROUP.DEPBAR.LE gsb0, 0x0 ;  /* 0x00008000000079c5 */ /* 0x000fc40000010000 */
[----:B------:R-:W-:-:S06]  /*26e30*/  WARPGROUP.ARRIVE ;  /* 0x00000000000079c5 */ /* 0x000fcc0000000000 */
[----:B------:R-:W-:Y:S03]  /*26e40*/  HGMMA.64x256x8.F32.TF32 R24, gdesc[UR24], R24, gsb0 ;  /* 0x07e00000181879f0 */ /* 0x000fe60008002818 */
[----:B------:R-:W-:Y:S02]  /*26e50*/  WARPGROUP.DEPBAR.LE gsb0, 0x0 ;  /* 0x00008000000079c5 */ /* 0x000fe40000010000 */
[----:B------:R-:W-:-:S15]  /*26e60*/  WARPGROUP.ARRIVE ;  /* 0x00000000000079c5 */ /* 0x000fde0000000000 */
[----:B------:R-:W-:-:S08]  /*26e70*/  NOP ;  /* 0x0000000000007918 */ /* 0x000fd00000000000 */
[----:B------:R-:W-:Y:S03]  /*26e80*/  HGMMA.64x256x8.F32.TF32 R24, gdesc[UR28], R24, gsb0 ;  /* 0x07e000001c1879f0 */ /* 0x000fe60008002818 */
[----:B------:R-:W-:Y:S02]  /*26e90*/  WARPGROUP.DEPBAR.LE gsb0, 0x0 ;  /* 0x00008000000079c5 */ /* 0x000fe40000010000 */
[----:B------:R-:W-:-:S15]  /*26ea0*/  WARPGROUP.ARRIVE ;  /* 0x00000000000079c5 */ /* 0x000fde0000000000 */
[----:B------:R-:W-:-:S08]  /*26eb0*/  NOP ;  /* 0x0000000000007918 */ /* 0x000fd00000000000 */
[----:B------:R-:W-:Y:S03]  /*26ec0*/  HGMMA.64x256x8.F32.TF32 R24, gdesc[UR40], R24, gsb0 ;  /* 0x07e00000281879f0 */ /* 0x000fe60008002818 */
[----:B------:R-:W-:Y:S02]  /*26ed0*/  WARPGROUP.DEPBAR.LE gsb0, 0x0 ;  /* 0x00008000000079c5 */ /* 0x000fe40000010000 */
        /* <DEDUP_REMOVED lines=64> */
[----:B--2---:R-:W3:Y:S04]  /*272e0*/  LDL.LU.64 R150, [R1+0x2190] ;  /* 0x0021900001967983 */ /* 0x004ee80000300a00 */
        /* <DEDUP_REMOVED lines=12> */
[----:B------:R-:W3:Y:S01]  /*273b0*/  LDL.LU.64 R124, [R1+0x2128] ;  /* 0x00212800017c7983 */ /* 0x000ee20000300a00 */
[----:B------:R-:W-:Y:S01]  /*273c0*/  UIADD3.64 UR22, UR26, 0x7fe, URZ ;  /* 0x000007fe1a167897 */ /* 0x000fe2000fffe03f */
[----:B------:R-:W-:Y:S01]  /*273d0*/  UMOV UR20, UR8 ;  /* 0x0000000800147c82 */ /* 0x000fe20008000000 */
[----:B------:R-:W-:Y:S01]  /*273e0*/  UMOV UR21, UR9 ;  /* 0x0000000900157c82 */ /* 0x000fe20008000000 */
[----:B------:R-:W-:Y:S01]  /*273f0*/  UIADD3.64 UR18, UR26, 0x800, URZ ;  /* 0x000008001a127897 */ /* 0x000fe2000fffe03f */
[----:B------:R-:W2:Y:S01]  /*27400*/  LDL.LU.64 R122, [R1+0x2120] ;  /* 0x00212000017a7983 */ /* 0x000ea20000300a00 */
[----:B------:R-:W-:Y:S01]  /*27410*/  UMOV UR16, UR24 ;  /* 0x0000001800107c82 */ /* 0x000fe20008000000 */
[----:B------:R-:W-:Y:S01]  /*27420*/  UMOV UR17, UR25 ;  /* 0x0000001900117c82 */ /* 0x000fe20008000000 */
[----:B------:R-:W-:Y:S01]  /*27430*/  UIADD3.64 UR14, UR26, 0x802, URZ ;  /* 0x000008021a0e7897 */ /* 0x000fe2000fffe03f */
[----:B------:R-:W4:Y:S01]  /*27440*/  LDL.LU.64 R120, [R1+0x2118] ;  /* 0x0021180001787983 */ /* 0x000f220000300a00 */
[----:B------:R-:W-:Y:S01]  /*27450*/  UMOV UR12, UR28 ;  /* 0x0000001c000c7c82 */ /* 0x000fe20008000000 */
[----:B------:R-:W-:Y:S01]  /*27460*/  UMOV UR13, UR29 ;  /* 0x0000001d000d7c82 */ /* 0x000fe20008000000 */
[----:B------:R-:W-:Y:S01]  /*27470*/  UIADD3.64 UR6, UR26, 0x804, URZ ;  /* 0x000008041a067897 */ /* 0x000fe2000fffe03f */
[----:B------:R-:W4:Y:S01]  /*27480*/  LDL.LU.64 R118, [R1+0x2110] ;  /* 0x0021100001767983 */ /* 0x000f220000300a00 */
[----:B------:R-:W-:Y:S01]  /*27490*/  UMOV UR4, UR40 ;  /* 0x0000002800047c82 */ /* 0x000fe20008000000 */
[----:B------:R-:W-:-:S02]  /*274a0*/  UMOV UR5, UR41 ;  /* 0x0000002900057c82 */ /* 0x000fc40008000000 */
        /* <DEDUP_REMOVED lines=47> */
[----:B---3--:R-:W-:-:S06]  /*277a0*/  WARPGROUP.ARRIVE ;  /* 0x00000000000079c5 */ /* 0x008fcc0000000000 */
        /* <DEDUP_REMOVED lines=14> */
[----:B------:R3:W-:Y:S04]  /*27890*/  STL.64 [R1+0xa00], R124 ;  /* 0x000a007c01007387 */ /* 0x0007e80000100a00 */
        /* <DEDUP_REMOVED lines=63> */
[----:B---3--:R-:W3:Y:S04]  /*27c90*/  LDL.LU.64 R124, [R1+0x400] ;  /* 0x00040000017c7983 */ /* 0x008ee80000300a00 */
[----:B-1----:R-:W4:Y:S04]  /*27ca0*/  LDL.LU.64 R126, [R1+0x408] ;  /* 0x00040800017e7983 */ /* 0x002f280000300a00 */
        /* <DEDUP_REMOVED lines=12> */
[----:B----4-:R-:W-:Y:S04]  /*27d70*/  STL.64 [R1+0x1d90], R150 ;  /* 0x001d909601007387 */ /* 0x010fe80000100a00 */
[----:B---3--:R-:W-:Y:S04]  /*27d80*/  STL.64 [R1+0x1d88], R148 ;  /* 0x001d889401007387 */ /* 0x008fe80000100a00 */
[----:B--2---:R-:W-:Y:S04]  /*27d90*/  STL.64 [R1+0x1d80], R146 ;  /* 0x001d809201007387 */ /* 0x004fe80000100a00 */
        /* <DEDUP_REMOVED lines=61> */
[----:B-1----:R-:W2:Y:S04]  /*28170*/  LDL.LU.64 R24, [R1+0x600] ;  /* 0x0006000001187983 */ /* 0x002ea80000300a00 */
        /* <DEDUP_REMOVED lines=63> */
[----:B--2---:R-:W-:Y:S04]  /*28570*/  STL.64 [R1+0x1f90], R150 ;  /* 0x001f909601007387 */ /* 0x004fe80000100a00 */
[----:B----4-:R-:W-:Y:S04]  /*28580*/  STL.64 [R1+0x1f88], R148 ;  /* 0x001f889401007387 */ /* 0x010fe80000100a00 */
[----:B---3--:R-:W-:Y:S04]  /*28590*/  STL.64 [R1+0x1f80], R146 ;  /* 0x001f809201007387 */ /* 0x008fe80000100a00 */
        /* <DEDUP_REMOVED lines=125> */
[----:B------:R-:W-:-:S02]  /*28d70*/  UIADD3.64 UR8, UR24, 0x1fe, URZ ;  /* 0x000001fe18087897 */ /* 0x000fc4000fffe03f */
[----:B------:R-:W-:Y:S01]  /*28d80*/  UIADD3.64 UR44, UR24, 0x200, URZ ;  /* 0x00000200182c7897 */ /* 0x000fe2000fffe03f */
[----:B------:R-:W3:Y:S01]  /*28d90*/  LDL.LU.64 R152, [R1+0x470] ;  /* 0x0004700001987983 */ /* 0x000ee20000300a00 */
[----:B------:R-:W-:Y:S01]  /*28da0*/  UMOV UR46, UR26 ;  /* 0x0000001a002e7c82 */ /* 0x000fe20008000000 */
[----:B------:R-:W-:Y:S01]  /*28db0*/  UMOV UR47, UR27 ;  /* 0x0000001b002f7c82 */ /* 0x000fe20008000000 */
[----:B------:R-:W-:Y:S01]  /*28dc0*/  UIADD3.64 UR28, UR24, 0x202, URZ ;  /* 0x00000202181c7897 */ /* 0x000fe2000fffe03f */
[----:B------:R-:W3:Y:S01]  /*28dd0*/  LDL.LU.64 R154, [R1+0x478] ;  /* 0x00047800019a7983 */ /* 0x000ee20000300a00 */
[----:B------:R-:W-:-:S03]  /*28de0*/  UIADD3.64 UR40, UR24, 0x204, URZ ;  /* 0x0000020418287897 */ /* 0x000fc6000fffe03f */
        /* <DEDUP_REMOVED lines=48> */
[----:B--2---:R-:W-:-:S06]  /*290f0*/  WARPGROUP.ARRIVE ;  /* 0x00000000000079c5 */ /* 0x004fcc0000000000 */
        /* <DEDUP_REMOVED lines=142> */
[----:B------:R-:W-:Y:S01]  /*299e0*/  UMOV UR20, UR8 ;  /* 0x0000000800147c82 */ /* 0x000fe20008000000 */
[----:B------:R-:W-:Y:S01]  /*299f0*/  UMOV UR21, UR9 ;  /* 0x0000000900157c82 */ /* 0x000fe20008000000 */
[----:B------:R-:W-:Y:S01]  /*29a00*/  UMOV UR46, UR18 ;  /* 0x00000012002e7c82 */ /* 0x000fe20008000000 */
[----:B------:R-:W-:Y:S01]  /*29a10*/  UMOV UR47, UR19 ;  /* 0x00000013002f7c82 */ /* 0x000fe20008000000 */
[----:B------:R-:W-:Y:S01]  /*29a20*/  UMOV UR12, UR28 ;  /* 0x0000001c000c7c82 */ /* 0x000fe20008000000 */
[----:B------:R-:W-:Y:S01]  /*29a30*/  UMOV UR13, UR29 ;  /* 0x0000001d000d7c82 */ /* 0x000fe20008000000 */
[----:B------:R-:W-:Y:S01]  /*29a40*/  UMOV UR4, UR40 ;  /* 0x0000002800047c82 */ /* 0x000fe20008000000 */
[----:B------:R-:W-:Y:S01]  /*29a50*/  UMOV UR5, UR41 ;  /* 0x0000002900057c82 */ /* 0x000fe20008000000 */
        /* <DEDUP_REMOVED lines=79> */
[----:B-1----:R-:W3:Y:S04]  /*29f50*/  LDL.LU.64 R150, [R1+0x1d90] ;  /* 0x001d900001967983 */ /* 0x002ee80000300a00 */
        /* <DEDUP_REMOVED lines=13> */
[----:B------:R-:W-:-:S02]  /*2a030*/  UIADD3.64 UR8, UR24, 0x3fe, URZ ;  /* 0x000003fe18087897 */ /* 0x000fc4000fffe03f */
[----:B------:R-:W-:Y:S01]  /*2a040*/  UIADD3.64 UR44, UR24, 0x400, URZ ;  /* 0x00000400182c7897 */ /* 0x000fe2000fffe03f */
[----:B------:R-:W2:Y:S01]  /*2a050*/  LDL.LU.64 R122, [R1+0x1d20] ;  /* 0x001d2000017a7983 */ /* 0x000ea20000300a00 */
[----:B------:R-:W-:Y:S01]  /*2a060*/  UMOV UR46, UR26 ;  /* 0x0000001a002e7c82 */ /* 0x000fe20008000000 */
[----:B------:R-:W-:Y:S01]  /*2a070*/  UMOV UR47, UR27 ;  /* 0x0000001b002f7c82 */ /* 0x000fe20008000000 */
[----:B------:R-:W-:Y:S01]  /*2a080*/  UIADD3.64 UR28, UR24, 0x402, URZ ;  /* 0x00000402181c7897 */ /* 0x000fe2000fffe03f */
[----:B------:R-:W4:Y:S01]  /*2a090*/  LDL.LU.64 R120, [R1+0x1d18] ;  /* 0x001d180001787983 */ /* 0x000f220000300a00 */
[----:B------:R-:W-:-:S03]  /*2a0a0*/  UIADD3.64 UR40, UR24, 0x404, URZ ;  /* 0x0000040418287897 */ /* 0x000fc6000fffe03f */
        /* <DEDUP_REMOVED lines=127> */
[----:B-1----:R-:W4:Y:S04]  /*2a8a0*/  LDL.LU.64 R124, [R1] ;  /* 0x00000000017c7983 */ /* 0x002f280000300a00 */
[----:B---3--:R-:W3:Y:S04]  /*2a8b0*/  LDL.LU.64 R126, [R1+0x8] ;  /* 0x00000800017e7983 */ /* 0x008ee80000300a00 */
[----:B--2---:R-:W2:Y:S04]  /*2a8c0*/  LDL.LU.64 R128, [R1+0x10] ;  /* 0x0000100001807983 */ /* 0x004ea80000300a00 */
[----:B------:R-:W4:Y:S04]  /*2a8d0*/  LDL.LU.64 R130, [R1+0x18] ;  /* 0x0000180001827983 */ /* 0x000f280000300a00 */
[----:B------:R-:W3:Y:S04]  /*2a8e0*/  LDL.LU.64 R132, [R1+0x20] ;  /* 0x0000200001847983 */ /* 0x000ee80000300a00 */
[----:B------:R-:W2:Y:S04]  /*2a8f0*/  LDL.LU.64 R134, [R1+0x28] ;  /* 0x0000280001867983 */ /* 0x000ea80000300a00 */
        /* <DEDUP_REMOVED lines=8> */
[----:B---3--:R-:W-:Y:S04]  /*2a980*/  STL.64 [R1+0x1b90], R150 ;  /* 0x001b909601007387 */ /* 0x008fe80000100a00 */
[----:B----4-:R-:W-:Y:S04]  /*2a990*/  STL.64 [R1+0x1b88], R148 ;  /* 0x001b889401007387 */ /* 0x010fe80000100a00 */
        /* <DEDUP_REMOVED lines=285> */
[----:B------:R-:W2:Y:S01]  /*2bb70*/  LDL.LU.64 R120, [R1+0x1b18] ;  /* 0x001b180001787983 */ /* 0x000ea20000300a00 */
[----:B------:R-:W-:-:S03]  /*2bb80*/  UIADD3.64 UR40, UR24, 0x604, URZ ;  /* 0x0000060418287897 */ /* 0x000fc6000fffe03f */
        /* <DEDUP_REMOVED lines=48> */
[----:B------:R-:W4:Y:S04]  /*2be90*/  LDL R9, [R1+0x12cc] ;  /* 0x0012cc0001097983 */ /* 0x000f280000100800 */
[----:B------:R-:W4:Y:S01]  /*2bea0*/  LDL.LU R6, [R1+0xe34] ;  /* 0x000e340001067983 */ /* 0x000f220000300800 */
        /* <DEDUP_REMOVED lines=15> */
[----:B------:R-:W-:Y:S04]  /*2bfa0*/  STL.64 [R1], R124 ;  /* 0x0000007c01007387 */ /* 0x000fe80000100a00 */
        /* <DEDUP_REMOVED lines=128> */
[----:B------:R-:W-:-:S02]  /*2c7b0*/  UMOV UR21, UR45 ;  /* 0x0000002d00157c82 */ /* 0x000fc40008000000 */
[----:B------:R-:W3:Y:S04]  /*2c7c0*/  LDL.LU R11, [R1+0xe44] ;  /* 0x000e4400010b7983 */ /* 0x000ee80000300800 */
[----:B------:R-:W3:Y:S04]  /*2c7d0*/  LDL.LU R15, [R1+0xe48] ;  /* 0x000e4800010f7983 */ /* 0x000ee80000300800 */
[----:B------:R-:W3:Y:S01]  /*2c7e0*/  LDL.LU R8, [R1+0xe4c] ;  /* 0x000e4c0001087983 */ /* 0x000ee20000300800 */
[----:B------:R-:W-:Y:S01]  /*2c7f0*/  UMOV UR10, UR18 ;  /* 0x00000012000a7c82 */ /* 0x000fe20008000000 */
[----:B------:R-:W-:Y:S01]  /*2c800*/  UMOV UR11, UR19 ;  /* 0x00000013000b7c82 */ /* 0x000fe20008000000 */
[----:B------:R-:W-:Y:S01]  /*2c810*/  UMOV UR12, UR28 ;  /* 0x0000001c000c7c82 */ /* 0x000fe20008000000 */
[----:B------:R-:W-:Y:S01]  /*2c820*/  UMOV UR13, UR29 ;  /* 0x0000001d000d7c82 */ /* 0x000fe20008000000 */
[----:B------:R-:W1:Y:S01]  /*2c830*/  S2R R19, SR_TID.X ;  /* 0x0000000000137919 */ /* 0x000e620000002100 */
[----:B------:R-:W-:Y:S01]  /*2c840*/  VIADD R3, R3, 0xffffff20 ;  /* 0xffffff2003037836 */ /* 0x000fe20000000000 */
[C---:B----4-:R-:W-:Y:S01]  /*2c850*/  ISETP.GE.AND P0, PT, R6.reuse, R9, PT ;  /* 0x000000090600720c */ /* 0x050fe20003f06270 */
[----:B------:R-:W-:Y:S01]  /*2c860*/  UMOV UR4, UR40 ;  /* 0x0000002800047c82 */ /* 0x000fe20008000000 */
[----:B------:R4:W-:Y:S01]  /*2c870*/  STL.64 [R1+0x1750], R6 ;  /* 0x0017500601007387 */ /* 0x0009e20000100a00 */
[----:B------:R-:W-:Y:S01]  /*2c880*/  IMAD R3, R6, -0x20, R3 ;  /* 0xffffffe006037824 */ /* 0x000fe200078e0203 */
[----:B------:R-:W-:-:S04]  /*2c890*/  UMOV UR5, UR41 ;  /* 0x0000002900057c82 */ /* 0x000fc80008000000 */
[----:B------:R-:W-:-:S04]  /*2c8a0*/  ISETP.GT.AND P1, PT, R3, RZ, PT ;  /* 0x000000ff0300720c */ /* 0x000fc80003f24270 */
[----:B------:R-:W-:-:S04]  /*2c8b0*/  SEL R9, RZ, 0x4, !P1 ;  /* 0x00000004ff097807 */ /* 0x000fc80004800000 */
[----:B------:R-:W-:-:S04]  /*2c8c0*/  SEL R10, R9, RZ, !P0 ;  /* 0x000000ff090a7207 */ /* 0x000fc80004000000 */
[----:B------:R-:W-:Y:S02]  /*2c8d0*/  ISETP.NE.U32.AND P1, PT, R10, RZ, PT ;  /* 0x000000ff0a00720c */ /* 0x000fe40003f25070 */
[----:B-1----:R-:W-:Y:S01]  /*2c8e0*/  LOP3.LUT R14, R19, 0x7f, RZ, 0xc0, !PT ;  /* 0x0000007f130e7812 */ /* 0x002fe200078ec0ff */
[----:B--2---:R-:W-:Y:S01]  /*2c8f0*/  WARPGROUP.ARRIVE ;  /* 0x00000000000079c5 */ /* 0x004fe20000000000 */
[----:B---3--:R-:W-:-:S05]  /*2c900*/  VIADD R9, R11, 0x1 ;  /* 0x000000010b097836 */ /* 0x008fca0000000000 */
[----:B------:R-:W-:Y:S01]  /*2c910*/  HGMMA.64x256x8.F32.TF32 R24, gdesc[UR20], R24, gsb0 ;  /* 0x07e00000141879f0 */ /* 0x000fe20008002818 */
[----:B------:R-:W-:Y:S01]  /*2c920*/  IMAD.SHL.U32 R11, R19, 0x10, RZ ;  /* 0x00000010130b7824 */ /* 0x000fe200078e00ff */
[C---:B------:R-:W-:Y:S02]  /*2c930*/  ISETP.GT.AND P2, PT, R9.reuse, 0x7, PT ;  /* 0x000000070900780c */ /* 0x040fe40003f44270 */
[----:B------:R-:W-:Y:S02]  /*2c940*/  IADD3 R8, P3, R8, R5, RZ ;  /* 0x0000000508087210 */ /* 0x000fe40007f7e0ff */
[----:B----4-:R-:W-:Y:S02]  /*2c950*/  SEL R6, R9, RZ, !P2 ;  /* 0x000000ff09067207 */ /* 0x010fe40005000000 */
[----:B------:R-:W-:Y:S01]  /*2c960*/  LOP3.LUT R10, R11, 0x70, RZ, 0xc0, !PT ;  /* 0x000000700b0a7812 */ /* 0x000fe200078ec0ff */
[----:B------:R-:W-:Y:S01]  /*2c970*/  IMAD.X R15, R15, 0x1, R4, P3 ;  /* 0x000000010f0f7824 */ /* 0x000fe200018e0604 */
[----:B------:R-:W-:Y:S01]  /*2c980*/  LEA R19, R6, UR32, 0xf ;  /* 0x0000002006137c11 */ /* 0x000fe2000f8e78ff */
[----:B------:R-:W-:Y:S01]  /*2c990*/  STL [R1+0xe44], R6 ;  /* 0x000e440601007387 */ /* 0x000fe20000100800 */
[----:B------:R-:W-:-:S03]  /*2c9a0*/  LEA R10, R14, R10, 0x7 ;  /* 0x0000000a0e0a7211 */ /* 0x000fc600078e38ff */
[----:B------:R-:W-:Y:S01]  /*2c9b0*/  STL [R1+0xe4c], R8 ;  /* 0x000e4c0801007387 */ /* 0x000fe20000100800 */
[----:B------:R-:W-:-:S03]  /*2c9c0*/  IADD3 R9, R10, 0x100000, R19 ;  /* 0x001000000a097810 */ /* 0x000fc60007ffe013 */
[----:B------:R-:W-:Y:S04]  /*2c9d0*/  STL [R1+0xe48], R15 ;  /* 0x000e480f01007387 */ /* 0x000fe80000100800 */
[----:B------:R-:W2:Y:S04]  /*2c9e0*/  LDL.LU R14, [R1+0xe50] ;  /* 0x000e5000010e7983 */ /* 0x000ea80000300800 */
[----:B------:R-:W3:Y:S04]  /*2c9f0*/  LDL.LU R11, [R1+0xe54] ;  /* 0x000e5400010b7983 */ /* 0x000ee80000300800 */
[----:B------:R-:W4:Y:S04]  /*2ca00*/  LDL.LU R10, [R1+0xe58] ;  /* 0x000e5800010a7983 */ /* 0x000f280000300800 */
[----:B------:R-:W2:Y:S01]  /*2ca10*/  LDL.LU R7, [R1+0xe5c] ;  /* 0x000e5c0001077983 */ /* 0x000ea20000300800 */
[----:B------:R-:W-:-:S02]  /*2ca20*/  WARPGROUP.DEPBAR.LE gsb0, 0x0 ;  /* 0x00008000000079c5 */ /* 0x000fc40000010000 */
[----:B------:R-:W-:-:S06]  /*2ca30*/  WARPGROUP.ARRIVE ;  /* 0x00000000000079c5 */ /* 0x000fcc0000000000 */
[----:B------:R-:W-:Y:S03]  /*2ca40*/  HGMMA.64x256x8.F32.TF32 R24, gdesc[UR8], R24, gsb0 ;  /* 0x07e00000081879f0 */ /* 0x000fe60008002818 */
[----:B------:R-:W-:Y:S02]  /*2ca50*/  WARPGROUP.DEPBAR.LE gsb0, 0x0 ;  /* 0x00008000000079c5 */ /* 0x000fe40000010000 */
[----:B------:R-:W-:-:S15]  /*2ca60*/  WARPGROUP.ARRIVE ;  /* 0x00000000000079c5 */ /* 0x000fde0000000000 */
[----:B------:R-:W-:-:S08]  /*2ca70*/  NOP ;  /* 0x0000000000007918 */ /* 0x000fd00000000000 */
[----:B------:R-:W-:Y:S01]  /*2ca80*/  HGMMA.64x256x8.F32.TF32 R24, gdesc[UR12], R24, gsb0 ;  /* 0x07e000000c1879f0 */ /* 0x000fe20008002818 */
[----:B------:R-:W-:Y:S02]  /*2ca90*/  ISETP.GT.AND P2, PT, R3, 0x1, PT ;  /* 0x000000010300780c */ /* 0x000fe40003f44270 */
[-C--:B---3--:R-:W-:Y:S02]  /*2caa0*/  IADD3 R11, P3, R11, R5.reuse, RZ ;  /* 0x000000050b0b7210 */ /* 0x088fe40007f7e0ff */
[----:B--2---:R-:W-:-:S03]  /*2cab0*/  IADD3 R7, P4, R7, R5, RZ ;  /* 0x0000000507077210 */ /* 0x004fc60007f9e0ff */
[--C-:B------:R-:W-:Y:S02]  /*2cac0*/  IMAD.X R14, R14, 0x1, R4.reuse, P3 ;  /* 0x000000010e0e7824 */ /* 0x100fe400018e0604 */
[----:B----4-:R-:W-:Y:S01]  /*2cad0*/  IMAD.X R10, R10, 0x1, R4, P4 ;  /* 0x000000010a0a7824 */ /* 0x010fe200020e0604 */
[----:B------:R-:W-:Y:S02]  /*2cae0*/  WARPGROUP.DEPBAR.LE gsb0, 0x0 ;  /* 0x00008000000079c5 */ /* 0x000fe40000010000 */
[----:B------:R-:W-:-:S15]  /*2caf0*/  WARPGROUP.ARRIVE ;  /* 0x00000000000079c5 */ /* 0x000fde0000000000 */
[----:B------:R-:W-:Y:S03]  /*2cb00*/  HGMMA.64x256x8.F32.TF32 R24, gdesc[UR4], R24, gsb0 ;  /* 0x07e00000041879f0 */ /* 0x000fe60008002818 */
[----:B------:R-:W-:Y:S02]  /*2cb10*/  WARPGROUP.DEPBAR.LE gsb0, 0x0 ;  /* 0x00008000000079c5 */ /* 0x000fe40000010000 */
[----:B------:R1:W-:Y:S04]  /*2cb20*/  STL [R1+0x1778], R144 ;  /* 0x0017789001007387 */ /* 0x0003e80000100800 */
[----:B------:R2:W-:Y:S01]  /*2cb30*/  STL [R1+0x1774], R145 ;  /* 0x0017749101007387 */ /* 0x0005e20000100800 */
[----:B-1----:R-:W-:Y:S01]  /*2cb40*/  IMAD.MOV.U32 R144, RZ, RZ, R8 ;  /* 0x000000ffff907224 */ /* 0x002fe200078e0008 */
[----:B------:R-:W-:-:S02]  /*2cb50*/  SEL R8, RZ, 0x4, !P2 ;  /* 0x00000004ff087807 */ /* 0x000fc40005000000 */
[----:B------:R1:W-:Y:S01]  /*2cb60*/  STL [R1+0x1770], R146 ;  /* 0x0017709201007387 */ /* 0x0003e20000100800 */
[----:B--2---:R-:W-:Y:S01]  /*2cb70*/  IMAD.MOV.U32 R145, RZ, RZ, R15 ;  /* 0x000000ffff917224 */ /* 0x004fe200078e000f */
[----:B------:R-:W-:Y:S01]  /*2cb80*/  BAR.SYNC.DEFER_BLOCKING 0x0 ;  /* 0x0000000000007b1d */ /* 0x000fe20000010000 */
[----:B------:R-:W-:-:S04]  /*2cb90*/  SEL R8, R8, RZ, !P0 ;  /* 0x000000ff08087207 */ /* 0x000fc80004000000 */
[----:B------:R-:W-:Y:S01]  /*2cba0*/  ISETP.NE.U32.AND P2, PT, R8, RZ, PT ;  /* 0x000000ff0800720c */ /* 0x000fe20003f45070 */
[----:B------:R2:W-:Y:S04]  /*2cbb0*/  STL [R1+0x176c], R147 ;  /* 0x00176c9301007387 */ /* 0x0005e80000100800 */
[----:B------:R-:W-:Y:S04]  /*2cbc0*/  STL.64 [R1+0x1760], R148 ;  /* 0x0017609401007387 */ /* 0x000fe80000100a00 */
[----:B------:R-:W-:Y:S04]  /*2cbd0*/  STL.64 [R1+0x1758], R150 ;  /* 0x0017589601007387 */ /* 0x000fe80000100a00 */
[----:B------:R-:W3:Y:S04]  /*2cbe0*/  LDL.LU R15, [R1+0xe60] ;  /* 0x000e6000010f7983 */ /* 0x000ee80000300800 */
[----:B------:R-:W-:Y:S01]  /*2cbf0*/  @!PT LDS RZ, [RZ] ;  /* 0x00000000fffff984 */ /* 0x000fe20000000800 */
[----:B------:R-:W-:Y:S01]  /*2cc00*/  @!PT LDS RZ, [RZ] ;  /* 0x00000000fffff984 */ /* 0x000fe20000000800 */
[----:B------:R-:W-:Y:S01]  /*2cc10*/  @!PT LDS RZ, [RZ] ;  /* 0x00000000fffff984 */ /* 0x000fe20000000800 */
[----:B------:R4:W-:Y:S04]  /*2cc20*/  LDGSTS.E [R9+-0x80000], desc[UR38][R144.64], P1 ;  /* 0x8000000090097fae */ /* 0x0009e80008921866 */
[----:B------:R-:W4:Y:S04]  /*2cc30*/  LDL.LU R8, [R1+0xe64] ;  /* 0x000e640001087983 */ /* 0x000f280000300800 */
[----:B------:R-:W3:Y:S04]  /*2cc40*/  LDL.LU R145, [R1+0xe68] ;  /* 0x000e680001917983 */ /* 0x000ee80000300800 */
[----:B------:R-:W3:Y:S01]  /*2cc50*/  LDL.LU R144, [R1+0xe6c] ;  /* 0x000e6c0001907983 */ /* 0x000ee20000300800 */
[----:B-1----:R-:W-:-:S03]  /*2cc60*/  IMAD.MOV.U32 R146, RZ, RZ, R11 ;  /* 0x000000ffff927224 */ /* 0x002fc600078e000b */
[----:B------:R1:W-:Y:S01]  /*2cc70*/  STL [R1+0xe54], R11 ;  /* 0x000e540b01007387 */ /* 0x0003e20000100800 */
[----:B--2---:R-:W-:-:S03]  /*2cc80*/  IMAD.MOV.U32 R147, RZ, RZ, R14 ;  /* 0x000000ffff937224 */ /* 0x004fc600078e000e */
[----:B------:R-:W-:Y:S04]  /*2cc90*/  STL [R1+0xe50], R14 ;  /* 0x000e500e01007387 */ /* 0x000fe80000100800 */
[----:B------:R-:W-:Y:S01]  /*2cca0*/  STL [R1+0xe5c], R7 ;  /* 0x000e5c0701007387 */ /* 0x000fe20000100800 */
[----:B-1----:R-:W-:-:S03]  /*2ccb0*/  IMAD.MOV.U32 R11, RZ, RZ, R10 ;  /* 0x000000ffff0b7224 */ /* 0x002fc600078e000a */
[----:B------:R1:W-:Y:S04]  /*2ccc0*/  STL [R1+0xe58], R10 ;  /* 0x000e580a01007387 */ /* 0x0003e80000100800 */
[----:B------:R2:W-:Y:S01]  /*2ccd0*/  LDGSTS.E [R9+-0x7c000], desc[UR38][R146.64], P1 ;  /* 0x8400000092097fae */ /* 0x0005e20008921866 */
[----:B-1----:R-:W-:-:S05]  /*2cce0*/  IMAD.MOV.U32 R10, RZ, RZ, R7 ;  /* 0x000000ffff0a7224 */ /* 0x002fca00078e0007 */
[----:B------:R1:W-:Y:S04]  /*2ccf0*/  LDGSTS.E [R9+-0x7fffc], desc[UR38][R10.64], P2 ;  /* 0x800040000a097fae */ /* 0x0003e80009121866 */
[----:B------:R-:W1:Y:S04]  /*2cd00*/  LDL.LU R10, [R1+0xe74] ;  /* 0x000e7400010a7983 */ /* 0x000e680000300800 */
[----:B------:R-:W2:Y:S01]  /*2cd10*/  LDL.LU R14, [R1+0xe70] ;  /* 0x000e7000010e7983 */ /* 0x000ea20000300800 */
[----:B------:R-:W-:-:S03]  /*2cd20*/  ISETP.GT.AND P1, PT, R3, 0x2, PT ;  /* 0x000000020300780c */ /* 0x000fc60003f24270 */
[----:B------:R-:W2:Y:S01]  /*2cd30*/  LDL.LU R11, [R1+0xe7c] ;  /* 0x000e7c00010b7983 */ /* 0x000ea20000300800 */
[----:B------:R-:W-:-:S04]  /*2cd40*/  SEL R7, RZ, 0x4, !P1 ;  /* 0x00000004ff077807 */ /* 0x000fc80004800000 */
[----:B------:R-:W-:-:S04]  /*2cd50*/  SEL R7, R7, RZ, !P0 ;  /* 0x000000ff07077207 */ /* 0x000fc80004000000 */
[----:B------:R-:W-:Y:S02]  /*2cd60*/  ISETP.NE.U32.AND P1, PT, R7, RZ, PT ;  /* 0x000000ff0700720c */ /* 0x000fe40003f25070 */
[----:B------:R-:W2:Y:S01]  /*2cd70*/  LDL.LU R7, [R1+0xe84] ;  /* 0x000e840001077983 */ /* 0x000ea20000300800 */
[----:B----4-:R-:W-:-:S05]  /*2cd80*/  IADD3 R8, P3, R8, R5, RZ ;  /* 0x0000000508087210 */ /* 0x010fca0007f7e0ff */
[--C-:B---3--:R-:W-:Y:S01]  /*2cd90*/  IMAD.X R15, R15, 0x1, R4.reuse, P3 ;  /* 0x000000010f0f7824 */ /* 0x108fe200018e0604 */
[----:B------:R-:W-:Y:S01]  /*2cda0*/  IADD3 R144, P4, R144, R5, RZ ;  /* 0x0000000590907210 */ /* 0x000fe20007f9e0ff */
[----:B------:R-:W-:Y:S04]  /*2cdb0*/  STL [R1+0xe64], R8 ;  /* 0x000e640801007387 */ /* 0x000fe80000100800 */
[----:B------:R-:W-:Y:S01]  /*2cdc0*/  IMAD.X R145, R145, 0x1, R4, P4 ;  /* 0x0000000191917824 */ /* 0x000fe200020e0604 */
[----:B------:R3:W-:Y:S01]  /*2cdd0*/  STL [R1+0xe60], R15 ;  /* 0x000e600f01007387 */ /* 0x0007e20000100800 */
[----:B--2---:R-:W-:-:S03]  /*2cde0*/  IMAD.MOV.U32 R147, RZ, RZ, R15 ;  /* 0x000000ffff937224 */ /* 0x004fc600078e000f */
[----:B------:R2:W-:Y:S04]  /*2cdf0*/  STL [R1+0xe6c], R144 ;  /* 0x000e6c9001007387 */ /* 0x0005e80000100800 */
[----:B------:R4:W-:Y:S04]  /*2ce00*/  STL [R1+0xe68], R145 ;  /* 0x000e689101007387 */ /* 0x0009e80000100800 */
[----:B---3--:R-:W3:Y:S01]  /*2ce10*/  LDL.LU R15, [R1+0xe78] ;  /* 0x000e7800010f7983 */ /* 0x008ee20000300800 */
[----:B------:R-:W-:-:S03]  /*2ce20*/  IMAD.MOV.U32 R146, RZ, RZ, R8 ;  /* 0x000000ffff927224 */ /* 0x000fc600078e0008 */
[----:B------:R-:W3:Y:S04]  /*2ce30*/  LDL.LU R8, [R1+0xe80] ;  /* 0x000e800001087983 */ /* 0x000ee80000300800 */
[----:B------:R-:W-:Y:S01]  /*2ce40*/  LDGSTS.E [R9+-0x7bffc], desc[UR38][R146.64], P2 ;  /* 0x8400400092097fae */ /* 0x000fe20009121866 */
[----:B------:R-:W-:-:S03]  /*2ce50*/  ISETP.GT.AND P2, PT, R3, 0x3, PT ;  /* 0x000000030300780c */ /* 0x000fc60003f44270 */
[----:B------:R2:W-:Y:S01]  /*2ce60*/  LDGSTS.E [R9+-0x7fff8], desc[UR38][R144.64], P1 ;  /* 0x8000800090097fae */ /* 0x0005e20008921866 */
[----:B-1----:R-:W-:Y:S02]  /*2ce70*/  IADD3 R10, P3, R10, R5, RZ ;  /* 0x000000050a0a7210 */ /* 0x002fe40007f7e0ff */
[----:B--2---:R-:W-:-:S03]  /*2ce80*/  SEL R144, RZ, 0x4, !P2 ;  /* 0x00000004ff907807 */ /* 0x004fc60005000000 */
[----:B------:R-:W-:Y:S01]  /*2ce90*/  IMAD.X R14, R14, 0x1, R4, P3 ;  /* 0x000000010e0e7824 */ /* 0x000fe200018e0604 */
[----:B------:R-:W-:Y:S01]  /*2cea0*/  SEL R144, R144, RZ, !P0 ;  /* 0x000000ff90907207 */ /* 0x000fe20004000000 */
[----:B------:R-:W-:Y:S02]  /*2ceb0*/  STL [R1+0xe74], R10 ;  /* 0x000e740a01007387 */ /* 0x000fe40000100800 */
[----:B----4-:R-:W-:Y:S01]  /*2cec0*/  IMAD.MOV.U32 R145, RZ, RZ, R14 ;  /* 0x000000ffff917224 */ /* 0x010fe200078e000e */
[----:B------:R-:W-:Y:S01]  /*2ced0*/  ISETP.NE.U32.AND P2, PT, R144, RZ, PT ;  /* 0x000000ff9000720c */ /* 0x000fe20003f45070 */
[----:B------:R1:W-:Y:S01]  /*2cee0*/  STL [R1+0xe70], R14 ;  /* 0x000e700e01007387 */ /* 0x0003e20000100800 */
[----:B------:R-:W-:-:S05]  /*2cef0*/  IMAD.MOV.U32 R144, RZ, RZ, R10 ;  /* 0x000000ffff907224 */ /* 0x000fca00078e000a */
[----:B------:R2:W-:Y:S04]  /*2cf00*/  LDGSTS.E [R9+-0x7bff8], desc[UR38][R144.64], P1 ;  /* 0x8400800090097fae */ /* 0x0005e80008921866 */
[----:B-1----:R-:W4:Y:S04]  /*2cf10*/  LDL.LU R14, [R1+0xe88] ;  /* 0x000e8800010e7983 */ /* 0x002f280000300800 */
[----:B------:R-:W4:Y:S01]  /*2cf20*/  LDL.LU R10, [R1+0xe8c] ;  /* 0x000e8c00010a7983 */ /* 0x000f220000300800 */
[-C--:B------:R-:W-:Y:S02]  /*2cf30*/  IADD3 R11, P1, R11, R5.reuse, RZ ;  /* 0x000000050b0b7210 */ /* 0x080fe40007f3e0ff */
[----:B------:R-:W-:-:S03]  /*2cf40*/  IADD3 R7, P3, R7, R5, RZ ;  /* 0x0000000507077210 */ /* 0x000fc60007f7e0ff */
[----:B--2---:R-:W-:Y:S01]  /*2cf50*/  IMAD.MOV.U32 R144, RZ, RZ, R11 ;  /* 0x000000ffff907224 */ /* 0x004fe200078e000b */
[----:B------:R-:W-:Y:S01]  /*2cf60*/  STL [R1+0xe7c], R11 ;  /* 0x000e7c0b01007387 */ /* 0x000fe20000100800 */
[----:B---3--:R-:W-:-:S04]  /*2cf70*/  IMAD.X R15, R15, 0x1, R4, P1 ;  /* 0x000000010f0f7824 */ /* 0x008fc800008e0604 */
[----:B------:R-:W-:Y:S02]  /*2cf80*/  IMAD.MOV.U32 R145, RZ, RZ, R15 ;  /* 0x000000ffff917224 */ /* 0x000fe400078e000f */
[----:B------:R-:W-:-:S03]  /*2cf90*/  IMAD.X R8, R8, 0x1, R4, P3 ;  /* 0x0000000108087824 */ /* 0x000fc600018e0604 */
[----:B------:R1:W-:Y:S04]  /*2cfa0*/  LDGSTS.E [R9+-0x7fff4], desc[UR38][R144.64], P2 ;  /* 0x8000c00090097fae */ /* 0x0003e80009121866 */
[----:B------:R2:W-:Y:S04]  /*2cfb0*/  STL [R1+0xe78], R15 ;  /* 0x000e780f01007387 */ /* 0x0005e80000100800 */
[----:B------:R-:W-:Y:S01]  /*2cfc0*/  STL [R1+0xe84], R7 ;  /* 0x000e840701007387 */ /* 0x000fe20000100800 */
[----:B-1----:R-:W-:Y:S02]  /*2cfd0*/  IMAD.MOV.U32 R144, RZ, RZ, R7 ;  /* 0x000000ffff907224 */ /* 0x002fe400078e0007 */
[----:B------:R-:W-:Y:S01]  /*2cfe0*/  IMAD.MOV.U32 R145, RZ, RZ, R8 ;  /* 0x000000ffff917224 */ /* 0x000fe200078e0008 */
[----:B------:R1:W-:Y:S04]  /*2cff0*/  STL [R1+0xe80], R8 ;  /* 0x000e800801007387 */ /* 0x0003e80000100800 */
[----:B------:R3:W-:Y:S04]  /*2d000*/  LDGSTS.E [R9+-0x7bff4], desc[UR38][R144.64], P2 ;  /* 0x8400c00090097fae */ /* 0x0007e80009121866 */
[----:B--2---:R-:W2:Y:S04]  /*2d010*/  LDL.LU R15, [R1+0xe90] ;  /* 0x000e9000010f7983 */ /* 0x004ea80000300800 */
[----:B------:R-:W2:Y:S01]  /*2d020*/  LDL.LU R11, [R1+0xe94] ;  /* 0x000e9400010b7983 */ /* 0x000ea20000300800 */
[----:B---3--:R-:W3:Y:S03]  /*2d030*/  S2R R145, SR_TID.X ;  /* 0x0000000000917919 */ /* 0x008ee60000002100 */
[----:B-1----:R-:W2:Y:S04]  /*2d040*/  LDL.LU R8, [R1+0xe98] ;  /* 0x000e980001087983 */ /* 0x002ea80000300800 */
[----:B------:R-:W2:Y:S01]  /*2d050*/  LDL.LU R7, [R1+0xe9c] ;  /* 0x000e9c0001077983 */ /* 0x000ea20000300800 */
[----:B------:R-:W-:-:S04]  /*2d060*/  ISETP.GT.AND P1, PT, R3, 0x4, PT ;  /* 0x000000040300780c */ /* 0x000fc80003f24270 */
[----:B------:R-:W-:Y:S02]  /*2d070*/  SEL R9, RZ, 0x4, !P1 ;  /* 0x00000004ff097807 */ /* 0x000fe40004800000 */
[----:B----4-:R-:W-:Y:S02]  /*2d080*/  IADD3 R10, P1, R10, R5, RZ ;  /* 0x000000050a0a7210 */ /* 0x010fe40007f3e0ff */
[----:B------:R-:W-:Y:S01]  /*2d090*/  SEL R9, R9, RZ, !P0 ;  /* 0x000000ff09097207 */ /* 0x000fe20004000000 */
[C---:B---3--:R-:W-:Y:S01]  /*2d0a0*/  IMAD.SHL.U32 R144, R145.reuse, 0x10, RZ ;  /* 0x0000001091907824 */ /* 0x048fe200078e00ff */
[----:B------:R-:W-:-:S04]  /*2d0b0*/  LOP3.LUT R145, R145, 0x7f, RZ, 0xc0, !PT ;  /* 0x0000007f91917812 */ /* 0x000fc800078ec0ff */
[----:B------:R-:W-:-:S05]  /*2d0c0*/  LOP3.LUT R144, R144, 0x70, RZ, 0xc0, !PT ;  /* 0x0000007090907812 */ /* 0x000fca00078ec0ff */
[----:B------:R-:W-:Y:S02]  /*2d0d0*/  IMAD R144, R145, 0x80, R144 ;  /* 0x0000008091907824 */ /* 0x000fe400078e0290 */
[----:B------:R-:W-:Y:S01]  /*2d0e0*/  IMAD.X R14, R14, 0x1, R4, P1 ;  /* 0x000000010e0e7824 */ /* 0x000fe200008e0604 */
[----:B------:R-:W-:Y:S02]  /*2d0f0*/  ISETP.GT.AND P1, PT, R3, 0x5, PT ;  /* 0x000000050300780c */ /* 0x000fe40003f24270 */
[----:B------:R-:W-:Y:S02]  /*2d100*/  LOP3.LUT R144, R144, 0x10, RZ, 0x3c, !PT ;  /* 0x0000001090907812 */ /* 0x000fe400078e3cff */
[----:B------:R-:W-:Y:S01]  /*2d110*/  ISETP.NE.U32.AND P2, PT, R9, RZ, PT ;  /* 0x000000ff0900720c */ /* 0x000fe20003f45070 */
[----:B------:R1:W-:Y:S01]  /*2d120*/  STL [R1+0xe8c], R10 ;  /* 0x000e8c0a01007387 */ /* 0x0003e20000100800 */
[----:B------:R-:W-:Y:S01]  /*2d130*/  IADD3 R9, R144, 0x100000, R19 ;  /* 0x0010000090097810 */ /* 0x000fe20007ffe013 */
[----:B------:R-:W-:-:S02]  /*2d140*/  IMAD.MOV.U32 R144, RZ, RZ, R10 ;  /* 0x000000ffff907224 */ /* 0x000fc400078e000a */
[----:B------:R-:W-:Y:S01]  /*2d150*/  IMAD.MOV.U32 R145, RZ, RZ, R14 ;  /* 0x000000ffff917224 */ /* 0x000fe200078e000e */
[----:B-1----:R-:W-:Y:S01]  /*2d160*/  SEL R10, RZ, 0x4, !P1 ;  /* 0x00000004ff0a7807 */ /* 0x002fe20004800000 */
[----:B------:R1:W-:Y:S03]  /*2d170*/  STL [R1+0xe88], R14 ;  /* 0x000e880e01007387 */ /* 0x0003e60000100800 */
[----:B------:R-:W-:-:S03]  /*2d180*/  SEL R10, R10, RZ, !P0 ;  /* 0x000000ff0a0a7207 */ /* 0x000fc60004000000 */
[----:B------:R-:W-:Y:S01]  /*2d190*/  LDGSTS.E [R9+-0x80000], desc[UR38][R144.64], P2 ;  /* 0x8000000090097fae */ /* 0x000fe20009121866 */
[----:B------:R-:W-:-:S03]  /*2d1a0*/  ISETP.NE.U32.AND P1, PT, R10, RZ, PT ;  /* 0x000000ff0a00720c */ /* 0x000fc60003f25070 */
[----:B-1----:R-:W3:Y:S04]  /*2d1b0*/  LDL.LU R14, [R1+0xea0] ;  /* 0x000ea000010e7983 */ /* 0x002ee80000300800 */
[----:B------:R-:W4:Y:S04]  /*2d1c0*/  LDL.LU R10, [R1+0xea4] ;  /* 0x000ea400010a7983 */ /* 0x000f280000300800 */
[----:B------:R-:W3:Y:S04]  /*2d1d0*/  LDL.LU R145, [R1+0xea8] ;  /* 0x000ea80001917983 */ /* 0x000ee80000300800 */
[----:B------:R-:W3:Y:S01]  /*2d1e0*/  LDL.LU R144, [R1+0xeac] ;  /* 0x000eac0001907983 */ /* 0x000ee20000300800 */
[----:B--2---:R-:W-:-:S05]  /*2d1f0*/  IADD3 R11, P3, R11, R5, RZ ;  /* 0x000000050b0b7210 */ /* 0x004fca0007f7e0ff */
[--C-:B------:R-:W-:Y:S02]  /*2d200*/  IMAD.X R15, R15, 0x1, R4.reuse, P3 ;  /* 0x000000010f0f7824 */ /* 0x100fe400018e0604 */
[----:B------:R-:W-:Y:S01]  /*2d210*/  IMAD.MOV.U32 R146, RZ, RZ, R11 ;  /* 0x000000ffff927224 */ /* 0x000fe200078e000b */
[----:B------:R-:W-:Y:S01]  /*2d220*/  IADD3 R7, P4, R7, R5, RZ ;  /* 0x0000000507077210 */ /* 0x000fe20007f9e0ff */
[----:B------:R-:W-:Y:S01]  /*2d230*/  IMAD.MOV.U32 R147, RZ, RZ, R15 ;  /* 0x000000ffff937224 */ /* 0x000fe200078e000f */
[----:B------:R-:W-:Y:S03]  /*2d240*/  STL [R1+0xe94], R11 ;  /* 0x000e940b01007387 */ /* 0x000fe60000100800 */
[----:B------:R-:W-:Y:S01]  /*2d250*/  IMAD.X R8, R8, 0x1, R4, P4 ;  /* 0x0000000108087824 */ /* 0x000fe200020e0604 */
[----:B------:R-:W-:Y:S04]  /*2d260*/  STL [R1+0xe90], R15 ;  /* 0x000e900f01007387 */ /* 0x000fe80000100800 */
[----:B------:R-:W-:Y:S04]  /*2d270*/  STL [R1+0xe9c], R7 ;  /* 0x000e9c0701007387 */ /* 0x000fe80000100800 */
[----:B------:R1:W-:Y:S04]  /*2d280*/  LDGSTS.E [R9+-0x7c000], desc[UR38][R146.64], P2 ;  /* 0x8400000092097fae */ /* 0x0003e80009121866 */
[----:B------:R2:W-:Y:S01]  /*2d290*/  STL [R1+0xe98], R8 ;  /* 0x000e980801007387 */ /* 0x0005e20000100800 */
[----:B-1----:R-:W-:-:S03]  /*2d2a0*/  IMAD.MOV.U32 R147, RZ, RZ, R8 ;  /* 0x000000ffff937224 */ /* 0x002fc600078e0008 */
[----:B--2---:R-:W2:Y:S04]  /*2d2b0*/  LDL.LU R8, [R1+0xeb4] ;  /* 0x000eb40001087983 */ /* 0x004ea80000300800 */
[----:B------:R-:W2:Y:S01]  /*2d2c0*/  LDL.LU R15, [R1+0xeb0] ;  /* 0x000eb000010f7983 */ /* 0x000ea20000300800 */
[----:B------:R-:W-:Y:S01]  /*2d2d0*/  ISETP.GT.AND P2, PT, R3, 0x6, PT ;  /* 0x000000060300780c */ /* 0x000fe20003f44270 */
[----:B------:R-:W-:Y:S02]  /*2d2e0*/  IMAD.MOV.U32 R146, RZ, RZ, R7 ;  /* 0x000000ffff927224 */ /* 0x000fe400078e0007 */
[----:B------:R-:W2:Y:S01]  /*2d2f0*/  LDL.LU R11, [R1+0xebc] ;  /* 0x000ebc00010b7983 */ /* 0x000ea20000300800 */
[----:B------:R-:W-:-:S03]  /*2d300*/  SEL R7, RZ, 0x4, !P2 ;  /* 0x00000004ff077807 */ /* 0x000fc60005000000 */
[----:B------:R1:W-:Y:S01]  /*2d310*/  LDGSTS.E [R9+-0x7fffc], desc[UR38][R146.64], P1 ;  /* 0x8000400092097fae */ /* 0x0003e20008921866 */
        /* <DEDUP_REMOVED lines=9> */
[----:B-1----:R-:W-:-:S03]  /*2d3b0*/  IMAD.MOV.U32 R147, RZ, RZ, R14 ;  /* 0x000000ffff937224 */ /* 0x002fc600078e000e */
[----:B------:R1:W-:Y:S01]  /*2d3c0*/  STL [R1+0xeac], R144 ;  /* 0x000eac9001007387 */ /* 0x0003e20000100800 */
[----:B------:R-:W-:-:S03]  /*2d3d0*/  IMAD.MOV.U32 R146, RZ, RZ, R10 ;  /* 0x000000ffff927224 */ /* 0x000fc600078e000a */
[----:B------:R4:W-:Y:S04]  /*2d3e0*/  STL [R1+0xea8], R145 ;  /* 0x000ea89101007387 */ /* 0x0009e80000100800 */
[----:B---3--:R-:W3:Y:S04]  /*2d3f0*/  LDL.LU R14, [R1+0xeb8] ;  /* 0x000eb800010e7983 */ /* 0x008ee80000300800 */
[----:B------:R-:W3:Y:S04]  /*2d400*/  LDL.LU R10, [R1+0xec0] ;  /* 0x000ec000010a7983 */ /* 0x000ee80000300800 */
[----:B------:R-:W-:Y:S01]  /*2d410*/  LDGSTS.E [R9+-0x7bffc], desc[UR38][R146.64], P1 ;  /* 0x8400400092097fae */ /* 0x000fe20008921866 */
[----:B------:R-:W-:-:S03]  /*2d420*/  ISETP.GT.AND P1, PT, R3, 0x7, PT ;  /* 0x000000070300780c */ /* 0x000fc60003f24270 */
[----:B------:R1:W-:Y:S02]  /*2d430*/  LDGSTS.E [R9+-0x7fff8], desc[UR38][R144.64], P2 ;  /* 0x8000800090097fae */ /* 0x0003e40009121866 */
[----:B-1----:R-:W-:-:S04]  /*2d440*/  SEL R144, RZ, 0x4, !P1 ;  /* 0x00000004ff907807 */ /* 0x002fc80004800000 */
[----:B------:R-:W-:-:S04]  /*2d450*/  SEL R144, R144, RZ, !P0 ;  /* 0x000000ff90907207 */ /* 0x000fc80004000000 */
[----:B------:R-:W-:Y:S02]  /*2d460*/  ISETP.NE.U32.AND P1, PT, R144, RZ, PT ;  /* 0x000000ff9000720c */ /* 0x000fe40003f25070 */
[----:B--2---:R-:W-:-:S05]  /*2d470*/  IADD3 R8, P3, R8, R5, RZ ;  /* 0x0000000508087210 */ /* 0x004fca0007f7e0ff */
[----:B------:R-:W-:Y:S01]  /*2d480*/  IMAD.X R15, R15, 0x1, R4, P3 ;  /* 0x000000010f0f7824 */ /* 0x000fe200018e0604 */
[----:B------:R-:W-:Y:S01]  /*2d490*/  STL [R1+0xeb4], R8 ;  /* 0x000eb40801007387 */ /* 0x000fe20000100800 */
[----:B------:R-:W-:Y:S02]  /*2d4a0*/  IMAD.MOV.U32 R144, RZ, RZ, R8 ;  /* 0x000000ffff907224 */ /* 0x000fe400078e0008 */
[----:B----4-:R-:W-:Y:S01]  /*2d4b0*/  IMAD.MOV.U32 R145, RZ, RZ, R15 ;  /* 0x000000ffff917224 */ /* 0x010fe200078e000f */
[----:B------:R1:W-:Y:S04]  /*2d4c0*/  STL [R1+0xeb0], R15 ;  /* 0x000eb00f01007387 */ /* 0x0003e80000100800 */
[----:B------:R2:W-:Y:S04]  /*2d4d0*/  LDGSTS.E [R9+-0x7bff8], desc[UR38][R144.64], P2 ;  /* 0x8400800090097fae */ /* 0x0005e80009121866 */
[----:B-1----:R-:W4:Y:S04]  /*2d4e0*/  LDL.LU R15, [R1+0xec8] ;  /* 0x000ec800010f7983 */ /* 0x002f280000300800 */
[----:B------:R-:W4:Y:S01]  /*2d4f0*/  LDL.LU R8, [R1+0xecc] ;  /* 0x000ecc0001087983 */ /* 0x000f220000300800 */
[----:B------:R-:W-:-:S02]  /*2d500*/  IADD3 R11, P2, R11, R5, RZ ;  /* 0x000000050b0b7210 */ /* 0x000fc40007f5e0ff */
[----:B------:R-:W-:-:S03]  /*2d510*/  IADD3 R7, P3, R7, R5, RZ ;  /* 0x0000000507077210 */ /* 0x000fc60007f7e0ff */
[----:B------:R1:W-:Y:S01]  /*2d520*/  STL [R1+0xebc], R11 ;  /* 0x000ebc0b01007387 */ /* 0x0003e20000100800 */
[----:B--2---:R-:W-:Y:S02]  /*2d530*/  IMAD.MOV.U32 R144, RZ, RZ, R11 ;  /* 0x000000ffff907224 */ /* 0x004fe400078e000b */
[--C-:B---3--:R-:W-:Y:S02]  /*2d540*/  IMAD.X R14, R14, 0x1, R4.reuse, P2 ;  /* 0x000000010e0e7824 */ /* 0x108fe400010e0604 */
[----:B------:R-:W-:-:S03]  /*2d550*/  IMAD.X R10, R10, 0x1, R4, P3 ;  /* 0x000000010a0a7824 */ /* 0x000fc600018e0604 */
[----:B------:R2:W-:Y:S01]  /*2d560*/  STL [R1+0xeb8], R14 ;  /* 0x000eb80e01007387 */ /* 0x0005e20000100800 */
[----:B------:R-:W-:-:S03]  /*2d570*/  IMAD.MOV.U32 R145, RZ, RZ, R14 ;  /* 0x000000ffff917224 */ /* 0x000fc600078e000e */
[----:B------:R-:W-:Y:S01]  /*2d580*/  STL [R1+0xec4], R7 ;  /* 0x000ec40701007387 */ /* 0x000fe20000100800 */
[----:B-1----:R-:W-:-:S03]  /*2d590*/  MOV R11, R10 ;  /* 0x0000000a000b7202 */ /* 0x002fc60000000f00 */
[----:B------:R1:W-:Y:S04]  /*2d5a0*/  STL [R1+0xec0], R10 ;  /* 0x000ec00a01007387 */ /* 0x0003e80000100800 */
[----:B------:R3:W-:Y:S04]  /*2d5b0*/  LDGSTS.E [R9+-0x7fff4], desc[UR38][R144.64], P1 ;  /* 0x8000c00090097fae */ /* 0x0007e80008921866 */
[----:B--2---:R-:W2:Y:S01]  /*2d5c0*/  LDL.LU R14, [R1+0xed0] ;  /* 0x000ed000010e7983 */ /* 0x004ea20000300800 */
[----:B-1----:R-:W-:-:S05]  /*2d5d0*/  IMAD.MOV.U32 R10, RZ, RZ, R7 ;  /* 0x000000ffff0a7224 */ /* 0x002fca00078e0007 */
[----:B------:R1:W-:Y:S04]  /*2d5e0*/  LDGSTS.E [R9+-0x7bff4], desc[UR38][R10.64], P1 ;  /* 0x8400c0000a097fae */ /* 0x0003e80008921866 */
[----:B------:R-:W2:Y:S04]  /*2d5f0*/  LDL.LU R11, [R1+0xed4] ;  /* 0x000ed400010b7983 */ /* 0x000ea80000300800 */
[----:B------:R-:W2:Y:S04]  /*2d600*/  LDL.LU R10, [R1+0xed8] ;  /* 0x000ed800010a7983 */ /* 0x000ea80000300800 */
[----:B------:R-:W2:Y:S01]  /*2d610*/  LDL.LU R7, [R1+0xedc] ;  /* 0x000edc0001077983 */ /* 0x000ea20000300800 */
[----:B---3--:R-:W3:Y:S01]  /*2d620*/  S2R R145, SR_TID.X ;  /* 0x0000000000917919 */ /* 0x008ee20000002100 */
[----:B------:R-:W-:-:S04]  /*2d630*/  ISETP.GT.AND P1, PT, R3, 0x8, PT ;  /* 0x000000080300780c */ /* 0x000fc80003f24270 */
[----:B-1----:R-:W-:-:S04]  /*2d640*/  SEL R9, RZ, 0x4, !P1 ;  /* 0x00000004ff097807 */ /* 0x002fc80004800000 */
[----:B------:R-:W-:-:S04]  /*2d650*/  SEL R9, R9, RZ, !P0 ;  /* 0x000000ff09097207 */ /* 0x000fc80004000000 */
[----:B------:R-:W-:Y:S01]  /*2d660*/  ISETP.NE.U32.AND P2, PT, R9, RZ, PT ;  /* 0x000000ff0900720c */ /* 0x000fe20003f45070 */
[C---:B---3--:R-:W-:Y:S01]  /*2d670*/  IMAD.SHL.U32 R144, R145.reuse, 0x10, RZ ;  /* 0x0000001091907824 */ /* 0x048fe200078e00ff */
[----:B------:R-:W-:-:S04]  /*2d680*/  LOP3.LUT R145, R145, 0x7f, RZ, 0xc0, !PT ;  /* 0x0000007f91917812 */ /* 0x000fc800078ec0ff */
[----:B------:R-:W-:-:S05]  /*2d690*/  LOP3.LUT R144, R144, 0x70, RZ, 0xc0, !PT ;  /* 0x0000007090907812 */ /* 0x000fca00078ec0ff */
[----:B------:R-:W-:-:S05]  /*2d6a0*/  IMAD R144, R145, 0x80, R144 ;  /* 0x0000008091907824 */ /* 0x000fca00078e0290 */
[----:B------:R-:W-:-:S04]  /*2d6b0*/  LOP3.LUT R144, R144, 0x20, RZ, 0x3c, !PT ;  /* 0x0000002090907812 */ /* 0x000fc800078e3cff */
[----:B------:R-:W-:Y:S02]  /*2d6c0*/  IADD3 R9, R144, 0x100000, R19 ;  /* 0x0010000090097810 */ /* 0x000fe40007ffe013 */
[----:B----4-:R-:W-:-:S05]  /*2d6d0*/  IADD3 R8, P1, R8, R5, RZ ;  /* 0x0000000508087210 */ /* 0x010fca0007f3e0ff */
[----:B------:R-:W-:Y:S01]  /*2d6e0*/  IMAD.X R15, R15, 0x1, R4, P1 ;  /* 0x000000010f0f7824 */ /* 0x000fe200008e0604 */
[----:B------:R-:W-:Y:S01]  /*2d6f0*/  ISETP.GT.AND P1, PT, R3, 0x9, PT ;  /* 0x000000090300780c */ /* 0x000fe20003f24270 */
[----:B------:R1:W-:Y:S01]  /*2d700*/  STL [R1+0xecc], R8 ;  /* 0x000ecc0801007387 */ /* 0x0003e20000100800 */
[----:B------:R-:W-:Y:S02]  /*2d710*/  IMAD.MOV.U32 R144, RZ, RZ, R8 ;  /* 0x000000ffff907224 */ /* 0x000fe400078e0008 */
[----:B------:R-:W-:Y:S01]  /*2d720*/  IMAD.MOV.U32 R145, RZ, RZ, R15 ;  /* 0x000000ffff917224 */ /* 0x000fe200078e000f */
[----:B------:R3:W-:Y:S04]  /*2d730*/  STL [R1+0xec8], R15 ;  /* 0x000ec80f01007387 */ /* 0x0007e80000100800 */
[----:B------:R4:W-:Y:S01]  /*2d740*/  LDGSTS.E [R9+-0x80000], desc[UR38][R144.64], P2 ;  /* 0x8000000090097fae */ /* 0x0009e20009121866 */
[----:B-1----:R-:W-:-:S04]  /*2d750*/  SEL R8, RZ, 0x4, !P1 ;  /* 0x00000004ff087807 */ /* 0x002fc80004800000 */
[----:B------:R-:W-:Y:S01]  /*2d760*/  SEL R8, R8, RZ, !P0 ;  /* 0x000000ff08087207 */ /* 0x000fe20004000000 */
[----:B---3--:R-:W3:Y:S03]  /*2d770*/  LDL.LU R15, [R1+0xee0] ;  /* 0x000ee000010f7983 */ /* 0x008ee60000300800 */
[----:B------:R-:W-:Y:S02]  /*2d780*/  ISETP.NE.U32.AND P1, PT, R8, RZ, PT ;  /* 0x000000ff0800720c */ /* 0x000fe40003f25070 */
[----:B------:R-:W4:Y:S04]  /*2d790*/  LDL.LU R8, [R1+0xee4] ;  /* 0x000ee40001087983 */ /* 0x000f280000300800 */
[----:B------:R-:W3:Y:S04]  /*2d7a0*/  LDL.LU R145, [R1+0xee8] ;  /* 0x000ee80001917983 */ /* 0x000ee80000300800 */
[----:B------:R-:W3:Y:S01]  /*2d7b0*/  LDL.LU R144, [R1+0xeec] ;  /* 0x000eec0001907983 */ /* 0x000ee20000300800 */
[----:B--2---:R-:W-:-:S05]  /*2d7c0*/  IADD3 R11, P3, R11, R5, RZ ;  /* 0x000000050b0b7210 */ /* 0x004fca0007f7e0ff */
[--C-:B------:R-:W-:Y:S01]  /*2d7d0*/  IMAD.X R14, R14, 0x1, R4.reuse, P3 ;  /* 0x000000010e0e7824 */ /* 0x100fe200018e0604 */
[----:B------:R-:W-:Y:S01]  /*2d7e0*/  IADD3 R7, P4, R7, R5, RZ ;  /* 0x0000000507077210 */ /* 0x000fe20007f9e0ff */
[----:B------:R1:W-:Y:S04]  /*2d7f0*/  STL [R1+0xed4], R11 ;  /* 0x000ed40b01007387 */ /* 0x0003e80000100800 */
[----:B------:R-:W-:Y:S01]  /*2d800*/  IMAD.X R10, R10, 0x1, R4, P4 ;  /* 0x000000010a0a7824 */ /* 0x000fe200020e0604 */
[----:B------:R-:W-:Y:S01]  /*2d810*/  STL [R1+0xed0], R14 ;  /* 0x000ed00e01007387 */ /* 0x000fe20000100800 */
[----:B------:R-:W-:Y:S02]  /*2d820*/  IMAD.MOV.U32 R146, RZ, RZ, R11 ;  /* 0x000000ffff927224 */ /* 0x000fe400078e000b */
[----:B------:R-:W-:Y:S01]  /*2d830*/  IMAD.MOV.U32 R147, RZ, RZ, R14 ;  /* 0x000000ffff937224 */ /* 0x000fe200078e000e */
[----:B------:R-:W-:Y:S01]  /*2d840*/  STL [R1+0xedc], R7 ;  /* 0x000edc0701007387 */ /* 0x000fe20000100800 */
[----:B-1----:R-:W-:-:S03]  /*2d850*/  IMAD.MOV.U32 R11, RZ, RZ, R10 ;  /* 0x000000ffff0b7224 */ /* 0x002fc600078e000a */
[----:B------:R1:W-:Y:S04]  /*2d860*/  STL [R1+0xed8], R10 ;  /* 0x000ed80a01007387 */ /* 0x0003e80000100800 */
[----:B------:R2:W-:Y:S01]  /*2d870*/  LDGSTS.E [R9+-0x7c000], desc[UR38][R146.64], P2 ;  /* 0x8400000092097fae */ /* 0x0005e20009121866 */
[----:B-1----:R-:W-:-:S05]  /*2d880*/  IMAD.MOV.U32 R10, RZ, RZ, R7 ;  /* 0x000000ffff0a7224 */ /* 0x002fca00078e0007 */
[----:B------:R-:W-:Y:S04]  /*2d890*/  LDGSTS.E [R9+-0x7fffc], desc[UR38][R10.64], P1 ;  /* 0x800040000a097fae */ /* 0x000fe80008921866 */
[----:B------:R-:W2:Y:S04]  /*2d8a0*/  LDL.LU R10, [R1+0xef4] ;  /* 0x000ef400010a7983 */ /* 0x000ea80000300800 */
        /* <DEDUP_REMOVED lines=16> */
[----:B-1----:R-:W4:Y:S01]  /*2d9b0*/  LDL.LU R15, [R1+0xef8] ;  /* 0x000ef800010f7983 */ /* 0x002f220000300800 */
[----:B------:R-:W-:-:S03]  /*2d9c0*/  IMAD.MOV.U32 R146, RZ, RZ, R8 ;  /* 0x000000ffff927224 */ /* 0x000fc600078e0008 */
[----:B------:R-:W4:Y:S04]  /*2d9d0*/  LDL.LU R8, [R1+0xf00] ;  /* 0x000f000001087983 */ /* 0x000f280000300800 */
[----:B------:R-:W-:Y:S01]  /*2d9e0*/  LDGSTS.E [R9+-0x7bffc], desc[UR38][R146.64], P1 ;  /* 0x8400400092097fae */ /* 0x000fe20008921866 */
[----:B------:R-:W-:-:S03]  /*2d9f0*/  ISETP.GT.AND P1, PT, R3, 0xb, PT ;  /* 0x0000000b0300780c */ /* 0x000fc60003f24270 */
[----:B------:R2:W-:Y:S02]  /*2da00*/  LDGSTS.E [R9+-0x7fff8], desc[UR38][R144.64], P2 ;  /* 0x8000800090097fae */ /* 0x0005e40009121866 */
[----:B--2---:R-:W-:-:S04]  /*2da10*/  SEL R144, RZ, 0x4, !P1 ;  /* 0x00000004ff907807 */ /* 0x004fc80004800000 */
[----:B------:R-:W-:-:S04]  /*2da20*/  SEL R144, R144, RZ, !P0 ;  /* 0x000000ff90907207 */ /* 0x000fc80004000000 */
[----:B------:R-:W-:Y:S02]  /*2da30*/  ISETP.NE.U32.AND P1, PT, R144, RZ, PT ;  /* 0x000000ff9000720c */ /* 0x000fe40003f25070 */
[----:B------:R-:W-:-:S05]  /*2da40*/  IADD3 R10, P3, R10, R5, RZ ;  /* 0x000000050a0a7210 */ /* 0x000fca0007f7e0ff */
[----:B------:R-:W-:Y:S01]  /*2da50*/  IMAD.X R14, R14, 0x1, R4, P3 ;  /* 0x000000010e0e7824 */ /* 0x000fe200018e0604 */
[----:B------:R-:W-:Y:S01]  /*2da60*/  STL [R1+0xef4], R10 ;  /* 0x000ef40a01007387 */ /* 0x000fe20000100800 */
[----:B------:R-:W-:Y:S02]  /*2da70*/  IMAD.MOV.U32 R144, RZ, RZ, R10 ;  /* 0x000000ffff907224 */ /* 0x000fe400078e000a */
[----:B---3--:R-:W-:Y:S01]  /*2da80*/  IMAD.MOV.U32 R145, RZ, RZ, R14 ;  /* 0x000000ffff917224 */ /* 0x008fe200078e000e */
[----:B------:R1:W-:Y:S04]  /*2da90*/  STL [R1+0xef0], R14 ;  /* 0x000ef00e01007387 */ /* 0x0003e80000100800 */
[----:B------:R2:W-:Y:S04]  /*2daa0*/  LDGSTS.E [R9+-0x7bff8], desc[UR38][R144.64], P2 ;  /* 0x8400800090097fae */ /* 0x0005e80009121866 */
[----:B-1----:R-:W3:Y:S04]  /*2dab0*/  LDL.LU R14, [R1+0xf08] ;  /* 0x000f0800010e7983 */ /* 0x002ee80000300800 */
[----:B------:R-:W3:Y:S01]  /*2dac0*/  LDL.LU R10, [R1+0xf0c] ;  /* 0x000f0c00010a7983 */ /* 0x000ee20000300800 */
[----:B------:R-:W-:-:S02]  /*2dad0*/  IADD3 R11, P2, R11, R5, RZ ;  /* 0x000000050b0b7210 */ /* 0x000fc40007f5e0ff */
[----:B------:R-:W-:-:S03]  /*2dae0*/  IADD3 R7, P3, R7, R5, RZ ;  /* 0x0000000507077210 */ /* 0x000fc60007f7e0ff */
[----:B--2---:R-:W-:Y:S01]  /*2daf0*/  IMAD.MOV.U32 R144, RZ, RZ, R11 ;  /* 0x000000ffff907224 */ /* 0x004fe200078e000b */
[----:B------:R-:W-:Y:S01]  /*2db00*/  STL [R1+0xefc], R11 ;  /* 0x000efc0b01007387 */ /* 0x000fe20000100800 */
[----:B----4-:R-:W-:-:S04]  /*2db10*/  IMAD.X R15, R15, 0x1, R4, P2 ;  /* 0x000000010f0f7824 */ /* 0x010fc800010e0604 */
        /* <DEDUP_REMOVED lines=11> */
[----:B----4-:R-:W4:Y:S03]  /*2dbd0*/  S2R R145, SR_TID.X ;  /* 0x0000000000917919 */ /* 0x010f260000002100 */
[----:B-1----:R-:W2:Y:S04]  /*2dbe0*/  LDL.LU R8, [R1+0xf18] ;  /* 0x000f180001087983 */ /* 0x002ea80000300800 */
[----:B------:R-:W2:Y:S01]  /*2dbf0*/  LDL.LU R7, [R1+0xf1c] ;  /* 0x000f1c0001077983 */ /* 0x000ea20000300800 */
[----:B------:R-:W-:-:S04]  /*2dc00*/  ISETP.GT.AND P1, PT, R3, 0xc, PT ;  /* 0x0000000c0300780c */ /* 0x000fc80003f24270 */
[----:B------:R-:W-:-:S04]  /*2dc10*/  SEL R9, RZ, 0x4, !P1 ;  /* 0x00000004ff097807 */ /* 0x000fc80004800000 */
[----:B------:R-:W-:Y:S01]  /*2dc20*/  SEL R9, R9, RZ, !P0 ;  /* 0x000000ff09097207 */ /* 0x000fe20004000000 */
[C---:B----4-:R-:W-:Y:S01]  /*2dc30*/  IMAD.SHL.U32 R144, R145.reuse, 0x10, RZ ;  /* 0x0000001091907824 */ /* 0x050fe200078e00ff */
[----:B------:R-:W-:-:S04]  /*2dc40*/  LOP3.LUT R145, R145, 0x7f, RZ, 0xc0, !PT ;  /* 0x0000007f91917812 */ /* 0x000fc800078ec0ff */
[----:B------:R-:W-:-:S05]  /*2dc50*/  LOP3.LUT R144, R144, 0x70, RZ, 0xc0, !PT ;  /* 0x0000007090907812 */ /* 0x000fca00078ec0ff */
[----:B------:R-:W-:Y:S01]  /*2dc60*/  IMAD R144, R145, 0x80, R144 ;  /* 0x0000008091907824 */ /* 0x000fe200078e0290 */
[----:B------:R-:W-:-:S04]  /*2dc70*/  ISETP.NE.U32.AND P2, PT, R9, RZ, PT ;  /* 0x000000ff0900720c */ /* 0x000fc80003f45070 */
[----:B------:R-:W-:-:S04]  /*2dc80*/  LOP3.LUT R144, R144, 0x30, RZ, 0x3c, !PT ;  /* 0x0000003090907812 */ /* 0x000fc800078e3cff */
[----:B------:R-:W-:Y:S02]  /*2dc90*/  IADD3 R9, R144, 0x100000, R19 ;  /* 0x0010000090097810 */ /* 0x000fe40007ffe013 */
[----:B---3--:R-:W-:-:S05]  /*2dca0*/  IADD3 R10, P1, R10, R5, RZ ;  /* 0x000000050a0a7210 */ /* 0x008fca0007f3e0ff */
[----:B------:R-:W-:Y:S01]  /*2dcb0*/  IMAD.X R14, R14, 0x1, R4, P1 ;  /* 0x000000010e0e7824 */ /* 0x000fe200008e0604 */
[----:B------:R-:W-:Y:S01]  /*2dcc0*/  ISETP.GT.AND P1, PT, R3, 0xd, PT ;  /* 0x0000000d0300780c */ /* 0x000fe20003f24270 */
[----:B------:R1:W-:Y:S01]  /*2dcd0*/  STL [R1+0xf0c], R10 ;  /* 0x000f0c0a01007387 */ /* 0x0003e20000100800 */
[----:B------:R-:W-:Y:S02]  /*2dce0*/  IMAD.MOV.U32 R144, RZ, RZ, R10 ;  /* 0x000000ffff907224 */ /* 0x000fe400078e000a */
[----:B------:R-:W-:Y:S01]  /*2dcf0*/  IMAD.MOV.U32 R145, RZ, RZ, R14 ;  /* 0x000000ffff917224 */ /* 0x000fe200078e000e */
[----:B------:R3:W-:Y:S04]  /*2dd00*/  STL [R1+0xf08], R14 ;  /* 0x000f080e01007387 */ /* 0x0007e80000100800 */
[----:B------:R-:W-:Y:S01]  /*2dd10*/  LDGSTS.E [R9+-0x80000], desc[UR38][R144.64], P2 ;  /* 0x8000000090097fae */ /* 0x000fe20009121866 */
        /* <DEDUP_REMOVED lines=59> */
[----:B--2---:R-:W-:Y:S01]  /*2e0d0*/  IMAD.MOV.U32 R144, RZ, RZ, R11 ;  /* 0x000000ffff907224 */ /* 0x004fe200078e000b */
[----:B---3--:R-:W-:Y:S01]  /*2e0e0*/  IADD3.X R14, R14, R4, RZ, P2, !PT ;  /* 0x000000040e0e7210 */ /* 0x008fe200017fe4ff */
[----:B------:R-:W-:-:S04]  /*2e0f0*/  IMAD.X R10, R10, 0x1, R4, P3 ;  /* 0x000000010a0a7824 */ /* 0x000fc800018e0604 */
[----:B------:R2:W-:Y:S01]  /*2e100*/  STL [R1+0xf38], R14 ;  /* 0x000f380e01007387 */ /* 0x0005e20000100800 */
[----:B------:R-:W-:Y:S02]  /*2e110*/  IMAD.MOV.U32 R145, RZ, RZ, R14 ;  /* 0x000000ffff917224 */ /* 0x000fe400078e000e */
[----:B-1----:R-:W-:Y:S01]  /*2e120*/  IMAD.MOV.U32 R11, RZ, RZ, R10 ;  /* 0x000000ffff0b7224 */ /* 0x002fe200078e000a */
[----:B------:R-:W-:Y:S04]  /*2e130*/  STL [R1+0xf44], R7 ;  /* 0x000f440701007387 */ /* 0x000fe80000100800 */
        /* <DEDUP_REMOVED lines=155> */
[----:B-1----:R-:W-:-:S03]  /*2eaf0*/  MOV R147, R14 ;  /* 0x0000000e00937202 */ /* 0x002fc60000000f00 */
        /* <DEDUP_REMOVED lines=120> */
[----:B------:R1:W-:Y:S02]  /*2f280*/  LDGSTS.E [R9+-0x7fff4], desc[UR38][R144.64], P1 ;  /* 0x8000c00090097fae */ /* 0x0003e40008921866 */
[----:B-1----:R-:W-:Y:S02]  /*2f290*/  IMAD.MOV.U32 R144, RZ, RZ, R7 ;  /* 0x000000ffff907224 */ /* 0x002fe400078e0007 */
[----:B------:R-:W-:-:S05]  /*2f2a0*/  IMAD.MOV.U32 R145, RZ, RZ, R8 ;  /* 0x000000ffff917224 */ /* 0x000fca00078e0008 */
[----:B------:R1:W-:Y:S02]  /*2f2b0*/  LDGSTS.E [R9+-0x7bff4], desc[UR38][R144.64], P1 ;  /* 0x8400c00090097fae */ /* 0x0003e40008921866 */
[----:B-1----:R-:W1:Y:S01]  /*2f2c0*/  S2R R145, SR_TID.X ;  /* 0x0000000000917919 */ /* 0x002e620000002100 */
[----:B------:R-:W-:Y:S01]  /*2f2d0*/  ISETP.GT.AND P1, PT, R3, 0x1c, PT ;  /* 0x0000001c0300780c */ /* 0x000fe20003f24270 */
[----:B------:R2:W-:Y:S04]  /*2f2e0*/  STL [R1+0xff8], R15 ;  /* 0x000ff80f01007387 */ /* 0x0005e80000100800 */
[----:B------:R-:W-:Y:S04]  /*2f2f0*/  STL [R1+0x1004], R7 ;  /* 0x0010040701007387 */ /* 0x000fe80000100800 */
[----:B------:R4:W-:Y:S01]  /*2f300*/  STL [R1+0x1000], R8 ;  /* 0x0010000801007387 */ /* 0x0009e20000100800 */
[----:B------:R-:W-:-:S03]  /*2f310*/  SEL R9, RZ, 0x4, !P1 ;  /* 0x00000004ff097807 */ /* 0x000fc60004800000 */
[----:B--2---:R-:W2:Y:S04]  /*2f320*/  LDL.LU R15, [R1+0x1010] ;  /* 0x00101000010f7983 */ /* 0x004ea80000300800 */
[----:B------:R-:W2:Y:S01]  /*2f330*/  LDL.LU R10, [R1+0x1014] ;  /* 0x00101400010a7983 */ /* 0x000ea20000300800 */
[C---:B-1----:R-:W-:Y:S01]  /*2f340*/  IMAD.SHL.U32 R144, R145.reuse, 0x10, RZ ;  /* 0x0000001091907824 */ /* 0x042fe200078e00ff */
[----:B------:R-:W-:Y:S02]  /*2f350*/  LOP3.LUT R145, R145, 0x7f, RZ, 0xc0, !PT ;  /* 0x0000007f91917812 */ /* 0x000fe400078ec0ff */
[----:B----4-:R-:W4:Y:S02]  /*2f360*/  LDL.LU R8, [R1+0x1018] ;  /* 0x0010180001087983 */ /* 0x010f240000300800 */
[----:B------:R-:W-:-:S02]  /*2f370*/  LOP3.LUT R144, R144, 0x70, RZ, 0xc0, !PT ;  /* 0x0000007090907812 */ /* 0x000fc400078ec0ff */
[----:B------:R-:W4:Y:S03]  /*2f380*/  LDL.LU R7, [R1+0x101c] ;  /* 0x00101c0001077983 */ /* 0x000f260000300800 */
[----:B------:R-:W-:Y:S01]  /*2f390*/  IMAD R144, R145, 0x80, R144 ;  /* 0x0000008091907824 */ /* 0x000fe200078e0290 */
[----:B------:R-:W-:-:S04]  /*2f3a0*/  SEL R9, R9, RZ, !P0 ;  /* 0x000000ff09097207 */ /* 0x000fc80004000000 */
[----:B------:R-:W-:Y:S02]  /*2f3b0*/  LOP3.LUT R144, R144, 0x70, RZ, 0x3c, !PT ;  /* 0x0000007090907812 */ /* 0x000fe400078e3cff */
[----:B------:R-:W-:Y:S02]  /*2f3c0*/  ISETP.NE.U32.AND P2, PT, R9, RZ, PT ;  /* 0x000000ff0900720c */ /* 0x000fe40003f45070 */
[----:B------:R-:W-:Y:S02]  /*2f3d0*/  IADD3 R9, R144, 0x100000, R19 ;  /* 0x0010000090097810 */ /* 0x000fe40007ffe013 */
[----:B------:R-:W4:Y:S01]  /*2f3e0*/  LDL.LU R19, [R1+0x1790] ;  /* 0x0017900001137983 */ /* 0x000f220000300800 */
[----:B---3--:R-:W-:-:S05]  /*2f3f0*/  IADD3 R11, P1, R11, R5, RZ ;  /* 0x000000050b0b7210 */ /* 0x008fca0007f3e0ff */
[----:B------:R-:W-:Y:S01]  /*2f400*/  IMAD.X R14, R14, 0x1, R4, P1 ;  /* 0x000000010e0e7824 */ /* 0x000fe200008e0604 */
[----:B------:R-:W-:Y:S01]  /*2f410*/  ISETP.GT.AND P1, PT, R3, 0x1d, PT ;  /* 0x0000001d0300780c */ /* 0x000fe20003f24270 */
[----:B------:R1:W-:Y:S01]  /*2f420*/  STL [R1+0x100c], R11 ;  /* 0x00100c0b01007387 */ /* 0x0003e20000100800 */
[----:B------:R-:W-:Y:S02]  /*2f430*/  IMAD.MOV.U32 R144, RZ, RZ, R11 ;  /* 0x000000ffff907224 */ /* 0x000fe400078e000b */
[----:B-1----:R-:W-:-:S04]  /*2f440*/  SEL R11, RZ, 0x4, !P1 ;  /* 0x00000004ff0b7807 */ /* 0x002fc80004800000 */
[----:B------:R-:W-:Y:S01]  /*2f450*/  SEL R11, R11, RZ, !P0 ;  /* 0x000000ff0b0b7207 */ /* 0x000fe20004000000 */
[----:B------:R1:W-:Y:S01]  /*2f460*/  STL [R1+0x1008], R14 ;  /* 0x0010080e01007387 */ /* 0x0003e20000100800 */
[----:B------:R-:W-:Y:S02]  /*2f470*/  IMAD.MOV.U32 R145, RZ, RZ, R14 ;  /* 0x000000ffff917224 */ /* 0x000fe400078e000e */
[----:B------:R-:W-:-:S03]  /*2f480*/  ISETP.NE.U32.AND P1, PT, R11, RZ, PT ;  /* 0x000000ff0b00720c */ /* 0x000fc60003f25070 */
[----:B------:R-:W-:Y:S04]  /*2f490*/  LDGSTS.E [R9+-0x80000], desc[UR38][R144.64], P2 ;  /* 0x8000000090097fae */ /* 0x000fe80009121866 */
[----:B-1----:R-:W3:Y:S04]  /*2f4a0*/  LDL.LU R14, [R1+0x1020] ;  /* 0x00102000010e7983 */ /* 0x002ee80000300800 */
[----:B------:R-:W3:Y:S04]  /*2f4b0*/  LDL.LU R11, [R1+0x1024] ;  /* 0x00102400010b7983 */ /* 0x000ee80000300800 */
[----:B------:R-:W3:Y:S04]  /*2f4c0*/  LDL.LU R145, [R1+0x1028] ;  /* 0x0010280001917983 */ /* 0x000ee80000300800 */
[----:B------:R-:W3:Y:S01]  /*2f4d0*/  LDL.LU R144, [R1+0x102c] ;  /* 0x00102c0001907983 */ /* 0x000ee20000300800 */
[----:B--2---:R-:W-:-:S05]  /*2f4e0*/  IADD3 R10, P3, R10, R5, RZ ;  /* 0x000000050a0a7210 */ /* 0x004fca0007f7e0ff */
[----:B------:R-:W-:Y:S02]  /*2f4f0*/  IMAD.X R15, R15, 0x1, R4, P3 ;  /* 0x000000010f0f7824 */ /* 0x000fe400018e0604 */
[----:B------:R-:W-:Y:S02]  /*2f500*/  IMAD.MOV.U32 R146, RZ, RZ, R10 ;  /* 0x000000ffff927224 */ /* 0x000fe400078e000a */
[----:B------:R-:W-:Y:S01]  /*2f510*/  IMAD.MOV.U32 R147, RZ, RZ, R15 ;  /* 0x000000ffff937224 */ /* 0x000fe200078e000f */
[----:B------:R-:W-:Y:S01]  /*2f520*/  STL [R1+0x1014], R10 ;  /* 0x0010140a01007387 */ /* 0x000fe20000100800 */
[----:B----4-:R-:W-:-:S03]  /*2f530*/  IADD3 R7, P4, R7, R5, RZ ;  /* 0x0000000507077210 */ /* 0x010fc60007f9e0ff */
[----:B------:R-:W-:Y:S02]  /*2f540*/  STL [R1+0x1010], R15 ;  /* 0x0010100f01007387 */ /* 0x000fe40000100800 */
[----:B------:R-:W-:Y:S02]  /*2f550*/  IMAD.X R8, R8, 0x1, R4, P4 ;  /* 0x0000000108087824 */ /* 0x000fe400020e0604 */
[----:B------:R1:W-:Y:S04]  /*2f560*/  STL [R1+0x101c], R7 ;  /* 0x00101c0701007387 */ /* 0x0003e80000100800 */
[----:B------:R2:W-:Y:S01]  /*2f570*/  LDGSTS.E [R9+-0x7c000], desc[UR38][R146.64], P2 ;  /* 0x8400000092097fae */ /* 0x0005e20009121866 */
[----:B------:R-:W-:-:S03]  /*2f580*/  ISETP.GT.AND P2, PT, R3, 0x1e, PT ;  /* 0x0000001e0300780c */ /* 0x000fc60003f44270 */
[----:B------:R4:W-:Y:S01]  /*2f590*/  STL [R1+0x1018], R8 ;  /* 0x0010180801007387 */ /* 0x0009e20000100800 */
[----:B--2---:R-:W-:-:S03]  /*2f5a0*/  IMAD.MOV.U32 R146, RZ, RZ, R7 ;  /* 0x000000ffff927224 */ /* 0x004fc600078e0007 */
[----:B-1----:R-:W2:Y:S01]  /*2f5b0*/  LDL.LU R7, [R1+0x1034] ;  /* 0x0010340001077983 */ /* 0x002ea20000300800 */
[----:B------:R-:W-:Y:S02]  /*2f5c0*/  MOV R147, R8 ;  /* 0x0000000800937202 */ /* 0x000fe40000000f00 */
[----:B----4-:R-:W-:Y:S01]  /*2f5d0*/  SEL R8, RZ, 0x4, !P2 ;  /* 0x00000004ff087807 */ /* 0x010fe20005000000 */
[----:B------:R-:W4:Y:S03]  /*2f5e0*/  LDL.LU R15, [R1+0x1030] ;  /* 0x00103000010f7983 */ /* 0x000f260000300800 */
[----:B------:R-:W-:Y:S01]  /*2f5f0*/  SEL R8, R8, RZ, !P0 ;  /* 0x000000ff08087207 */ /* 0x000fe20004000000 */
[----:B------:R-:W4:Y:S03]  /*2f600*/  LDL.LU R10, [R1+0x103c] ;  /* 0x00103c00010a7983 */ /* 0x000f260000300800 */
[----:B------:R-:W-:Y:S01]  /*2f610*/  ISETP.NE.U32.AND P2, PT, R8, RZ, PT ;  /* 0x000000ff0800720c */ /* 0x000fe20003f45070 */
[----:B------:R1:W-:Y:S04]  /*2f620*/  LDGSTS.E [R9+-0x7fffc], desc[UR38][R146.64], P1 ;  /* 0x8000400092097fae */ /* 0x0003e80008921866 */
[----:B------:R-:W4:Y:S01]  /*2f630*/  LDL.LU R8, [R1+0x1044] ;  /* 0x0010440001087983 */ /* 0x000f220000300800 */
[----:B---3--:R-:W-:-:S05]  /*2f640*/  IADD3 R11, P3, R11, R5, RZ ;  /* 0x000000050b0b7210 */ /* 0x008fca0007f7e0ff */
[----:B------:R-:W-:Y:S01]  /*2f650*/  IMAD.X R14, R14, 0x1, R4, P3 ;  /* 0x000000010e0e7824 */ /* 0x000fe200018e0604 */
[----:B------:R-:W-:Y:S01]  /*2f660*/  IADD3 R144, P4, R144, R5, RZ ;  /* 0x0000000590907210 */ /* 0x000fe20007f9e0ff */
[----:B------:R3:W-:Y:S01]  /*2f670*/  STL [R1+0x1024], R11 ;  /* 0x0010240b01007387 */ /* 0x0007e20000100800 */
[----:B-1----:R-:W-:-:S03]  /*2f680*/  IMAD.MOV.U32 R146, RZ, RZ, R11 ;  /* 0x000000ffff927224 */ /* 0x002fc600078e000b */
[----:B------:R1:W-:Y:S04]  /*2f690*/  STL [R1+0x1020], R14 ;  /* 0x0010200e01007387 */ /* 0x0003e80000100800 */
[----:B------:R1:W-:Y:S04]  /*2f6a0*/  STL [R1+0x102c], R144 ;  /* 0x00102c9001007387 */ /* 0x0003e80000100800 */
[----:B---3--:R-:W3:Y:S01]  /*2f6b0*/  LDL.LU R11, [R1+0x1038] ;  /* 0x00103800010b7983 */ /* 0x008ee20000300800 */
[----:B------:R-:W-:Y:S02]  /*2f6c0*/  IMAD.X R145, R145, 0x1, R4, P4 ;  /* 0x0000000191917824 */ /* 0x000fe400020e0604 */
[----:B------:R-:W-:-:S03]  /*2f6d0*/  IMAD.MOV.U32 R147, RZ, RZ, R14 ;  /* 0x000000ffff937224 */ /* 0x000fc600078e000e */
[----:B------:R4:W-:Y:S04]  /*2f6e0*/  STL [R1+0x1028], R145 ;  /* 0x0010289101007387 */ /* 0x0009e80000100800 */
[----:B-1----:R-:W3:Y:S04]  /*2f6f0*/  LDL.LU R14, [R1+0x1040] ;  /* 0x00104000010e7983 */ /* 0x002ee80000300800 */
[----:B------:R-:W-:Y:S01]  /*2f700*/  LDGSTS.E [R9+-0x7bffc], desc[UR38][R146.64], P1 ;  /* 0x8400400092097fae */ /* 0x000fe20008921866 */
[----:B------:R-:W-:-:S03]  /*2f710*/  ISETP.GT.AND P1, PT, R3, 0x1f, PT ;  /* 0x0000001f0300780c */ /* 0x000fc60003f24270 */
[----:B------:R1:W-:Y:S02]  /*2f720*/  LDGSTS.E [R9+-0x7fff8], desc[UR38][R144.64], P2 ;  /* 0x8000800090097fae */ /* 0x0003e40009121866 */
[----:B-1----:R-:W-:-:S04]  /*2f730*/  SEL R144, RZ, 0x4, !P1 ;  /* 0x00000004ff907807 */ /* 0x002fc80004800000 */
[----:B------:R-:W-:-:S04]  /*2f740*/  SEL R144, R144, RZ, !P0 ;  /* 0x000000ff90907207 */ /* 0x000fc80004000000 */
[----:B------:R-:W-:Y:S02]  /*2f750*/  ISETP.NE.U32.AND P1, PT, R144, RZ, PT ;  /* 0x000000ff9000720c */ /* 0x000fe40003f25070 */
[----:B--2---:R-:W-:-:S05]  /*2f760*/  IADD3 R7, P3, R7, R5, RZ ;  /* 0x0000000507077210 */ /* 0x004fca0007f7e0ff */
[----:B----4-:R-:W-:Y:S02]  /*2f770*/  IMAD.X R15, R15, 0x1, R4, P3 ;  /* 0x000000010f0f7824 */ /* 0x010fe400018e0604 */
[----:B------:R-:W-:Y:S02]  /*2f780*/  IMAD.MOV.U32 R144, RZ, RZ, R7 ;  /* 0x000000ffff907224 */ /* 0x000fe400078e0007 */
[----:B------:R-:W-:-:S05]  /*2f790*/  IMAD.MOV.U32 R145, RZ, RZ, R15 ;  /* 0x000000ffff917224 */ /* 0x000fca00078e000f */
[----:B------:R1:W-:Y:S01]  /*2f7a0*/  LDGSTS.E [R9+-0x7bff8], desc[UR38][R144.64], P2 ;  /* 0x8400800090097fae */ /* 0x0003e20009121866 */
[----:B------:R-:W-:-:S03]  /*2f7b0*/  IADD3 R10, P2, R10, R5, RZ ;  /* 0x000000050a0a7210 */ /* 0x000fc60007f5e0ff */
[----:B------:R2:W-:Y:S04]  /*2f7c0*/  STL [R1+0x1034], R7 ;  /* 0x0010340701007387 */ /* 0x0005e80000100800 */
[----:B------:R-:W-:Y:S04]  /*2f7d0*/  STL [R1+0x1030], R15 ;  /* 0x0010300f01007387 */ /* 0x000fe80000100800 */
[----:B--2---:R-:W2:Y:S04]  /*2f7e0*/  LDL.LU R7, [R1+0x104c] ;  /* 0x00104c0001077983 */ /* 0x004ea80000300800 */
[----:B------:R-:W-:Y:S01]  /*2f7f0*/  STL [R1+0x103c], R10 ;  /* 0x00103c0a01007387 */ /* 0x000fe20000100800 */
[----:B------:R-:W-:Y:S01]  /*2f800*/  IADD3 R8, P3, R8, R5, RZ ;  /* 0x0000000508087210 */ /* 0x000fe20007f7e0ff */
[----:B-1----:R-:W-:-:S02]  /*2f810*/  IMAD.MOV.U32 R144, RZ, RZ, R10 ;  /* 0x000000ffff907224 */ /* 0x002fc400078e000a */
[----:B---3--:R-:W-:-:S04]  /*2f820*/  IMAD.X R11, R11, 0x1, R4, P2 ;  /* 0x000000010b0b7824 */ /* 0x008fc800010e0604 */
[----:B------:R-:W-:Y:S01]  /*2f830*/  IMAD.MOV.U32 R145, RZ, RZ, R11 ;  /* 0x000000ffff917224 */ /* 0x000fe200078e000b */
[----:B------:R1:W-:Y:S04]  /*2f840*/  STL [R1+0x1038], R11 ;  /* 0x0010380b01007387 */ /* 0x0003e80000100800 */
[----:B------:R-:W-:Y:S01]  /*2f850*/  LDGSTS.E [R9+-0x7fff4], desc[UR38][R144.64], P1 ;  /* 0x8000c00090097fae */ /* 0x000fe20008921866 */
[----:B-1----:R-:W1:Y:S01]  /*2f860*/  S2R R11, SR_TID.X ;  /* 0x00000000000b7919 */ /* 0x002e620000002100 */
[----:B------:R-:W-:Y:S02]  /*2f870*/  IMAD.X R14, R14, 0x1, R4, P3 ;  /* 0x000000010e0e7824 */ /* 0x000fe400018e0604 */
[----:B------:R-:W-:Y:S04]  /*2f880*/  STL [R1+0x1044], R8 ;  /* 0x0010440801007387 */ /* 0x000fe80000100800 */
[----:B------:R3:W-:Y:S01]  /*2f890*/  STL [R1+0x1040], R14 ;  /* 0x0010400e01007387 */ /* 0x0007e20000100800 */
[----:B------:R-:W-:-:S03]  /*2f8a0*/  IMAD.MOV.U32 R15, RZ, RZ, R14 ;  /* 0x000000ffff0f7224 */ /* 0x000fc600078e000e */
[----:B------:R-:W4:Y:S01]  /*2f8b0*/  LDL.LU R10, [R1+0x1048] ;  /* 0x00104800010a7983 */ /* 0x000f220000300800 */
[----:B---3--:R-:W-:-:S05]  /*2f8c0*/  IMAD.MOV.U32 R14, RZ, RZ, R8 ;  /* 0x000000ffff0e7224 */ /* 0x008fca00078e0008 */
[----:B------:R3:W-:Y:S04]  /*2f8d0*/  LDGSTS.E [R9+-0x7bff4], desc[UR38][R14.64], P1 ;  /* 0x8400c0000e097fae */ /* 0x0007e80008921866 */
[----:B------:R-:W0:Y:S01]  /*2f8e0*/  LDGDEPBAR ;  /* 0x00000000000079af */ /* 0x000e220000000000 */
[----:B-1----:R-:W-:-:S03]  /*2f8f0*/  LOP3.LUT R8, R11, 0x1f, RZ, 0xc0, !PT ;  /* 0x0000001f0b087812 */ /* 0x002fc600078ec0ff */
[----:B------:R-:W4:Y:S04]  /*2f900*/  LDL.LU R14, [R1+0x1058] ;  /* 0x00105800010e7983 */ /* 0x000f280000300800 */
[----:B------:R-:W4:Y:S04]  /*2f910*/  LDL.LU R11, [R1+0x105c] ;  /* 0x00105c00010b7983 */ /* 0x000f280000300800 */
[----:B------:R-:W4:Y:S04]  /*2f920*/  LDL.LU R144, [R1+0x1068] ;  /* 0x0010680001907983 */ /* 0x000f280000300800 */
[----:B------:R-:W4:Y:S01]  /*2f930*/  LDL.LU R15, [R1+0x106c] ;  /* 0x00106c00010f7983 */ /* 0x000f220000300800 */
[----:B------:R-:W-:-:S04]  /*2f940*/  ISETP.GE.AND P1, PT, R8, R3, PT ;  /* 0x000000030800720c */ /* 0x000fc80003f26270 */
[----:B------:R-:W-:Y:S02]  /*2f950*/  SEL R3, RZ, 0x4, P1 ;  /* 0x00000004ff037807 */ /* 0x000fe40000800000 */
[----:B---3--:R-:W-:Y:S02]  /*2f960*/  LEA R9, R6, UR32, 0x10 ;  /* 0x0000002006097c11 */ /* 0x008fe4000f8e80ff */
[----:B------:R-:W3:Y:S01]  /*2f970*/  LDL.LU R6, [R1+0x107c] ;  /* 0x00107c0001067983 */ /* 0x000ee20000300800 */
[----:B------:R-:W-:-:S03]  /*2f980*/  SEL R3, R3, RZ, !P0 ;  /* 0x000000ff03037207 */ /* 0x000fc60004000000 */
[----:B------:R-:W3:Y:S01]  /*2f990*/  LDL.LU R8, [R1+0x108c] ;  /* 0x00108c0001087983 */ /* 0x000ee20000300800 */
[----:B------:R-:W-:Y:S01]  /*2f9a0*/  ISETP.NE.U32.AND P0, PT, R3, RZ, PT ;  /* 0x000000ff0300720c */ /* 0x000fe20003f05070 */
[----:B------:R-:W-:Y:S01]  /*2f9b0*/  IMAD.IADD R3, R252, 0x1, R9 ;  /* 0x00000001fc037824 */ /* 0x000fe200078e0209 */
[----:B--2---:R-:W-:-:S05]  /*2f9c0*/  IADD3 R7, P1, R7, R2, RZ ;  /* 0x0000000207077210 */ /* 0x004fca0007f3e0ff */
[----:B------:R1:W-:Y:S01]  /*2f9d0*/  STL [R1+0x104c], R7 ;  /* 0x00104c0701007387 */ /* 0x0003e20000100800 */
[----:B------:R-:W-:Y:S02]  /*2f9e0*/  IMAD.MOV.U32 R146, RZ, RZ, R7 ;  /* 0x000000ffff927224 */ /* 0x000fe400078e0007 */
[----:B----4-:R-:W-:-:S05]  /*2f9f0*/  IMAD.X R10, R10, 0x1, R0, P1 ;  /* 0x000000010a0a7824 */ /* 0x010fca00008e0600 */
[----:B------:R2:W-:Y:S01]  /*2fa00*/  STL [R1+0x1048], R10 ;  /* 0x0010480a01007387 */ /* 0x0005e20000100800 */
[----:B------:R-:W-:-:S03]  /*2fa10*/  IMAD.MOV.U32 R147, RZ, RZ, R10 ;  /* 0x000000ffff937224 */ /* 0x000fc600078e000a */
[----:B-1----:R-:W4:Y:S04]  /*2fa20*/  LDL.LU R7, [R1+0x1078] ;  /* 0x0010780001077983 */ /* 0x002f280000300800 */
[----:B------:R1:W-:Y:S04]  /*2fa30*/  LDGSTS.E [R3], desc[UR38][R146.64], P0 ;  /* 0x0000000092037fae */ /* 0x0003e80008121866 */
[----:B--2---:R-:W2:Y:S01]  /*2fa40*/  LDL.LU R10, [R1+0x1088] ;  /* 0x00108800010a7983 */ /* 0x004ea20000300800 */
[----:B------:R-:W-:-:S05]  /*2fa50*/  IADD3 R11, P1, R11, R2, RZ ;  /* 0x000000020b0b7210 */ /* 0x000fca0007f3e0ff */
[--C-:B------:R-:W-:Y:S01]  /*2fa60*/  IMAD.X R14, R14, 0x1, R0.reuse, P1 ;  /* 0x000000010e0e7824 */ /* 0x100fe200008e0600 */
[----:B------:R-:W-:Y:S01]  /*2fa70*/  IADD3 R15, P2, R15, R2, RZ ;  /* 0x000000020f0f7210 */ /* 0x000fe20007f5e0ff */
[----:B------:R3:W-:Y:S04]  /*2fa80*/  STL [R1+0x105c], R11 ;  /* 0x00105c0b01007387 */ /* 0x0007e80000100800 */
[----:B------:R-:W-:Y:S01]  /*2fa90*/  IMAD.X R144, R144, 0x1, R0, P2 ;  /* 0x0000000190907824 */ /* 0x000fe200010e0600 */
[----:B------:R3:W-:Y:S01]  /*2faa0*/  STL [R1+0x1058], R14 ;  /* 0x0010580e01007387 */ /* 0x0007e20000100800 */
[----:B-1----:R-:W-:-:S03]  /*2fab0*/  IMAD.MOV.U32 R146, RZ, RZ, R11 ;  /* 0x000000ffff927224 */ /* 0x002fc600078e000b */
[----:B------:R-:W-:Y:S01]  /*2fac0*/  STL [R1+0x106c], R15 ;  /* 0x00106c0f01007387 */ /* 0x000fe20000100800 */
[----:B------:R-:W-:Y:S02]  /*2fad0*/  IMAD.MOV.U32 R147, RZ, RZ, R14 ;  /* 0x000000ffff937224 */ /* 0x000fe400078e000e */
[----:B------:R-:W-:Y:S01]  /*2fae0*/  IMAD.MOV.U32 R145, RZ, RZ, R144 ;  /* 0x000000ffff917224 */ /* 0x000fe200078e0090 */
[----:B------:R1:W-:Y:S04]  /*2faf0*/  STL [R1+0x1068], R144 ;  /* 0x0010689001007387 */ /* 0x0003e80000100800 */
[----:B---3--:R-:W3:Y:S04]  /*2fb00*/  LDL.LU R11, [R1+0x109c] ;  /* 0x00109c00010b7983 */ /* 0x008ee80000300800 */
[----:B------:R-:W3:Y:S01]  /*2fb10*/  LDL.LU R14, [R1+0x10ac] ;  /* 0x0010ac00010e7983 */ /* 0x000ee20000300800 */
[----:B-1----:R-:W-:-:S03]  /*2fb20*/  IMAD.MOV.U32 R144, RZ, RZ, R15 ;  /* 0x000000ffff907224 */ /* 0x002fc600078e000f */
[----:B------:R1:W-:Y:S04]  /*2fb30*/  LDGSTS.E [R3+0x400], desc[UR38][R146.64], P0 ;  /* 0x0040000092037fae */ /* 0x0003e80008121866 */
[----:B------:R-:W3:Y:S04]  /*2fb40*/  LDL.LU R15, [R1+0x1098] ;  /* 0x00109800010f7983 */ /* 0x000ee80000300800 */
[----:B------:R-:W-:Y:S04]  /*2fb50*/  LDGSTS.E [R3+0x800], desc[UR38][R144.64], P0 ;  /* 0x0080000090037fae */ /* 0x000fe80008121866 */
[----:B------:R-:W3:Y:S01]  /*2fb60*/  LDL.LU R144, [R1+0x10a8] ;  /* 0x0010a80001907983 */ /* 0x000ee20000300800 */
[----:B------:R-:W-:-:S02]  /*2fb70*/  IADD3 R6, P1, R6, R2, RZ ;  /* 0x0000000206067210 */ /* 0x000fc40007f3e0ff */
[----:B------:R-:W-:-:S03]  /*2fb80*/  IADD3 R8, P2, R8, R2, RZ ;  /* 0x0000000208087210 */ /* 0x000fc60007f5e0ff */
[----:B------:R2:W-:Y:S02]  /*2fb90*/  STL [R1+0x107c], R6 ;  /* 0x00107c0601007387 */ /* 0x0005e40000100800 */
[----:B-1----:R-:W-:Y:S02]  /*2fba0*/  IMAD.MOV.U32 R146, RZ, RZ, R8 ;  /* 0x000000ffff927224 */ /* 0x002fe400078e0008 */
[----:B----4-:R-:W-:-:S05]  /*2fbb0*/  IMAD.X R7, R7, 0x1, R0, P1 ;  /* 0x0000000107077824 */ /* 0x010fca00008e0600 */
[----:B------:R1:W-:Y:S01]  /*2fbc0*/  STL [R1+0x1078], R7 ;  /* 0x0010780701007387 */ /* 0x0003e20000100800 */
[----:B--2---:R-:W-:-:S03]  /*2fbd0*/  IMAD.X R10, R10, 0x1, R0, P2 ;  /* 0x000000010a0a7824 */ /* 0x004fc600010e0600 */
[----:B------:R2:W-:Y:S04]  /*2fbe0*/  STL [R1+0x108c], R8 ;  /* 0x00108c0801007387 */ /* 0x0005e80000100800 */
[----:B------:R-:W-:Y:S04]  /*2fbf0*/  LDGSTS.E [R3+0xc00], desc[UR38][R6.64], P0 ;  /* 0x00c0000006037fae */ /* 0x000fe80008121866 */
[----:B------:R4:W-:Y:S01]  /*2fc00*/  STL [R1+0x1088], R10 ;  /* 0x0010880a01007387 */ /* 0x0009e20000100800 */
[----:B------:R-:W-:-:S05]  /*2fc10*/  IMAD.MOV.U32 R147, RZ, RZ, R10 ;  /* 0x000000ffff937224 */ /* 0x000fca00078e000a */
[----:B------:R3:W-:Y:S04]  /*2fc20*/  LDGSTS.E [R3+0x1000], desc[UR38][R146.64], P0 ;  /* 0x0100000092037fae */ /* 0x0007e80008121866 */
[----:B------:R-:W3:Y:S04]  /*2fc30*/  LDL.LU R6, [R1+0x10bc] ;  /* 0x0010bc0001067983 */ /* 0x000ee80000300800 */
[----:B-1----:R-:W3:Y:S04]  /*2fc40*/  LDL.LU R7, [R1+0x10cc] ;  /* 0x0010cc0001077983 */ /* 0x002ee80000300800 */
[----:B--2---:R-:W2:Y:S04]  /*2fc50*/  LDL.LU R8, [R1+0x10b8] ;  /* 0x0010b80001087983 */ /* 0x004ea80000300800 */
[----:B----4-:R-:W4:Y:S01]  /*2fc60*/  LDL.LU R10, [R1+0x10c8] ;  /* 0x0010c800010a7983 */ /* 0x010f220000300800 */
[----:B---3--:R-:W-:-:S02]  /*2fc70*/  IADD3 R11, P1, R11, R2, RZ ;  /* 0x000000020b0b7210 */ /* 0x008fc40007f3e0ff */
[----:B------:R-:W-:-:S03]  /*2fc80*/  IADD3 R14, P2, R14, R2, RZ ;  /* 0x000000020e0e7210 */ /* 0x000fc60007f5e0ff */
[----:B------:R1:W-:Y:S01]  /*2fc90*/  STL [R1+0x109c], R11 ;  /* 0x00109c0b01007387 */ /* 0x0003e20000100800 */
[----:B------:R-:W-:Y:S02]  /*2fca0*/  IMAD.X R15, R15, 0x1, R0, P1 ;  /* 0x000000010f0f7824 */ /* 0x000fe400008e0600 */
[----:B------:R-:W-:-:S03]  /*2fcb0*/  IMAD.MOV.U32 R146, RZ, RZ, R11 ;  /* 0x000000ffff927224 */ /* 0x000fc600078e000b */
[----:B------:R3:W-:Y:S01]  /*2fcc0*/  STL [R1+0x1098], R15 ;  /* 0x0010980f01007387 */ /* 0x0007e20000100800 */
[----:B------:R-:W-:-:S03]  /*2fcd0*/  IMAD.MOV.U32 R147, RZ, RZ, R15 ;  /* 0x000000ffff937224 */ /* 0x000fc600078e000f */
[----:B------:R-:W-:Y:S04]  /*2fce0*/  STL [R1+0x10ac], R14 ;  /* 0x0010ac0e01007387 */ /* 0x000fe80000100800 */
[----:B------:R4:W-:Y:S01]  /*2fcf0*/  LDGSTS.E [R3+0x1400], desc[UR38][R146.64], P0 ;  /* 0x0140000092037fae */ /* 0x0009e20008121866 */
[----:B------:R-:W-:-:S04]  /*2fd00*/  IMAD.X R144, R144, 0x1, R0, P2 ;  /* 0x0000000190907824 */ /* 0x000fc800010e0600 */
[----:B------:R-:W-:Y:S01]  /*2fd10*/  IMAD.MOV.U32 R145, RZ, RZ, R144 ;  /* 0x000000ffff917224 */ /* 0x000fe200078e0090 */
[----:B------:R3:W-:Y:S04]  /*2fd20*/  STL [R1+0x10a8], R144 ;  /* 0x0010a89001007387 */ /* 0x0007e80000100800 */
[----:B-1----:R-:W4:Y:S04]  /*2fd30*/  LDL.LU R11, [R1+0x10dc] ;  /* 0x0010dc00010b7983 */ /* 0x002f280000300800 */
[----:B---3--:R-:W3:Y:S01]  /*2fd40*/  LDL.LU R15, [R1+0x10ec] ;  /* 0x0010ec00010f7983 */ /* 0x008ee20000300800 */
[----:B------:R-:W-:-:S03]  /*2fd50*/  IMAD.MOV.U32 R144, RZ, RZ, R14 ;  /* 0x000000ffff907224 */ /* 0x000fc600078e000e */
[----:B------:R-:W3:Y:S04]  /*2fd60*/  LDL.LU R14, [R1+0x10d8] ;  /* 0x0010d800010e7983 */ /* 0x000ee80000300800 */
[----:B------:R-:W-:Y:S04]  /*2fd70*/  LDGSTS.E [R3+0x1800], desc[UR38][R144.64], P0 ;  /* 0x0180000090037fae */ /* 0x000fe80008121866 */
[----:B------:R-:W3:Y:S01]  /*2fd80*/  LDL.LU R144, [R1+0x10e8] ;  /* 0x0010e80001907983 */ /* 0x000ee20000300800 */
[-C--:B------:R-:W-:Y:S02]  /*2fd90*/  IADD3 R6, P1, R6, R2.reuse, RZ ;  /* 0x0000000206067210 */ /* 0x080fe40007f3e0ff */
[----:B------:R-:W-:-:S03]  /*2fda0*/  IADD3 R7, P2, R7, R2, RZ ;  /* 0x0000000207077210 */ /* 0x000fc60007f5e0ff */
[--C-:B--2---:R-:W-:Y:S01]  /*2fdb0*/  IMAD.X R8, R8, 0x1, R0.reuse, P1 ;  /* 0x0000000108087824 */ /* 0x104fe200008e0600 */
[----:B------:R1:W-:Y:S01]  /*2fdc0*/  STL [R1+0x10bc], R6 ;  /* 0x0010bc0601007387 */ /* 0x0003e20000100800 */
[----:B----4-:R-:W-:-:S03]  /*2fdd0*/  IMAD.X R10, R10, 0x1, R0, P2 ;  /* 0x000000010a0a7824 */ /* 0x010fc600010e0600 */
[----:B------:R2:W-:Y:S01]  /*2fde0*/  STL [R1+0x10b8], R8 ;  /* 0x0010b80801007387 */ /* 0x0005e20000100800 */
[----:B------:R-:W-:Y:S02]  /*2fdf0*/  IMAD.MOV.U32 R146, RZ, RZ, R6 ;  /* 0x000000ffff927224 */ /* 0x000fe400078e0006 */
[----:B------:R-:W-:Y:S01]  /*2fe00*/  IMAD.MOV.U32 R147, RZ, RZ, R8 ;  /* 0x000000ffff937224 */ /* 0x000fe200078e0008 */
[----:B------:R4:W-:Y:S04]  /*2fe10*/  STL [R1+0x10cc], R7 ;  /* 0x0010cc0701007387 */ /* 0x0009e80000100800 */
[----:B------:R4:W-:Y:S04]  /*2fe20*/  STL [R1+0x10c8], R10 ;  /* 0x0010c80a01007387 */ /* 0x0009e80000100800 */
[----:B-1----:R-:W3:Y:S04]  /*2fe30*/  LDL.LU R6, [R1+0x10fc] ;  /* 0x0010fc0001067983 */ /* 0x002ee80000300800 */
[----:B--2---:R-:W2:Y:S04]  /*2fe40*/  LDL.LU R8, [R1+0x110c] ;  /* 0x00110c0001087983 */ /* 0x004ea80000300800 */
[----:B------:R1:W-:Y:S02]  /*2fe50*/  LDGSTS.E [R3+0x1c00], desc[UR38][R146.64], P0 ;  /* 0x01c0000092037fae */ /* 0x0003e40008121866 */
[----:B-1----:R-:W-:-:S02]  /*2fe60*/  IMAD.MOV.U32 R146, RZ, RZ, R7 ;  /* 0x000000ffff927224 */ /* 0x002fc400078e0007 */
[----:B----4-:R-:W4:Y:S01]  /*2fe70*/  LDL.LU R7, [R1+0x10f8] ;  /* 0x0010f80001077983 */ /* 0x010f220000300800 */
[----:B------:R-:W-:-:S03]  /*2fe80*/  IMAD.MOV.U32 R147, RZ, RZ, R10 ;  /* 0x000000ffff937224 */ /* 0x000fc600078e000a */
[----:B------:R-:W4:Y:S01]  /*2fe90*/  LDL.LU R10, [R1+0x1108] ;  /* 0x00110800010a7983 */ /* 0x000f220000300800 */
[----:B------:R-:W-:-:S03]  /*2fea0*/  IADD3 R11, P1, R11, R2, RZ ;  /* 0x000000020b0b7210 */ /* 0x000fc60007f3e0ff */
[----:B------:R1:W-:Y:S01]  /*2feb0*/  LDGSTS.E [R3+0x2000], desc[UR38][R146.64], P0 ;  /* 0x0200000092037fae */ /* 0x0003e20008121866 */
[----:B---3--:R-:W-:Y:S01]  /*2fec0*/  IADD3 R15, P2, R15, R2, RZ ;  /* 0x000000020f0f7210 */ /* 0x008fe20007f5e0ff */
[----:B------:R-:W-:Y:S02]  /*2fed0*/  IMAD.X R14, R14, 0x1, R0, P1 ;  /* 0x000000010e0e7824 */ /* 0x000fe400008e0600 */
[----:B------:R3:W-:Y:S04]  /*2fee0*/  STL [R1+0x10dc], R11 ;  /* 0x0010dc0b01007387 */ /* 0x0007e80000100800 */
[----:B------:R3:W-:Y:S01]  /*2fef0*/  STL [R1+0x10d8], R14 ;  /* 0x0010d80e01007387 */ /* 0x0007e20000100800 */
[----:B-1----:R-:W-:-:S03]  /*2ff00*/  IMAD.MOV.U32 R146, RZ, RZ, R11 ;  /* 0x000000ffff927224 */ /* 0x002fc600078e000b */
[----:B------:R-:W-:Y:S01]  /*2ff10*/  STL [R1+0x10ec], R15 ;  /* 0x0010ec0f01007387 */ /* 0x000fe20000100800 */
[----:B------:R-:W-:-:S05]  /*2ff20*/  IMAD.MOV.U32 R147, RZ, RZ, R14 ;  /* 0x000000ffff937224 */ /* 0x000fca00078e000e */
[----:B------:R1:W-:Y:S01]  /*2ff30*/  LDGSTS.E [R3+0x2400], desc[UR38][R146.64], P0 ;  /* 0x0240000092037fae */ /* 0x0003e20008121866 */
[----:B------:R-:W-:-:S05]  /*2ff40*/  IMAD.X R144, R144, 0x1, R0, P2 ;  /* 0x0000000190907824 */ /* 0x000fca00010e0600 */
[----:B------:R1:W-:Y:S01]  /*2ff50*/  STL [R1+0x10e8], R144 ;  /* 0x0010e89001007387 */ /* 0x0003e20000100800 */
[----:B------:R-:W-:-:S03]  /*2ff60*/  MOV R145, R144 ;  /* 0x0000009000917202 */ /* 0x000fc60000000f00 */
[----:B---3--:R-:W3:Y:S04]  /*2ff70*/  LDL.LU R11, [R1+0x111c] ;  /* 0x00111c00010b7983 */ /* 0x008ee80000300800 */
[----:B------:R-:W3:Y:S01]  /*2ff80*/  LDL.LU R14, [R1+0x112c] ;  /* 0x00112c00010e7983 */ /* 0x000ee20000300800 */
[----:B-1----:R-:W-:-:S03]  /*2ff90*/  IMAD.MOV.U32 R144, RZ, RZ, R15 ;  /* 0x000000ffff907224 */ /* 0x002fc600078e000f */
[----:B------:R-:W3:Y:S04]  /*2ffa0*/  LDL.LU R15, [R1+0x1118] ;  /* 0x00111800010f7983 */ /* 0x000ee80000300800 */
[----:B------:R-:W-:Y:S04]  /*2ffb0*/  LDGSTS.E [R3+0x2800], desc[UR38][R144.64], P0 ;  /* 0x0280000090037fae */ /* 0x000fe80008121866 */
[----:B------:R-:W3:Y:S01]  /*2ffc0*/  LDL.LU R144, [R1+0x1128] ;  /* 0x0011280001907983 */ /* 0x000ee20000300800 */
[-C--:B------:R-:W-:Y:S02]  /*2ffd0*/  IADD3 R6, P1, R6, R2.reuse, RZ ;  /* 0x0000000206067210 */ /* 0x080fe40007f3e0ff */
[----:B--2---:R-:W-:-:S03]  /*2ffe0*/  IADD3 R8, P2, R8, R2, RZ ;  /* 0x0000000208087210 */ /* 0x004fc60007f5e0ff */
[----:B------:R1:W-:Y:S02]  /*2fff0*/  STL [R1+0x10fc], R6 ;  /* 0x0010fc0601007387 */ /* 0x0003e40000100800 */
[----:B------:R-:W-:Y:S02]  /*30000*/  IMAD.MOV.U32 R146, RZ, RZ, R8 ;  /* 0x000000ffff927224 */ /* 0x000fe400078e0008 */
[--C-:B----4-:R-:W-:Y:S02]  /*30010*/  IMAD.X R7, R7, 0x1, R0.reuse, P1 ;  /* 0x0000000107077824 */ /* 0x110fe400008e0600 */
[----:B------:R-:W-:-:S03]  /*30020*/  IMAD.X R10, R10, 0x1, R0, P2 ;  /* 0x000000010a0a7824 */ /* 0x000fc600010e0600 */
[----:B------:R2:W-:Y:S04]  /*30030*/  STL [R1+0x10f8], R7 ;  /* 0x0010f80701007387 */ /* 0x0005e80000100800 */
[----:B------:R4:W-:Y:S04]  /*30040*/  STL [R1+0x110c], R8 ;  /* 0x00110c0801007387 */ /* 0x0009e80000100800 */
[----:B------:R-:W-:Y:S04]  /*30050*/  LDGSTS.E [R3+0x2c00], desc[UR38][R6.64], P0 ;  /* 0x02c0000006037fae */ /* 0x000fe80008121866 */
[----:B------:R4:W-:Y:S01]  /*30060*/  STL [R1+0x1108], R10 ;  /* 0x0011080a01007387 */ /* 0x0009e20000100800 */
[----:B------:R-:W-:-:S05]  /*30070*/  IMAD.MOV.U32 R147, RZ, RZ, R10 ;  /* 0x000000ffff937224 */ /* 0x000fca00078e000a */
[----:B------:R3:W-:Y:S04]  /*30080*/  LDGSTS.E [R3+0x3000], desc[UR38][R146.64], P0 ;  /* 0x0300000092037fae */ /* 0x0007e80008121866 */
[----:B-1----:R-:W3:Y:S04]  /*30090*/  LDL.LU R6, [R1+0x113c] ;  /* 0x00113c0001067983 */ /* 0x002ee80000300800 */
[----:B--2---:R-:W2:Y:S04]  /*300a0*/  LDL.LU R7, [R1+0x114c] ;  /* 0x00114c0001077983 */ /* 0x004ea80000300800 */
[----:B----4-:R-:W4:Y:S04]  /*300b0*/  LDL.LU R8, [R1+0x1138] ;  /* 0x0011380001087983 */ /* 0x010f280000300800 */
[----:B------:R-:W4:Y:S01]  /*300c0*/  LDL.LU R10, [R1+0x1148] ;  /* 0x00114800010a7983 */ /* 0x000f220000300800 */
[----:B---3--:R-:W-:-:S02]  /*300d0*/  IADD3 R11, P1, R11, R2, RZ ;  /* 0x000000020b0b7210 */ /* 0x008fc40007f3e0ff */
[----:B------:R-:W-:-:S03]  /*300e0*/  IADD3 R14, P2, R14, R2, RZ ;  /* 0x000000020e0e7210 */ /* 0x000fc60007f5e0ff */
[----:B------:R-:W-:Y:S01]  /*300f0*/  IMAD.X R15, R15, 0x1, R0, P1 ;  /* 0x000000010f0f7824 */ /* 0x000fe200008e0600 */
[----:B------:R1:W-:Y:S01]  /*30100*/  STL [R1+0x111c], R11 ;  /* 0x00111c0b01007387 */ /* 0x0003e20000100800 */
        /* <DEDUP_REMOVED lines=15> */
[----:B--2---:R-:W-:-:S03]  /*30200*/  IADD3 R7, P2, R7, R2, RZ ;  /* 0x0000000207077210 */ /* 0x004fc60007f5e0ff */
[--C-:B----4-:R-:W-:Y:S01]  /*30210*/  IMAD.X R8, R8, 0x1, R0.reuse, P1 ;  /* 0x0000000108087824 */ /* 0x110fe200008e0600 */
[----:B------:R1:W-:Y:S01]  /*30220*/  STL [R1+0x113c], R6 ;  /* 0x00113c0601007387 */ /* 0x0003e20000100800 */
[----:B------:R-:W-:-:S03]  /*30230*/  IMAD.X R10, R10, 0x1, R0, P2 ;  /* 0x000000010a0a7824 */ /* 0x000fc600010e0600 */
        /* <DEDUP_REMOVED lines=12> */
[-C--:B------:R-:W-:Y:S02]  /*30300*/  IADD3 R11, P1, R11, R2.reuse, RZ ;  /* 0x000000020b0b7210 */ /* 0x080fe40007f3e0ff */
[----:B---3--:R-:W-:Y:S01]  /*30310*/  IADD3 R15, P2, R15, R2, RZ ;  /* 0x000000020f0f7210 */ /* 0x008fe20007f5e0ff */
[----:B------:R1:W-:Y:S02]  /*30320*/  LDGSTS.E [R3+0x4000], desc[UR38][R146.64], P0 ;  /* 0x0400000092037fae */ /* 0x0003e40008121866 */
[--C-:B------:R-:W-:Y:S02]  /*30330*/  IMAD.X R14, R14, 0x1, R0.reuse, P1 ;  /* 0x000000010e0e7824 */ /* 0x100fe400008e0600 */
[----:B------:R3:W-:Y:S04]  /*30340*/  STL [R1+0x115c], R11 ;  /* 0x00115c0b01007387 */ /* 0x0007e80000100800 */
[----:B------:R3:W-:Y:S01]  /*30350*/  STL [R1+0x1158], R14 ;  /* 0x0011580e01007387 */ /* 0x0007e20000100800 */
[----:B------:R-:W-:-:S03]  /*30360*/  IMAD.X R144, R144, 0x1, R0, P2 ;  /* 0x0000000190907824 */ /* 0x000fc600010e0600 */
[----:B------:R-:W-:Y:S01]  /*30370*/  STL [R1+0x116c], R15 ;  /* 0x00116c0f01007387 */ /* 0x000fe20000100800 */
[----:B-1----:R-:W-:Y:S02]  /*30380*/  IMAD.MOV.U32 R146, RZ, RZ, R11 ;  /* 0x000000ffff927224 */ /* 0x002fe400078e000b */
[----:B------:R-:W-:Y:S01]  /*30390*/  IMAD.MOV.U32 R147, RZ, RZ, R14 ;  /* 0x000000ffff937224 */ /* 0x000fe200078e000e */
[----:B------:R1:W-:Y:S01]  /*303a0*/  STL [R1+0x1168], R144 ;  /* 0x0011689001007387 */ /* 0x0003e20000100800 */
[----:B------:R-:W-:-:S03]  /*303b0*/  IMAD.MOV.U32 R145, RZ, RZ, R144 ;  /* 0x000000ffff917224 */ /* 0x000fc600078e0090 */
        /* <DEDUP_REMOVED lines=8> */
[----:B--2---:R-:W-:-:S03]  /*30440*/  IADD3 R8, P2, R8, R2, RZ ;  /* 0x0000000208087210 */ /* 0x004fc60007f5e0ff */
[----:B------:R2:W-:Y:S02]  /*30450*/  STL [R1+0x117c], R6 ;  /* 0x00117c0601007387 */ /* 0x0005e40000100800 */
[----:B-1----:R-:W-:Y:S02]  /*30460*/  IMAD.MOV.U32 R146, RZ, RZ, R8 ;  /* 0x000000ffff927224 */ /* 0x002fe400078e0008 */
        /* <DEDUP_REMOVED lines=8> */
[----:B--2---:R-:W2:Y:S04]  /*304f0*/  LDL.LU R6, [R1+0x11bc] ;  /* 0x0011bc0001067983 */ /* 0x004ea80000300800 */
[----:B-1----:R-:W2:Y:S04]  /*30500*/  LDL.LU R7, [R1+0x11cc] ;  /* 0x0011cc0001077983 */ /* 0x002ea80000300800 */
[----:B----4-:R-:W4:Y:S01]  /*30510*/  LDL.LU R8, [R1+0x11b8] ;  /* 0x0011b80001087983 */ /* 0x010f220000300800 */
[----:B---3--:R-:W-:-:S03]  /*30520*/  IADD3 R11, P1, R11, R2, RZ ;  /* 0x000000020b0b7210 */ /* 0x008fc60007f3e0ff */
[----:B------:R-:W3:Y:S01]  /*30530*/  LDL.LU R10, [R1+0x11c8] ;  /* 0x0011c800010a7983 */ /* 0x000ee20000300800 */
[----:B------:R-:W-:Y:S01]  /*30540*/  IADD3 R14, P2, R14, R2, RZ ;  /* 0x000000020e0e7210 */ /* 0x000fe20007f5e0ff */
[----:B------:R-:W-:Y:S02]  /*30550*/  IMAD.X R15, R15, 0x1, R0, P1 ;  /* 0x000000010f0f7824 */ /* 0x000fe400008e0600 */
[----:B------:R-:W-:Y:S01]  /*30560*/  STL [R1+0x119c], R11 ;  /* 0x00119c0b01007387 */ /* 0x000fe20000100800 */
        /* <DEDUP_REMOVED lines=8> */
[----:B-1----:R-:W3:Y:S04]  /*305f0*/  LDL.LU R15, [R1+0x11dc] ;  /* 0x0011dc00010f7983 */ /* 0x002ee80000300800 */
[----:B------:R-:W3:Y:S01]  /*30600*/  LDL.LU R11, [R1+0x11ec] ;  /* 0x0011ec00010b7983 */ /* 0x000ee20000300800 */
[----:B------:R-:W-:-:S05]  /*30610*/  IMAD.MOV.U32 R144, RZ, RZ, R14 ;  /* 0x000000ffff907224 */ /* 0x000fca00078e000e */
[----:B------:R-:W-:Y:S04]  /*30620*/  LDGSTS.E [R3+0x5800], desc[UR38][R144.64], P0 ;  /* 0x0580000090037fae */ /* 0x000fe80008121866 */
[----:B------:R-:W3:Y:S04]  /*30630*/  LDL.LU R144, [R1+0x11d8] ;  /* 0x0011d80001907983 */ /* 0x000ee80000300800 */
[----:B------:R-:W3:Y:S01]  /*30640*/  LDL.LU R14, [R1+0x11e8] ;  /* 0x0011e800010e7983 */ /* 0x000ee20000300800 */
[-C--:B--2---:R-:W-:Y:S02]  /*30650*/  IADD3 R6, P1, R6, R2.reuse, RZ ;  /* 0x0000000206067210 */ /* 0x084fe40007f3e0ff */
[----:B------:R-:W-:-:S03]  /*30660*/  IADD3 R7, P2, R7, R2, RZ ;  /* 0x0000000207077210 */ /* 0x000fc60007f5e0ff */
[--C-:B----4-:R-:W-:Y:S01]  /*30670*/  IMAD.X R8, R8, 0x1, R0.reuse, P1 ;  /* 0x0000000108087824 */ /* 0x110fe200008e0600 */
[----:B------:R-:W-:Y:S01]  /*30680*/  STL [R1+0x11bc], R6 ;  /* 0x0011bc0601007387 */ /* 0x000fe20000100800 */
[----:B---3--:R-:W-:-:S03]  /*30690*/  IMAD.X R10, R10, 0x1, R0, P2 ;  /* 0x000000010a0a7824 */ /* 0x008fc600010e0600 */
[----:B------:R1:W-:Y:S01]  /*306a0*/  STL [R1+0x11b8], R8 ;  /* 0x0011b80801007387 */ /* 0x0003e20000100800 */
[----:B------:R-:W-:Y:S02]  /*306b0*/  IMAD.MOV.U32 R146, RZ, RZ, R6 ;  /* 0x000000ffff927224 */ /* 0x000fe400078e0006 */
[----:B------:R-:W-:Y:S01]  /*306c0*/  IMAD.MOV.U32 R147, RZ, RZ, R8 ;  /* 0x000000ffff937224 */ /* 0x000fe200078e0008 */
[----:B------:R-:W-:Y:S04]  /*306d0*/  STL [R1+0x11cc], R7 ;  /* 0x0011cc0701007387 */ /* 0x000fe80000100800 */
[----:B------:R2:W-:Y:S04]  /*306e0*/  STL [R1+0x11c8], R10 ;  /* 0x0011c80a01007387 */ /* 0x0005e80000100800 */
[----:B-1----:R-:W3:Y:S04]  /*306f0*/  LDL.LU R8, [R1+0x11fc] ;  /* 0x0011fc0001087983 */ /* 0x002ee80000300800 */
[----:B------:R1:W-:Y:S04]  /*30700*/  LDGSTS.E [R3+0x5c00], desc[UR38][R146.64], P0 ;  /* 0x05c0000092037fae */ /* 0x0003e80008121866 */
[----:B------:R-:W4:Y:S01]  /*30710*/  LDL.LU R6, [R1+0x120c] ;  /* 0x00120c0001067983 */ /* 0x000f220000300800 */
[----:B-1----:R-:W-:-:S03]  /*30720*/  IMAD.MOV.U32 R147, RZ, RZ, R10 ;  /* 0x000000ffff937224 */ /* 0x002fc600078e000a */
[----:B--2---:R-:W2:Y:S01]  /*30730*/  LDL.LU R10, [R1+0x11f8] ;  /* 0x0011f800010a7983 */ /* 0x004ea20000300800 */
[----:B------:R-:W-:-:S03]  /*30740*/  IMAD.MOV.U32 R146, RZ, RZ, R7 ;  /* 0x000000ffff927224 */ /* 0x000fc600078e0007 */
[----:B------:R-:W2:Y:S01]  /*30750*/  LDL.LU R7, [R1+0x1208] ;  /* 0x0012080001077983 */ /* 0x000ea20000300800 */
[-C--:B------:R-:W-:Y:S02]  /*30760*/  IADD3 R15, P1, R15, R2.reuse, RZ ;  /* 0x000000020f0f7210 */ /* 0x080fe40007f3e0ff */
[----:B------:R-:W-:Y:S01]  /*30770*/  IADD3 R11, P2, R11, R2, RZ ;  /* 0x000000020b0b7210 */ /* 0x000fe20007f5e0ff */
[----:B------:R-:W-:Y:S04]  /*30780*/  LDGSTS.E [R3+0x6000], desc[UR38][R146.64], P0 ;  /* 0x0600000092037fae */ /* 0x000fe80008121866 */
[----:B------:R-:W-:Y:S01]  /*30790*/  STL [R1+0x11dc], R15 ;  /* 0x0011dc0f01007387 */ /* 0x000fe20000100800 */
[--C-:B------:R-:W-:Y:S02]  /*307a0*/  IMAD.X R144, R144, 0x1, R0.reuse, P1 ;  /* 0x0000000190907824 */ /* 0x100fe400008e0600 */
[----:B------:R-:W-:-:S03]  /*307b0*/  IMAD.X R14, R14, 0x1, R0, P2 ;  /* 0x000000010e0e7824 */ /* 0x000fc600010e0600 */
[----:B------:R1:W-:Y:S01]  /*307c0*/  STL [R1+0x11d8], R144 ;  /* 0x0011d89001007387 */ /* 0x0003e20000100800 */
[----:B------:R-:W-:-:S03]  /*307d0*/  IMAD.MOV.U32 R145, RZ, RZ, R144 ;  /* 0x000000ffff917224 */ /* 0x000fc600078e0090 */
[----:B------:R-:W-:Y:S04]  /*307e0*/  STL [R1+0x11ec], R11 ;  /* 0x0011ec0b01007387 */ /* 0x000fe80000100800 */
[----:B------:R1:W-:Y:S02]  /*307f0*/  STL [R1+0x11e8], R14 ;  /* 0x0011e80e01007387 */ /* 0x0003e40000100800 */
[----:B-1----:R-:W-:Y:S01]  /*30800*/  MOV R144, R15 ;  /* 0x0000000f00907202 */ /* 0x002fe20000000f00 */
[----:B------:R-:W-:-:S04]  /*30810*/  IMAD.MOV.U32 R15, RZ, RZ, R14 ;  /* 0x000000ffff0f7224 */ /* 0x000fc800078e000e */
[----:B------:R-:W-:Y:S01]  /*30820*/  LDGSTS.E [R3+0x6400], desc[UR38][R144.64], P0 ;  /* 0x0640000090037fae */ /* 0x000fe20008121866 */
[----:B------:R-:W-:-:S05]  /*30830*/  IMAD.MOV.U32 R14, RZ, RZ, R11 ;  /* 0x000000ffff0e7224 */ /* 0x000fca00078e000b */
[----:B------:R1:W-:Y:S04]  /*30840*/  LDGSTS.E [R3+0x6800], desc[UR38][R14.64], P0 ;  /* 0x068000000e037fae */ /* 0x0003e80008121866 */
[----:B------:R-:W2:Y:S04]  /*30850*/  LDL.LU R15, [R1+0x1218] ;  /* 0x00121800010f7983 */ /* 0x000ea80000300800 */
[----:B------:R-:W1:Y:S04]  /*30860*/  LDL.LU R14, [R1+0x121c] ;  /* 0x00121c00010e7983 */ /* 0x000e680000300800 */
[----:B------:R-:W2:Y:S04]  /*30870*/  LDL.LU R150, [R1+0x1228] ;  /* 0x0012280001967983 */ /* 0x000ea80000300800 */
[----:B------:R-:W2:Y:S01]  /*30880*/  LDL.LU R149, [R1+0x122c] ;  /* 0x00122c0001957983 */ /* 0x000ea20000300800 */
[----:B---3--:R-:W-:-:S02]  /*30890*/  IADD3 R8, P1, R8, R2, RZ ;  /* 0x0000000208087210 */ /* 0x008fc40007f3e0ff */
[----:B----4-:R-:W-:-:S03]  /*308a0*/  IADD3 R6, P2, R6, R2, RZ ;  /* 0x0000000206067210 */ /* 0x010fc60007f5e0ff */
[----:B------:R-:W-:Y:S01]  /*308b0*/  STL [R1+0x11fc], R8 ;  /* 0x0011fc0801007387 */ /* 0x000fe20000100800 */
[--C-:B--2---:R-:W-:Y:S02]  /*308c0*/  IMAD.X R10, R10, 0x1, R0.reuse, P1 ;  /* 0x000000010a0a7824 */ /* 0x104fe400008e0600 */
[----:B------:R-:W-:-:S03]  /*308d0*/  IMAD.X R7, R7, 0x1, R0, P2 ;  /* 0x0000000107077824 */ /* 0x000fc600010e0600 */
[----:B------:R2:W-:Y:S01]  /*308e0*/  STL [R1+0x11f8], R10 ;  /* 0x0011f80a01007387 */ /* 0x0005e20000100800 */
[----:B------:R-:W-:-:S03]  /*308f0*/  IMAD.MOV.U32 R11, RZ, RZ, R10 ;  /* 0x000000ffff0b7224 */ /* 0x000fc600078e000a */
[----:B------:R-:W-:Y:S04]  /*30900*/  STL [R1+0x120c], R6 ;  /* 0x00120c0601007387 */ /* 0x000fe80000100800 */
[----:B------:R-:W3:Y:S01]  /*30910*/  LDL.LU R145, [R1+0x123c] ;  /* 0x00123c0001917983 */ /* 0x000ee20000300800 */
[----:B--2---:R-:W-:-:S03]  /*30920*/  IMAD.MOV.U32 R10, RZ, RZ, R8 ;  /* 0x000000ffff0a7224 */ /* 0x004fc600078e0008 */
[----:B------:R2:W-:Y:S04]  /*30930*/  STL [R1+0x1208], R7 ;  /* 0x0012080701007387 */ /* 0x0005e80000100800 */
[----:B------:R-:W4:Y:S04]  /*30940*/  LDL.LU R8, [R1+0x124c] ;  /* 0x00124c0001087983 */ /* 0x000f280000300800 */
[----:B------:R-:W4:Y:S04]  /*30950*/  LDL.LU R148, [R1+0x1238] ;  /* 0x0012380001947983 */ /* 0x000f280000300800 */
[----:B------:R-:W4:Y:S04]  /*30960*/  LDL.LU R144, [R1+0x1248] ;  /* 0x0012480001907983 */ /* 0x000f280000300800 */
[----:B------:R-:W-:Y:S04]  /*30970*/  LDGSTS.E [R3+0x6c00], desc[UR38][R10.64], P0 ;  /* 0x06c000000a037fae */ /* 0x000fe80008121866 */
[----:B------:R-:W-:Y:S04]  /*30980*/  LDGSTS.E [R3+0x7000], desc[UR38][R6.64], P0 ;  /* 0x0700000006037fae */ /* 0x000fe80008121866 */
[----:B------:R-:W4:Y:S04]  /*30990*/  LDL.LU.64 R10, [R1+0xe20] ;  /* 0x000e2000010a7983 */ /* 0x000f280000300a00 */
[----:B--2---:R-:W2:Y:S01]  /*309a0*/  LDL.LU.64 R6, [R1+0xe10] ;  /* 0x000e100001067983 */ /* 0x004ea20000300a00 */
[----:B-1----:R-:W-:-:S05]  /*309b0*/  IADD3 R14, P1, R14, R2, RZ ;  /* 0x000000020e0e7210 */ /* 0x002fca0007f3e0ff */
[--C-:B------:R-:W-:Y:S01]  /*309c0*/  IMAD.X R15, R15, 0x1, R0.reuse, P1 ;  /* 0x000000010f0f7824 */ /* 0x100fe200008e0600 */
[----:B------:R-:W-:Y:S01]  /*309d0*/  IADD3 R149, P2, R149, R2, RZ ;  /* 0x0000000295957210 */ /* 0x000fe20007f5e0ff */
[----:B------:R-:W-:Y:S04]  /*309e0*/  STL [R1+0x121c], R14 ;  /* 0x00121c0e01007387 */ /* 0x000fe80000100800 */
[----:B------:R1:W-:Y:S04]  /*309f0*/  STL [R1+0x1218], R15 ;  /* 0x0012180f01007387 */ /* 0x0003e80000100800 */
[----:B------:R-:W-:Y:S04]  /*30a00*/  STL [R1+0x122c], R149 ;  /* 0x00122c9501007387 */ /* 0x000fe80000100800 */
[----:B------:R-:W2:Y:S01]  /*30a10*/  LDL.LU.64 R146, [R1+0xe00] ;  /* 0x000e000001927983 */ /* 0x000ea20000300a00 */
[----:B------:R-:W-:-:S03]  /*30a20*/  IMAD.X R150, R150, 0x1, R0, P2 ;  /* 0x0000000196967824 */ /* 0x000fc600010e0600 */
[----:B------:R-:W-:Y:S01]  /*30a30*/  LDGSTS.E [R3+0x7400], desc[UR38][R14.64], P0 ;  /* 0x074000000e037fae */ /* 0x000fe20008121866 */
[----:B------:R-:W-:-:S03]  /*30a40*/  IMAD.MOV.U32 R151, RZ, RZ, R150 ;  /* 0x000000ffff977224 */ /* 0x000fc600078e0096 */
[----:B------:R1:W-:Y:S04]  /*30a50*/  STL [R1+0x1228], R150 ;  /* 0x0012289601007387 */ /* 0x0003e80000100800 */
[----:B-1----:R-:W2:Y:S01]  /*30a60*/  LDL.LU.64 R14, [R1+0x1788] ;  /* 0x00178800010e7983 */ /* 0x002ea20000300a00 */
[----:B------:R-:W-:-:S05]  /*30a70*/  IMAD.MOV.U32 R150, RZ, RZ, R149 ;  /* 0x000000ffff967224 */ /* 0x000fca00078e0095 */
[----:B------:R-:W-:Y:S01]  /*30a80*/  LDGSTS.E [R3+0x7800], desc[UR38][R150.64], P0 ;  /* 0x0780000096037fae */ /* 0x000fe20008121866 */
[-C--:B---3--:R-:W-:Y:S02]  /*30a90*/  IADD3 R145, P1, R145, R2.reuse, RZ ;  /* 0x0000000291917210 */ /* 0x088fe40007f3e0ff */
[----:B----4-:R-:W-:-:S03]  /*30aa0*/  IADD3 R8, P2, R8, R2, RZ ;  /* 0x0000000208087210 */ /* 0x010fc60007f5e0ff */
[--C-:B------:R-:W-:Y:S01]  /*30ab0*/  IMAD.X R148, R148, 0x1, R0.reuse, P1 ;  /* 0x0000000194947824 */ /* 0x100fe200008e0600 */
[----:B------:R-:W-:Y:S01]  /*30ac0*/  STL [R1+0x123c], R145 ;  /* 0x00123c9101007387 */ /* 0x000fe20000100800 */
[----:B------:R-:W-:-:S03]  /*30ad0*/  IMAD.X R144, R144, 0x1, R0, P2 ;  /* 0x0000000190907824 */ /* 0x000fc600010e0600 */
[----:B------:R1:W-:Y:S01]  /*30ae0*/  STL [R1+0x1238], R148 ;  /* 0x0012389401007387 */ /* 0x0003e20000100800 */
[----:B------:R-:W-:-:S03]  /*30af0*/  IMAD.MOV.U32 R149, RZ, RZ, R148 ;  /* 0x000000ffff957224 */ /* 0x000fc600078e0094 */
[----:B------:R-:W-:Y:S04]  /*30b00*/  STL [R1+0x124c], R8 ;  /* 0x00124c0801007387 */ /* 0x000fe80000100800 */
[----:B------:R3:W-:Y:S01]  /*30b10*/  STL [R1+0x1248], R144 ;  /* 0x0012489001007387 */ /* 0x0007e20000100800 */
[----:B-1----:R-:W-:Y:S02]  /*30b20*/  IMAD.MOV.U32 R148, RZ, RZ, R145 ;  /* 0x000000ffff947224 */ /* 0x002fe400078e0091 */
[----:B------:R-:W-:-:S03]  /*30b30*/  IMAD.MOV.U32 R145, RZ, RZ, R144 ;  /* 0x000000ffff917224 */ /* 0x000fc600078e0090 */
[----:B------:R-:W-:Y:S01]  /*30b40*/  LDGSTS.E [R3+0x7c00], desc[UR38][R148.64], P0 ;  /* 0x07c0000094037fae */ /* 0x000fe20008121866 */
[----:B---3--:R-:W-:-:S05]  /*30b50*/  IMAD.MOV.U32 R144, RZ, RZ, R8 ;  /* 0x000000ffff907224 */ /* 0x008fca00078e0008 */
[----:B------:R1:W-:Y:S02]  /*30b60*/  LDGSTS.E [R3+0x8000], desc[UR38][R144.64], P0 ;  /* 0x0800000090037fae */ /* 0x0003e40008121866 */
[----:B-1----:R-:W-:-:S05]  /*30b70*/  IADD3 R144, P1, R10, R2, RZ ;  /* 0x000000020a907210 */ /* 0x002fca0007f3e0ff */
[----:B------:R-:W-:Y:S01]  /*30b80*/  IMAD.X R145, R11, 0x1, R0, P1 ;  /* 0x000000010b917824 */ /* 0x000fe200008e0600 */
[----:B--2---:R-:W-:-:S04]  /*30b90*/  IADD3 R10, P1, R6, R2, RZ ;  /* 0x00000002060a7210 */ /* 0x004fc80007f3e0ff */
[----:B------:R-:W-:Y:S01]  /*30ba0*/  LDGSTS.E [R3+0x8400], desc[UR38][R144.64], P0 ;  /* 0x0840000090037fae */ /* 0x000fe20008121866 */
[----:B------:R-:W-:-:S03]  /*30bb0*/  IMAD.X R11, R7, 0x1, R0, P1 ;  /* 0x00000001070b7824 */ /* 0x000fc600008e0600 */
[----:B------:R-:W-:Y:S01]  /*30bc0*/  STL.64 [R1+0xe20], R144 ;  /* 0x000e209001007387 */ /* 0x000fe20000100a00 */
[----:B------:R-:W-:-:S03]  /*30bd0*/  IADD3 R6, P1, R146, R2, RZ ;  /* 0x0000000292067210 */ /* 0x000fc60007f3e0ff */
[----:B------:R1:W-:Y:S02]  /*30be0*/  STL.64 [R1+0xe10], R10 ;  /* 0x000e100a01007387 */ /* 0x0003e40000100a00 */
[----:B------:R-:W-:Y:S02]  /*30bf0*/  IMAD.X R7, R147, 0x1, R0, P1 ;  /* 0x0000000193077824 */ /* 0x000fe400008e0600 */
[----:B------:R2:W-:Y:S04]  /*30c00*/  LDGSTS.E [R3+0x8800], desc[UR38][R10.64], P0 ;  /* 0x088000000a037fae */ /* 0x0005e80008121866 */
[----:B------:R3:W-:Y:S01]  /*30c10*/  STL.64 [R1+0xe00], R6 ;  /* 0x000e000601007387 */ /* 0x0007e20000100a00 */
[----:B------:R-:W-:-:S03]  /*30c20*/  IADD3 R8, P1, R248, R2, RZ ;  /* 0x00000002f8087210 */ /* 0x000fc60007f3e0ff */
[----:B------:R-:W-:Y:S04]  /*30c30*/  LDGSTS.E [R3+0x8c00], desc[UR38][R6.64], P0 ;  /* 0x08c0000006037fae */ /* 0x000fe80008121866 */
[----:B-1----:R-:W4:Y:S04]  /*30c40*/  LDL.LU R11, [R1+0x1050] ;  /* 0x00105000010b7983 */ /* 0x002f280000300800 */
[----:B------:R-:W2:Y:S04]  /*30c50*/  LDL.LU R10, [R1+0x1054] ;  /* 0x00105400010a7983 */ /* 0x000ea80000300800 */
[----:B------:R-:W4:Y:S04]  /*30c60*/  LDL.LU R145, [R1+0x1060] ;  /* 0x0010600001917983 */ /* 0x000f280000300800 */
[----:B------:R-:W4:Y:S01]  /*30c70*/  LDL.LU R144, [R1+0x1064] ;  /* 0x0010640001907983 */ /* 0x000f220000300800 */
[----:B------:R-:W-:Y:S01]  /*30c80*/  IMAD.X R248, R249, 0x1, R0, P1 ;  /* 0x00000001f9f87824 */ /* 0x000fe200008e0600 */
[----:B------:R-:W-:-:S02]  /*30c90*/  IADD3 R146, P1, R244, R2, RZ ;  /* 0x00000002f4927210 */ /* 0x000fc40007f3e0ff */
[----:B---3--:R-:W3:Y:S03]  /*30ca0*/  LDL.LU R7, [R1+0x1070] ;  /* 0x0010700001077983 */ /* 0x008ee60000300800 */
[----:B------:R-:W-:Y:S01]  /*30cb0*/  IMAD.X R244, R245, 0x1, R0, P1 ;  /* 0x00000001f5f47824 */ /* 0x000fe200008e0600 */
[-C--:B------:R-:W-:Y:S01]  /*30cc0*/  IADD3 R147, P1, R240, R2.reuse, RZ ;  /* 0x00000002f0937210 */ /* 0x080fe20007f3e0ff */
[----:B------:R-:W-:Y:S01]  /*30cd0*/  IMAD.MOV.U32 R249, RZ, RZ, R8 ;  /* 0x000000fffff97224 */ /* 0x000fe200078e0008 */
[----:B------:R-:W3:Y:S03]  /*30ce0*/  LDL.LU R6, [R1+0x1074] ;  /* 0x0010740001067983 */ /* 0x000ee60000300800 */
[----:B------:R-:W-:Y:S01]  /*30cf0*/  IMAD.X R240, R241, 0x1, R0, P1 ;  /* 0x00000001f1f07824 */ /* 0x000fe200008e0600 */
[----:B------:R-:W-:-:S05]  /*30d00*/  IADD3 R148, P1, R236, R2, RZ ;  /* 0x00000002ec947210 */ /* 0x000fca0007f3e0ff */
[----:B------:R-:W-:Y:S01]  /*30d10*/  IMAD.X R236, R237, 0x1, R0, P1 ;  /* 0x00000001edec7824 */ /* 0x000fe200008e0600 */
[----:B------:R-:W-:-:S05]  /*30d20*/  IADD3 R151, P1, R232, R2, RZ ;  /* 0x00000002e8977210 */ /* 0x000fca0007f3e0ff */
[----:B------:R-:W-:Y:S01]  /*30d30*/  IMAD.X R232, R233, 0x1, R0, P1 ;  /* 0x00000001e9e87824 */ /* 0x000fe200008e0600 */
[----:B------:R-:W-:-:S05]  /*30d40*/  IADD3 R150, P1, R228, R2, RZ ;  /* 0x00000002e4967210 */ /* 0x000fca0007f3e0ff */
[----:B------:R-:W-:Y:S01]  /*30d50*/  IMAD.X R228, R229, 0x1, R0, P1 ;  /* 0x00000001e5e47824 */ /* 0x000fe200008e0600 */
[----:B------:R-:W-:Y:S01]  /*30d60*/  IADD3 R149, P1, R224, R2, RZ ;  /* 0x00000002e0957210 */ /* 0x000fe20007f3e0ff */
[----:B------:R-:W-:-:S04]  /*30d70*/  IMAD.MOV.U32 R237, RZ, RZ, R148 ;  /* 0x000000ffffed7224 */ /* 0x000fc800078e0094 */
[----:B------:R-:W-:Y:S01]  /*30d80*/  IMAD.X R224, R225, 0x1, R0, P1 ;  /* 0x00000001e1e07824 */ /* 0x000fe200008e0600 */
[----:B------:R-:W-:Y:S01]  /*30d90*/  IADD3 R148, P1, R220, R2, RZ ;  /* 0x00000002dc947210 */ /* 0x000fe20007f3e0ff */
[----:B------:R-:W-:-:S04]  /*30da0*/  IMAD.MOV.U32 R241, RZ, RZ, R147 ;  /* 0x000000fffff17224 */ /* 0x000fc800078e0093 */
[----:B------:R-:W-:Y:S01]  /*30db0*/  IMAD.X R220, R221, 0x1, R0, P1 ;  /* 0x00000001dddc7824 */ /* 0x000fe200008e0600 */
[----:B------:R-:W-:Y:S01]  /*30dc0*/  IADD3 R147, P1, R216, R2, RZ ;  /* 0x00000002d8937210 */ /* 0x000fe20007f3e0ff */
[----:B------:R-:W-:-:S04]  /*30dd0*/  IMAD.MOV.U32 R245, RZ, RZ, R146 ;  /* 0x000000fffff57224 */ /* 0x000fc800078e0092 */
[----:B------:R-:W-:Y:S01]  /*30de0*/  IMAD.X R216, R217, 0x1, R0, P1 ;  /* 0x00000001d9d87824 */ /* 0x000fe200008e0600 */
[----:B------:R-:W-:-:S05]  /*30df0*/  IADD3 R146, P1, R212, R2, RZ ;  /* 0x00000002d4927210 */ /* 0x000fca0007f3e0ff */
        /* <DEDUP_REMOVED lines=19> */
[----:B------:R-:W-:-:S04]  /*30f30*/  IADD3 R201, P1, R172, R2, RZ ;  /* 0x00000002acc97210 */ /* 0x000fc80007f3e0ff */
[----:B------:R-:W-:Y:S02]  /*30f40*/  IADD3.X R172, R173, R0, RZ, P1, !PT ;  /* 0x00000000adac7210 */ /* 0x000fe40000ffe4ff */
[-C--:B------:R-:W-:Y:S01]  /*30f50*/  IADD3 R197, P1, R168, R2.reuse, RZ ;  /* 0x00000002a8c57210 */ /* 0x080fe20007f3e0ff */
[----:B------:R-:W-:Y:S02]  /*30f60*/  IMAD.MOV.U32 R177, RZ, RZ, R205 ;  /* 0x000000ffffb17224 */ /* 0x000fe400078e00cd */
[----:B------:R-:W-:Y:S02]  /*30f70*/  IMAD.MOV.U32 R205, RZ, RZ, R233 ;  /* 0x000000ffffcd7224 */ /* 0x000fe400078e00e9 */
[----:B------:R-:W-:Y:S02]  /*30f80*/  IMAD.X R168, R169, 0x1, R0, P1 ;  /* 0x00000001a9a87824 */ /* 0x000fe400008e0600 */
[----:B------:R-:W-:Y:S01]  /*30f90*/  IMAD.MOV.U32 R233, RZ, RZ, R151 ;  /* 0x000000ffffe97224 */ /* 0x000fe200078e0097 */
[----:B------:R-:W-:Y:S01]  /*30fa0*/  IADD3 R151, P1, R164, R2, RZ ;  /* 0x00000002a4977210 */ /* 0x000fe20007f3e0ff */
[----:B------:R-:W-:-:S02]  /*30fb0*/  IMAD.MOV.U32 R173, RZ, RZ, R201 ;  /* 0x000000ffffad7224 */ /* 0x000fc400078e00c9 */
[----:B------:R-:W-:Y:S02]  /*30fc0*/  IMAD.MOV.U32 R201, RZ, RZ, R229 ;  /* 0x000000ffffc97224 */ /* 0x000fe400078e00e5 */
[----:B------:R-:W-:Y:S02]  /*30fd0*/  IMAD.MOV.U32 R229, RZ, RZ, R150 ;  /* 0x000000ffffe57224 */ /* 0x000fe400078e0096 */
[----:B------:R-:W-:Y:S01]  /*30fe0*/  IMAD.X R164, R165, 0x1, R0, P1 ;  /* 0x00000001a5a47824 */ /* 0x000fe200008e0600 */
[----:B------:R-:W-:Y:S01]  /*30ff0*/  IADD3 R150, P1, R160, R2, RZ ;  /* 0x00000002a0967210 */ /* 0x000fe20007f3e0ff */
[----:B------:R-:W-:Y:S02]  /*31000*/  IMAD.MOV.U32 R169, RZ, RZ, R197 ;  /* 0x000000ffffa97224 */ /* 0x000fe400078e00c5 */
[----:B------:R-:W-:Y:S02]  /*31010*/  IMAD.MOV.U32 R197, RZ, RZ, R225 ;  /* 0x000000ffffc57224 */ /* 0x000fe400078e00e1 */
[----:B------:R-:W-:-:S02]  /*31020*/  IMAD.MOV.U32 R225, RZ, RZ, R149 ;  /* 0x000000ffffe17224 */ /* 0x000fc400078e0095 */
[----:B------:R-:W-:Y:S01]  /*31030*/  IMAD.X R160, R161, 0x1, R0, P1 ;  /* 0x00000001a1a07824 */ /* 0x000fe200008e0600 */
[-C--:B------:R-:W-:Y:S01]  /*31040*/  IADD3 R149, P1, R156, R2.reuse, RZ ;  /* 0x000000029c957210 */ /* 0x080fe20007f3e0ff */
[----:B------:R-:W-:Y:S02]  /*31050*/  IMAD.MOV.U32 R193, RZ, RZ, R221 ;  /* 0x000000ffffc17224 */ /* 0x000fe400078e00dd */
[----:B------:R-:W-:Y:S02]  /*31060*/  IMAD.MOV.U32 R221, RZ, RZ, R148 ;  /* 0x000000ffffdd7224 */ /* 0x000fe400078e0094 */
[--C-:B------:R-:W-:Y:S01]  /*31070*/  IMAD.X R156, R157, 0x1, R0.reuse, P1 ;  /* 0x000000019d9c7824 */ /* 0x100fe200008e0600 */
[----:B------:R-:W-:Y:S02]  /*31080*/  IADD3 R148, P1, R152, R2, RZ ;  /* 0x0000000298947210 */ /* 0x000fe40007f3e0ff */
[----:B------:R-:W-:Y:S01]  /*31090*/  LOP3.LUT R249, R249, R248, RZ, 0x3c, !PT ;  /* 0x000000f8f9f97212 */ /* 0x000fe200078e3cff */
[----:B------:R-:W-:Y:S01]  /*310a0*/  IMAD.MOV.U32 R189, RZ, RZ, R217 ;  /* 0x000000ffffbd7224 */ /* 0x000fe200078e00d9 */
[----:B------:R-:W-:Y:S01]  /*310b0*/  LOP3.LUT R245, R245, R244, RZ, 0x3c, !PT ;  /* 0x000000f4f5f57212 */ /* 0x000fe200078e3cff */
[----:B------:R-:W-:Y:S01]  /*310c0*/  IMAD.MOV.U32 R185, RZ, RZ, R213 ;  /* 0x000000ffffb97224 */ /* 0x000fe200078e00d5 */
[----:B------:R-:W-:Y:S01]  /*310d0*/  LOP3.LUT R241, R241, R240, RZ, 0x3c, !PT ;  /* 0x000000f0f1f17212 */ /* 0x000fe200078e3cff */
[----:B------:R-:W-:Y:S01]  /*310e0*/  IMAD.MOV.U32 R217, RZ, RZ, R147 ;  /* 0x000000ffffd97224 */ /* 0x000fe200078e0093 */
[----:B------:R-:W-:Y:S01]  /*310f0*/  LOP3.LUT R237, R237, R236, RZ, 0x3c, !PT ;  /* 0x000000eceded7212 */ /* 0x000fe200078e3cff */
[----:B------:R-:W-:Y:S01]  /*31100*/  IMAD.X R152, R153, 0x1, R0, P1 ;  /* 0x0000000199987824 */ /* 0x000fe200008e0600 */
[----:B------:R-:W-:Y:S01]  /*31110*/  IADD3 R147, P1, R20, R2, RZ ;  /* 0x0000000214937210 */ /* 0x000fe20007f3e0ff */
[----:B------:R-:W-:Y:S01]  /*31120*/  IMAD.MOV.U32 R181, RZ, RZ, R209 ;  /* 0x000000ffffb57224 */ /* 0x000fe200078e00d1 */
[----:B------:R-:W-:Y:S01]  /*31130*/  LOP3.LUT R248, R249, R248, RZ, 0x3c, !PT ;  /* 0x000000f8f9f87212 */ /* 0x000fe200078e3cff */
[----:B------:R-:W-:Y:S01]  /*31140*/  IMAD.MOV.U32 R213, RZ, RZ, R146 ;  /* 0x000000ffffd57224 */ /* 0x000fe200078e0092 */
[----:B------:R-:W-:Y:S01]  /*31150*/  LOP3.LUT R233, R233, R232, RZ, 0x3c, !PT ;  /* 0x000000e8e9e97212 */ /* 0x000fe200078e3cff */
[----:B------:R-:W-:Y:S01]  /*31160*/  IMAD.MOV.U32 R209, RZ, RZ, R8 ;  /* 0x000000ffffd17224 */ /* 0x000fe200078e0008 */
[----:B------:R-:W-:-:S02]  /*31170*/  LOP3.LUT R244, R245, R244, RZ, 0x3c, !PT ;  /* 0x000000f4f5f47212 */ /* 0x000fc400078e3cff */
[----:B------:R-:W-:Y:S02]  /*31180*/  LOP3.LUT R229, R229, R228, RZ, 0x3c, !PT ;  /* 0x000000e4e5e57212 */ /* 0x000fe400078e3cff */
[----:B------:R-:W-:Y:S02]  /*31190*/  LOP3.LUT R240, R241, R240, RZ, 0x3c, !PT ;  /* 0x000000f0f1f07212 */ /* 0x000fe400078e3cff */
[----:B------:R-:W-:Y:S02]  /*311a0*/  LOP3.LUT R225, R225, R224, RZ, 0x3c, !PT ;  /* 0x000000e0e1e17212 */ /* 0x000fe400078e3cff */
[----:B------:R-:W-:Y:S02]  /*311b0*/  LOP3.LUT R236, R237, R236, RZ, 0x3c, !PT ;  /* 0x000000ecedec7212 */ /* 0x000fe400078e3cff */
[----:B------:R-:W-:Y:S01]  /*311c0*/  LOP3.LUT R221, R221, R220, RZ, 0x3c, !PT ;  /* 0x000000dcdddd7212 */ /* 0x000fe200078e3cff */
[----:B------:R-:W-:Y:S01]  /*311d0*/  IMAD.X R20, R21, 0x1, R0, P1 ;  /* 0x0000000115147824 */ /* 0x000fe200008e0600 */
[----:B------:R-:W-:-:S02]  /*311e0*/  LOP3.LUT R249, R249, R248, RZ, 0x3c, !PT ;  /* 0x000000f8f9f97212 */ /* 0x000fc400078e3cff */
[----:B------:R-:W-:Y:S02]  /*311f0*/  LOP3.LUT R232, R233, R232, RZ, 0x3c, !PT ;  /* 0x000000e8e9e87212 */ /* 0x000fe400078e3cff */
[----:B------:R-:W-:Y:S01]  /*31200*/  LOP3.LUT R217, R217, R216, RZ, 0x3c, !PT ;  /* 0x000000d8d9d97212 */ /* 0x000fe200078e3cff */
[----:B------:R-:W-:Y:S01]  /*31210*/  LDGSTS.E [R3+0x9000], desc[UR38][R248.64], P0 ;  /* 0x09000000f8037fae */ /* 0x000fe20008121866 */
[----:B------:R-:W-:Y:S02]  /*31220*/  LOP3.LUT R245, R245, R244, RZ, 0x3c, !PT ;  /* 0x000000f4f5f57212 */ /* 0x000fe400078e3cff */
[----:B------:R-:W-:Y:S02]  /*31230*/  LOP3.LUT R228, R229, R228, RZ, 0x3c, !PT ;  /* 0x000000e4e5e47212 */ /* 0x000fe400078e3cff */
[----:B------:R-:W-:Y:S01]  /*31240*/  LOP3.LUT R213, R213, R212, RZ, 0x3c, !PT ;  /* 0x000000d4d5d57212 */ /* 0x000fe200078e3cff */
[----:B------:R-:W-:Y:S01]  /*31250*/  LDGSTS.E [R3+0x9400], desc[UR38][R244.64], P0 ;  /* 0x09400000f4037fae */ /* 0x000fe20008121866 */
[----:B------:R-:W-:-:S02]  /*31260*/  IADD3 R146, P1, R16, R2, RZ ;  /* 0x0000000210927210 */ /* 0x000fc40007f3e0ff */
[----:B------:R-:W-:Y:S02]  /*31270*/  LOP3.LUT R241, R241, R240, RZ, 0x3c, !PT ;  /* 0x000000f0f1f17212 */ /* 0x000fe400078e3cff */
[----:B------:R-:W-:Y:S02]  /*31280*/  LOP3.LUT R224, R225, R224, RZ, 0x3c, !PT ;  /* 0x000000e0e1e07212 */ /* 0x000fe400078e3cff */
[----:B------:R-:W-:Y:S02]  /*31290*/  LOP3.LUT R209, R209, R208, RZ, 0x3c, !PT ;  /* 0x000000d0d1d17212 */ /* 0x000fe400078e3cff */
[----:B------:R-:W-:Y:S02]  /*312a0*/  LOP3.LUT R237, R237, R236, RZ, 0x3c, !PT ;  /* 0x000000eceded7212 */ /* 0x000fe400078e3cff */
[----:B------:R-:W-:Y:S02]  /*312b0*/  LOP3.LUT R220, R221, R220, RZ, 0x3c, !PT ;  /* 0x000000dcdddc7212 */ /* 0x000fe400078e3cff */
[----:B------:R-:W-:-:S02]  /*312c0*/  LOP3.LUT R205, R205, R204, RZ, 0x3c, !PT ;  /* 0x000000cccdcd7212 */ /* 0x000fc400078e3cff */
[----:B------:R-:W-:Y:S02]  /*312d0*/  LOP3.LUT R233, R233, R232, RZ, 0x3c, !PT ;  /* 0x000000e8e9e97212 */ /* 0x000fe400078e3cff */
[----:B------:R-:W-:Y:S02]  /*312e0*/  LOP3.LUT R216, R217, R216, RZ, 0x3c, !PT ;  /* 0x000000d8d9d87212 */ /* 0x000fe400078e3cff */
[----:B------:R-:W-:Y:S02]  /*312f0*/  LOP3.LUT R201, R201, R200, RZ, 0x3c, !PT ;  /* 0x000000c8c9c97212 */ /* 0x000fe400078e3cff */
[----:B------:R-:W-:Y:S02]  /*31300*/  LOP3.LUT R229, R229, R228, RZ, 0x3c, !PT ;  /* 0x000000e4e5e57212 */ /* 0x000fe400078e3cff */
[----:B------:R-:W-:Y:S02]  /*31310*/  LOP3.LUT R212, R213, R212, RZ, 0x3c, !PT ;  /* 0x000000d4d5d47212 */ /* 0x000fe400078e3cff */
[----:B------:R-:W-:Y:S01]  /*31320*/  LOP3.LUT R197, R197, R196, RZ, 0x3c, !PT ;  /* 0x000000c4c5c57212 */ /* 0x000fe200078e3cff */
[----:B------:R-:W-:Y:S01]  /*31330*/  IMAD.X R16, R17, 0x1, R0, P1 ;  /* 0x0000000111107824 */ /* 0x000fe200008e0600 */
[----:B------:R-:W-:Y:S01]  /*31340*/  LOP3.LUT R225, R225, R224, RZ, 0x3c, !PT ;  /* 0x000000e0e1e17212 */ /* 0x000fe200078e3cff */
[----:B------:R-:W-:Y:S01]  /*31350*/  LDGSTS.E [R3+0x9800], desc[UR38][R240.64], P0 ;  /* 0x09800000f0037fae */ /* 0x000fe20008121866 */
[----:B------:R-:W-:-:S02]  /*31360*/  LOP3.LUT R208, R209, R208, RZ, 0x3c, !PT ;  /* 0x000000d0d1d07212 */ /* 0x000fc400078e3cff */
[----:B------:R-:W-:Y:S01]  /*31370*/  LOP3.LUT R193, R193, R192, RZ, 0x3c, !PT ;  /* 0x000000c0c1c17212 */ /* 0x000fe200078e3cff */
[----:B------:R-:W-:Y:S01]  /*31380*/  LDGSTS.E [R3+0x9c00], desc[UR38][R236.64], P0 ;  /* 0x09c00000ec037fae */ /* 0x000fe20008121866 */
[----:B------:R-:W-:Y:S02]  /*31390*/  LOP3.LUT R221, R221, R220, RZ, 0x3c, !PT ;  /* 0x000000dcdddd7212 */ /* 0x000fe400078e3cff */
[----:B------:R-:W-:Y:S01]  /*313a0*/  LOP3.LUT R204, R205, R204, RZ, 0x3c, !PT ;  /* 0x000000cccdcc7212 */ /* 0x000fe200078e3cff */
[----:B------:R-:W-:Y:S01]  /*313b0*/  LDGSTS.E [R3+0xa000], desc[UR38][R232.64], P0 ;  /* 0x0a000000e8037fae */ /* 0x000fe20008121866 */
[----:B------:R-:W-:Y:S02]  /*313c0*/  LOP3.LUT R189, R189, R188, RZ, 0x3c, !PT ;  /* 0x000000bcbdbd7212 */ /* 0x000fe400078e3cff */
[----:B------:R-:W-:Y:S01]  /*313d0*/  IADD3 R8, P1, R12, R2, RZ ;  /* 0x000000020c087210 */ /* 0x000fe20007f3e0ff */
        /* <DEDUP_REMOVED lines=8> */
[----:B------:R-:W-:Y:S02]  /*31460*/  LOP3.LUT R181, R181, R180, RZ, 0x3c, !PT ;  /* 0x000000b4b5b57212 */ /* 0x000fe400078e3cff */
[----:B------:R-:W-:-:S02]  /*31470*/  LOP3.LUT R209, R209, R208, RZ, 0x3c, !PT ;  /* 0x000000d0d1d17212 */ /* 0x000fc400078e3cff */
        /* <DEDUP_REMOVED lines=15> */
[----:B------:R-:W-:Y:S01]  /*31570*/  LOP3.LUT R176, R177, R176, RZ, 0x3c, !PT ;  /* 0x000000b0b1b07212 */ /* 0x000fe200078e3cff */
[----:B------:R-:W-:Y:S01]  /*31580*/  IMAD.MOV.U32 R17, RZ, RZ, R16 ;  /* 0x000000ffff117224 */ /* 0x000fe200078e0010 */
[----:B------:R-:W-:Y:S01]  /*31590*/  LOP3.LUT R189, R189, R188, RZ, 0x3c, !PT ;  /* 0x000000bcbdbd7212 */ /* 0x000fe200078e3cff */
[----:B------:R-:W-:Y:S01]  /*315a0*/  LDGSTS.E [R3+0xbc00], desc[UR38][R204.64], P0 ;  /* 0x0bc00000cc037fae */ /* 0x000fe20008121866 */
[----:B------:R-:W-:Y:S01]  /*315b0*/  LOP3.LUT R172, R173, R172, RZ, 0x3c, !PT ;  /* 0x000000acadac7212 */ /* 0x000fe200078e3cff */
[----:B------:R-:W-:Y:S01]  /*315c0*/  IMAD.MOV.U32 R16, RZ, RZ, R146 ;  /* 0x000000ffff107224 */ /* 0x000fe200078e0092 */
[----:B------:R-:W-:Y:S01]  /*315d0*/  LOP3.LUT R185, R185, R184, RZ, 0x3c, !PT ;  /* 0x000000b8b9b97212 */ /* 0x000fe200078e3cff */
[----:B------:R-:W-:Y:S01]  /*315e0*/  IMAD.MOV.U32 R13, RZ, RZ, R12 ;  /* 0x000000ffff0d7224 */ /* 0x000fe200078e000c */
[----:B------:R-:W-:Y:S01]  /*315f0*/  LOP3.LUT R168, R169, R168, RZ, 0x3c, !PT ;  /* 0x000000a8a9a87212 */ /* 0x000fe200078e3cff */
[----:B------:R-:W-:Y:S01]  /*31600*/  LDGSTS.E [R3+0xc000], desc[UR38][R200.64], P0 ;  /* 0x0c000000c8037fae */ /* 0x000fe20008121866 */
[----:B------:R-:W-:Y:S01]  /*31610*/  LOP3.LUT R181, R181, R180, RZ, 0x3c, !PT ;  /* 0x000000b4b5b57212 */ /* 0x000fe200078e3cff */
[----:B------:R-:W-:Y:S01]  /*31620*/  IMAD.MOV.U32 R12, RZ, RZ, R8 ;  /* 0x000000ffff0c7224 */ /* 0x000fe200078e0008 */
[----:B------:R-:W-:Y:S01]  /*31630*/  LOP3.LUT R177, R177, R176, RZ, 0x3c, !PT ;  /* 0x000000b0b1b17212 */ /* 0x000fe200078e3cff */
[----:B------:R-:W3:Y:S01]  /*31640*/  LDL.LU R146, [R1+0x1080] ;  /* 0x0010800001927983 */ /* 0x000ee20000300800 */
[----:B------:R-:W-:Y:S01]  /*31650*/  LOP3.LUT R173, R173, R172, RZ, 0x3c, !PT ;  /* 0x000000acadad7212 */ /* 0x000fe200078e3cff */
[----:B------:R-:W-:-:S02]  /*31660*/  IMAD.MOV.U32 R165, RZ, RZ, R164 ;  /* 0x000000ffffa57224 */ /* 0x000fc400078e00a4 */
[----:B------:R-:W-:Y:S01]  /*31670*/  LDGSTS.E [R3+0xc400], desc[UR38][R196.64], P0 ;  /* 0x0c400000c4037fae */ /* 0x000fe20008121866 */
[----:B------:R-:W-:Y:S01]  /*31680*/  LOP3.LUT R169, R169, R168, RZ, 0x3c, !PT ;  /* 0x000000a8a9a97212 */ /* 0x000fe200078e3cff */
[----:B------:R-:W-:Y:S02]  /*31690*/  IMAD.MOV.U32 R164, RZ, RZ, R151 ;  /* 0x000000ffffa47224 */ /* 0x000fe400078e0097 */
[----:B------:R-:W3:Y:S01]  /*316a0*/  LDL.LU R8, [R1+0x1084] ;  /* 0x0010840001087983 */ /* 0x000ee20000300800 */
[----:B------:R-:W-:-:S03]  /*316b0*/  IMAD.MOV.U32 R161, RZ, RZ, R160 ;  /* 0x000000ffffa17224 */ /* 0x000fc600078e00a0 */
[----:B------:R-:W-:Y:S01]  /*316c0*/  LDGSTS.E [R3+0xc800], desc[UR38][R192.64], P0 ;  /* 0x0c800000c0037fae */ /* 0x000fe20008121866 */
[----:B------:R-:W-:-:S03]  /*316d0*/  IMAD.MOV.U32 R160, RZ, RZ, R150 ;  /* 0x000000ffffa07224 */ /* 0x000fc600078e0096 */
[----:B------:R-:W-:Y:S01]  /*316e0*/  LDGSTS.E [R3+0xcc00], desc[UR38][R188.64], P0 ;  /* 0x0cc00000bc037fae */ /* 0x000fe20008121866 */
[----:B------:R-:W-:-:S03]  /*316f0*/  IMAD.MOV.U32 R157, RZ, RZ, R156 ;  /* 0x000000ffff9d7224 */ /* 0x000fc600078e009c */
[----:B------:R-:W-:Y:S01]  /*31700*/  LDGSTS.E [R3+0xd000], desc[UR38][R184.64], P0 ;  /* 0x0d000000b8037fae */ /* 0x000fe20008121866 */
[----:B------:R-:W-:Y:S02]  /*31710*/  IMAD.MOV.U32 R156, RZ, RZ, R149 ;  /* 0x000000ffff9c7224 */ /* 0x000fe400078e0095 */
[----:B------:R-:W-:Y:S01]  /*31720*/  IMAD.MOV.U32 R153, RZ, RZ, R152 ;  /* 0x000000ffff997224 */ /* 0x000fe200078e0098 */
[----:B------:R-:W-:Y:S01]  /*31730*/  LDGSTS.E [R3+0xd400], desc[UR38][R180.64], P0 ;  /* 0x0d400000b4037fae */ /* 0x000fe20008121866 */
[----:B------:R-:W-:Y:S02]  /*31740*/  IMAD.MOV.U32 R152, RZ, RZ, R148 ;  /* 0x000000ffff987224 */ /* 0x000fe400078e0094 */
[----:B------:R-:W-:Y:S01]  /*31750*/  IMAD.MOV.U32 R21, RZ, RZ, R20 ;  /* 0x000000ffff157224 */ /* 0x000fe200078e0014 */
[----:B------:R-:W-:Y:S01]  /*31760*/  LDGSTS.E [R3+0xd800], desc[UR38][R176.64], P0 ;  /* 0x0d800000b0037fae */ /* 0x000fe20008121866 */
[----:B------:R-:W-:Y:S01]  /*31770*/  IMAD.MOV.U32 R20, RZ, RZ, R147 ;  /* 0x000000ffff147224 */ /* 0x000fe200078e0093 */
[----:B--2---:R-:W-:-:S02]  /*31780*/  IADD3 R10, P1, R10, R2, RZ ;  /* 0x000000020a0a7210 */ /* 0x004fc40007f3e0ff */
[----:B------:R-:W-:Y:S01]  /*31790*/  LDGSTS.E [R3+0xdc00], desc[UR38][R172.64], P0 ;  /* 0x0dc00000ac037fae */ /* 0x000fe20008121866 */
[----:B------:R-:W-:-:S03]  /*317a0*/  LOP3.LUT R147, R252, 0x40, RZ, 0x3c, !PT ;  /* 0x00000040fc937812 */ /* 0x000fc600078e3cff */
[----:B------:R-:W-:Y:S01]  /*317b0*/  LDGSTS.E [R3+0xe000], desc[UR38][R168.64], P0 ;  /* 0x0e000000a8037fae */ /* 0x000fe20008121866 */
[----:B----4-:R-:W-:-:S03]  /*317c0*/  IADD3 R144, P2, R144, R2, RZ ;  /* 0x0000000290907210 */ /* 0x010fc60007f5e0ff */
[----:B------:R-:W-:Y:S04]  /*317d0*/  LDGSTS.E [R3+0xe400], desc[UR38][R164.64], P0 ;  /* 0x0e400000a4037fae */ /* 0x000fe80008121866 */
[----:B------:R-:W-:Y:S01]  /*317e0*/  LDGSTS.E [R3+0xe800], desc[UR38][R160.64], P0 ;  /* 0x0e800000a0037fae */ /* 0x000fe20008121866 */
[----:B------:R-:W-:-:S03]  /*317f0*/  IMAD.X R11, R11, 0x1, R0, P1 ;  /* 0x000000010b0b7824 */ /* 0x000fc600008e0600 */
[----:B------:R-:W-:Y:S04]  /*31800*/  LDGSTS.E [R3+0xec00], desc[UR38][R156.64], P0 ;  /* 0x0ec000009c037fae */ /* 0x000fe80008121866 */
[----:B------:R-:W-:Y:S01]  /*31810*/  LDGSTS.E [R3+0xf000], desc[UR38][R152.64], P0 ;  /* 0x0f00000098037fae */ /* 0x000fe20008121866 */
[----:B------:R-:W-:-:S03]  /*31820*/  IMAD.X R145, R145, 0x1, R0, P2 ;  /* 0x0000000191917824 */ /* 0x000fc600010e0600 */
[----:B------:R-:W-:Y:S04]  /*31830*/  LDGSTS.E [R3+0xf400], desc[UR38][R20.64], P0 ;  /* 0x0f40000014037fae */ /* 0x000fe80008121866 */
[----:B------:R-:W-:Y:S04]  /*31840*/  LDGSTS.E [R3+0xf800], desc[UR38][R16.64], P0 ;  /* 0x0f80000010037fae */ /* 0x000fe80008121866 */
[----:B------:R1:W-:Y:S04]  /*31850*/  LDGSTS.E [R3+0xfc00], desc[UR38][R12.64], P0 ;  /* 0x0fc000000c037fae */ /* 0x0003e80008121866 */
[----:B------:R2:W-:Y:S04]  /*31860*/  STL [R1+0x1054], R10 ;  /* 0x0010540a01007387 */ /* 0x0005e80000100800 */
[----:B------:R4:W-:Y:S01]  /*31870*/  STL [R1+0x1050], R11 ;  /* 0x0010500b01007387 */ /* 0x0009e20000100800 */
[----:B-1----:R-:W-:-:S03]  /*31880*/  IMAD.IADD R3, R147, 0x1, R9 ;  /* 0x0000000193037824 */ /* 0x002fc600078e0209 */
[----:B------:R1:W-:Y:S04]  /*31890*/  STL [R1+0x1064], R144 ;  /* 0x0010649001007387 */ /* 0x0003e80000100800 */
[----:B------:R3:W-:Y:S04]  /*318a0*/  LDGSTS.E [R3+0x200], desc[UR38][R10.64], P0 ;  /* 0x002000000a037fae */ /* 0x0007e80008121866 */
[----:B------:R1:W-:Y:S04]  /*318b0*/  STL [R1+0x1060], R145 ;  /* 0x0010609101007387 */ /* 0x0003e80000100800 */
[----:B------:R3:W-:Y:S04]  /*318c0*/  LDGSTS.E [R3+0x600], desc[UR38][R144.64], P0 ;  /* 0x0060000090037fae */ /* 0x0007e80008121866 */
[----:B--2---:R-:W2:Y:S04]  /*318d0*/  LDL.LU R10, [R1+0x1094] ;  /* 0x00109400010a7983 */ /* 0x004ea80000300800 */
[----:B----4-:R-:W4:Y:S04]  /*318e0*/  LDL.LU R11, [R1+0x10a4] ;  /* 0x0010a400010b7983 */ /* 0x010f280000300800 */
[----:B-1----:R-:W4:Y:S04]  /*318f0*/  LDL.LU R144, [R1+0x1090] ;  /* 0x0010900001907983 */ /* 0x002f280000300800 */
[----:B------:R-:W4:Y:S01]  /*31900*/  LDL.LU R145, [R1+0x10a0] ;  /* 0x0010a00001917983 */ /* 0x000f220000300800 */
[----:B---3--:R-:W-:-:S04]  /*31910*/  IADD3 R6, P1, R6, R2, RZ ;  /* 0x0000000206067210 */ /* 0x008fc80007f3e0ff */
[----:B------:R-:W-:Y:S01]  /*31920*/  IADD3.X R7, R7, R0, RZ, P1, !PT ;  /* 0x0000000007077210 */ /* 0x000fe20000ffe4ff */
[----:B------:R1:W-:Y:S04]  /*31930*/  STL [R1+0x1074], R6 ;  /* 0x0010740601007387 */ /* 0x0003e80000100800 */
[----:B------:R3:W-:Y:S04]  /*31940*/  STL [R1+0x1070], R7 ;  /* 0x0010700701007387 */ /* 0x0007e80000100800 */
[----:B------:R-:W-:Y:S01]  /*31950*/  LDGSTS.E [R3+0xa00], desc[UR38][R6.64], P0 ;  /* 0x00a0000006037fae */ /* 0x000fe20008121866 */
[----:B------:R-:W-:-:S05]  /*31960*/  IADD3 R8, P2, R8, R2, RZ ;  /* 0x0000000208087210 */ /* 0x000fca0007f5e0ff */
[----:B------:R-:W-:Y:S01]  /*31970*/  IMAD.X R146, R146, 0x1, R0, P2 ;  /* 0x0000000192927824 */ /* 0x000fe200010e0600 */
[----:B------:R3:W-:Y:S03]  /*31980*/  STL [R1+0x1084], R8 ;  /* 0x0010840801007387 */ /* 0x0007e60000100800 */
[----:B------:R-:W-:Y:S01]  /*31990*/  IMAD.MOV.U32 R9, RZ, RZ, R146 ;  /* 0x000000ffff097224 */ /* 0x000fe200078e0092 */
[----:B------:R4:W-:Y:S04]  /*319a0*/  STL [R1+0x1080], R146 ;  /* 0x0010809201007387 */ /* 0x0009e80000100800 */
[----:B-1----:R-:W4:Y:S04]  /*319b0*/  LDL.LU R6, [R1+0x10b4] ;  /* 0x0010b40001067983 */ /* 0x002f280000300800 */
[----:B---3--:R-:W3:Y:S04]  /*319c0*/  LDL.LU R7, [R1+0x10c4] ;  /* 0x0010c40001077983 */ /* 0x008ee80000300800 */
[----:B------:R-:W-:Y:S04]  /*319d0*/  LDGSTS.E [R3+0xe00], desc[UR38][R8.64], P0 ;  /* 0x00e0000008037fae */ /* 0x000fe80008121866 */
[----:B------:R-:W3:Y:S04]  /*319e0*/  LDL.LU R8, [R1+0x10b0] ;  /* 0x0010b00001087983 */ /* 0x000ee80000300800 */
[----:B------:R-:W3:Y:S01]  /*319f0*/  LDL.LU R9, [R1+0x10c0] ;  /* 0x0010c00001097983 */ /* 0x000ee20000300800 */
[----:B--2---:R-:W-:-:S02]  /*31a00*/  IADD3 R10, P1, R10, R2, RZ ;  /* 0x000000020a0a7210 */ /* 0x004fc40007f3e0ff */
[----:B----4-:R-:W-:-:S03]  /*31a10*/  IADD3 R11, P2, R11, R2, RZ ;  /* 0x000000020b0b7210 */ /* 0x010fc60007f5e0ff */
[--C-:B------:R-:W-:Y:S01]  /*31a20*/  IMAD.X R144, R144, 0x1, R0.reuse, P1 ;  /* 0x0000000190907824 */ /* 0x100fe200008e0600 */
        /* <DEDUP_REMOVED lines=13> */
[----:B------:R-:W4:Y:S04]  /*31b00*/  LDL.LU R145, [R1+0x10e0] ;  /* 0x0010e00001917983 */ /* 0x000f280000300800 */
[----:B------:R1:W-:Y:S01]  /*31b10*/  LDGSTS.E [R3+0x1600], desc[UR38][R146.64], P0 ;  /* 0x0160000092037fae */ /* 0x0003e20008121866 */
[-C--:B------:R-:W-:Y:S02]  /*31b20*/  IADD3 R6, P1, R6, R2.reuse, RZ ;  /* 0x0000000206067210 */ /* 0x080fe40007f3e0ff */
[----:B---3--:R-:W-:-:S03]  /*31b30*/  IADD3 R7, P2, R7, R2, RZ ;  /* 0x0000000207077210 */ /* 0x008fc60007f5e0ff */
[----:B------:R3:W-:Y:S01]  /*31b40*/  STL [R1+0x10b4], R6 ;  /* 0x0010b40601007387 */ /* 0x0007e20000100800 */
[----:B-1----:R-:W-:Y:S02]  /*31b50*/  IMAD.MOV.U32 R146, RZ, RZ, R6 ;  /* 0x000000ffff927224 */ /* 0x002fe400078e0006 */
[--C-:B------:R-:W-:Y:S02]  /*31b60*/  IMAD.X R8, R8, 0x1, R0.reuse, P1 ;  /* 0x0000000108087824 */ /* 0x100fe400008e0600 */
[----:B------:R-:W-:-:S03]  /*31b70*/  IMAD.X R9, R9, 0x1, R0, P2 ;  /* 0x0000000109097824 */ /* 0x000fc600010e0600 */
[----:B------:R1:W-:Y:S01]  /*31b80*/  STL [R1+0x10b0], R8 ;  /* 0x0010b00801007387 */ /* 0x0003e20000100800 */
[----:B------:R-:W-:-:S03]  /*31b90*/  IMAD.MOV.U32 R147, RZ, RZ, R8 ;  /* 0x000000ffff937224 */ /* 0x000fc600078e0008 */
[----:B------:R1:W-:Y:S04]  /*31ba0*/  STL [R1+0x10c4], R7 ;  /* 0x0010c40701007387 */ /* 0x0003e80000100800 */
[----:B------:R1:W-:Y:S04]  /*31bb0*/  STL [R1+0x10c0], R9 ;  /* 0x0010c00901007387 */ /* 0x0003e80000100800 */
[----:B---3--:R-:W3:Y:S04]  /*31bc0*/  LDL.LU R6, [R1+0x10f4] ;  /* 0x0010f40001067983 */ /* 0x008ee80000300800 */
[----:B-1----:R-:W3:Y:S04]  /*31bd0*/  LDL.LU R8, [R1+0x1104] ;  /* 0x0011040001087983 */ /* 0x002ee80000300800 */
[----:B------:R1:W-:Y:S02]  /*31be0*/  LDGSTS.E [R3+0x1a00], desc[UR38][R146.64], P0 ;  /* 0x01a0000092037fae */ /* 0x0003e40008121866 */
[----:B-1----:R-:W-:-:S02]  /*31bf0*/  IMAD.MOV.U32 R146, RZ, RZ, R7 ;  /* 0x000000ffff927224 */ /* 0x002fc400078e0007 */
[----:B------:R-:W3:Y:S01]  /*31c00*/  LDL.LU R7, [R1+0x10f0] ;  /* 0x0010f00001077983 */ /* 0x000ee20000300800 */
[----:B------:R-:W-:-:S03]  /*31c10*/  IMAD.MOV.U32 R147, RZ, RZ, R9 ;  /* 0x000000ffff937224 */ /* 0x000fc600078e0009 */
[----:B------:R-:W3:Y:S04]  /*31c20*/  LDL.LU R9, [R1+0x1100] ;  /* 0x0011000001097983 */ /* 0x000ee80000300800 */
[----:B------:R-:W-:Y:S01]  /*31c30*/  LDGSTS.E [R3+0x1e00], desc[UR38][R146.64], P0 ;  /* 0x01e0000092037fae */ /* 0x000fe20008121866 */
[-C--:B------:R-:W-:Y:S02]  /*31c40*/  IADD3 R10, P1, R10, R2.reuse, RZ ;  /* 0x000000020a0a7210 */ /* 0x080fe40007f3e0ff */
[----:B--2---:R-:W-:-:S03]  /*31c50*/  IADD3 R144, P2, R144, R2, RZ ;  /* 0x0000000290907210 */ /* 0x004fc60007f5e0ff */
[----:B------:R1:W-:Y:S01]  /*31c60*/  STL [R1+0x10d4], R10 ;  /* 0x0010d40a01007387 */ /* 0x0003e20000100800 */
[--C-:B----4-:R-:W-:Y:S02]  /*31c70*/  IMAD.X R11, R11, 0x1, R0.reuse, P1 ;  /* 0x000000010b0b7824 */ /* 0x110fe400008e0600 */
[----:B------:R-:W-:-:S03]  /*31c80*/  IMAD.X R145, R145, 0x1, R0, P2 ;  /* 0x0000000191917824 */ /* 0x000fc600010e0600 */
[----:B------:R2:W-:Y:S04]  /*31c90*/  STL [R1+0x10d0], R11 ;  /* 0x0010d00b01007387 */ /* 0x0005e80000100800 */
[----:B------:R4:W-:Y:S04]  /*31ca0*/  STL [R1+0x10e4], R144 ;  /* 0x0010e49001007387 */ /* 0x0009e80000100800 */
[----:B------:R3:W-:Y:S04]  /*31cb0*/  LDGSTS.E [R3+0x2200], desc[UR38][R10.64], P0 ;  /* 0x022000000a037fae */ /* 0x0007e80008121866 */
[----:B------:R4:W-:Y:S04]  /*31cc0*/  STL [R1+0x10e0], R145 ;  /* 0x0010e09101007387 */ /* 0x0009e80000100800 */
[----:B------:R3:W-:Y:S04]  /*31cd0*/  LDGSTS.E [R3+0x2600], desc[UR38][R144.64], P0 ;  /* 0x0260000090037fae */ /* 0x0007e80008121866 */
[----:B-1----:R-:W3:Y:S04]  /*31ce0*/  LDL.LU R10, [R1+0x1114] ;  /* 0x00111400010a7983 */ /* 0x002ee80000300800 */
[----:B--2---:R-:W2:Y:S04]  /*31cf0*/  LDL.LU R11, [R1+0x1124] ;  /* 0x00112400010b7983 */ /* 0x004ea80000300800 */
[----:B----4-:R-:W4:Y:S04]  /*31d00*/  LDL.LU R144, [R1+0x1110] ;  /* 0x0011100001907983 */ /* 0x010f280000300800 */
[----:B------:R-:W4:Y:S01]  /*31d10*/  LDL.LU R145, [R1+0x1120] ;  /* 0x0011200001917983 */ /* 0x000f220000300800 */
[----:B---3--:R-:W-:-:S02]  /*31d20*/  IADD3 R6, P1, R6, R2, RZ ;  /* 0x0000000206067210 */ /* 0x008fc40007f3e0ff */
[----:B------:R-:W-:-:S03]  /*31d30*/  IADD3 R8, P2, R8, R2, RZ ;  /* 0x0000000208087210 */ /* 0x000fc60007f5e0ff */
[----:B------:R1:W-:Y:S01]  /*31d40*/  STL [R1+0x10f4], R6 ;  /* 0x0010f40601007387 */ /* 0x0003e20000100800 */
[--C-:B------:R-:W-:Y:S02]  /*31d50*/  IMAD.X R7, R7, 0x1, R0.reuse, P1 ;  /* 0x0000000107077824 */ /* 0x100fe400008e0600 */
[----:B------:R-:W-:-:S03]  /*31d60*/  IMAD.X R9, R9, 0x1, R0, P2 ;  /* 0x0000000109097824 */ /* 0x000fc600010e0600 */
[----:B------:R3:W-:Y:S04]  /*31d70*/  STL [R1+0x10f0], R7 ;  /* 0x0010f00701007387 */ /* 0x0007e80000100800 */
[----:B------:R3:W-:Y:S04]  /*31d80*/  STL [R1+0x1104], R8 ;  /* 0x0011040801007387 */ /* 0x0007e80000100800 */
[----:B------:R-:W-:Y:S04]  /*31d90*/  LDGSTS.E [R3+0x2a00], desc[UR38][R6.64], P0 ;  /* 0x02a0000006037fae */ /* 0x000fe80008121866 */
[----:B------:R3:W-:Y:S04]  /*31da0*/  STL [R1+0x1100], R9 ;  /* 0x0011000901007387 */ /* 0x0007e80000100800 */
[----:B------:R-:W-:Y:S04]  /*31db0*/  LDGSTS.E [R3+0x2e00], desc[UR38][R8.64], P0 ;  /* 0x02e0000008037fae */ /* 0x000fe80008121866 */
[----:B-1----:R-:W4:Y:S04]  /*31dc0*/  LDL.LU R6, [R1+0x1134] ;  /* 0x0011340001067983 */ /* 0x002f280000300800 */
[----:B---3--:R-:W3:Y:S04]  /*31dd0*/  LDL.LU R7, [R1+0x1144] ;  /* 0x0011440001077983 */ /* 0x008ee80000300800 */
[----:B------:R-:W3:Y:S04]  /*31de0*/  LDL.LU R8, [R1+0x1130] ;  /* 0x0011300001087983 */ /* 0x000ee80000300800 */
[----:B------:R-:W3:Y:S01]  /*31df0*/  LDL.LU R9, [R1+0x1140] ;  /* 0x0011400001097983 */ /* 0x000ee20000300800 */
[----:B------:R-:W-:-:S02]  /*31e00*/  IADD3 R10, P1, R10, R2, RZ ;  /* 0x000000020a0a7210 */ /* 0x000fc40007f3e0ff */
        /* <DEDUP_REMOVED lines=19> */
[--C-:B------:R-:W-:Y:S01]  /*31f40*/  IMAD.X R8, R8, 0x1, R0.reuse, P1 ;  /* 0x0000000108087824 */ /* 0x100fe200008e0600 */
[----:B------:R3:W-:Y:S01]  /*31f50*/  STL [R1+0x1134], R6 ;  /* 0x0011340601007387 */ /* 0x0007e20000100800 */
[----:B------:R-:W-:-:S03]  /*31f60*/  IMAD.X R9, R9, 0x1, R0, P2 ;  /* 0x0000000109097824 */ /* 0x000fc600010e0600 */
[----:B------:R3:W-:Y:S01]  /*31f70*/  STL [R1+0x1130], R8 ;  /* 0x0011300801007387 */ /* 0x0007e20000100800 */
[----:B-1----:R-:W-:Y:S02]  /*31f80*/  IMAD.MOV.U32 R146, RZ, RZ, R6 ;  /* 0x000000ffff927224 */ /* 0x002fe400078e0006 */
[----:B------:R-:W-:Y:S01]  /*31f90*/  IMAD.MOV.U32 R147, RZ, RZ, R8 ;  /* 0x000000ffff937224 */ /* 0x000fe200078e0008 */
[----:B------:R1:W-:Y:S04]  /*31fa0*/  STL [R1+0x1144], R7 ;  /* 0x0011440701007387 */ /* 0x0003e80000100800 */
[----:B------:R1:W-:Y:S04]  /*31fb0*/  STL [R1+0x1140], R9 ;  /* 0x0011400901007387 */ /* 0x0003e80000100800 */
[----:B---3--:R-:W3:Y:S04]  /*31fc0*/  LDL.LU R6, [R1+0x1174] ;  /* 0x0011740001067983 */ /* 0x008ee80000300800 */
[----:B------:R-:W3:Y:S04]  /*31fd0*/  LDL.LU R8, [R1+0x1184] ;  /* 0x0011840001087983 */ /* 0x000ee80000300800 */
        /* <DEDUP_REMOVED lines=37> */
[----:B------:R-:W-:Y:S01]  /*32230*/  STL [R1+0x1194], R10 ;  /* 0x0011940a01007387 */ /* 0x000fe20000100800 */
[----:B------:R-:W-:-:S03]  /*32240*/  IMAD.X R145, R145, 0x1, R0, P2 ;  /* 0x0000000191917824 */ /* 0x000fc600010e0600 */
[----:B------:R1:W-:Y:S01]  /*32250*/  STL [R1+0x1190], R144 ;  /* 0x0011909001007387 */ /* 0x0003e20000100800 */
[----:B------:R-:W-:Y:S02]  /*32260*/  IMAD.MOV.U32 R146, RZ, RZ, R10 ;  /* 0x000000ffff927224 */ /* 0x000fe400078e000a */
[----:B------:R-:W-:Y:S01]  /*32270*/  IMAD.MOV.U32 R147, RZ, RZ, R144 ;  /* 0x000000ffff937224 */ /* 0x000fe200078e0090 */
[----:B------:R-:W-:Y:S04]  /*32280*/  STL [R1+0x11a4], R11 ;  /* 0x0011a40b01007387 */ /* 0x000fe80000100800 */
[----:B------:R2:W-:Y:S04]  /*32290*/  STL [R1+0x11a0], R145 ;  /* 0x0011a09101007387 */ /* 0x0005e80000100800 */
[----:B-1----:R-:W4:Y:S04]  /*322a0*/  LDL.LU R144, [R1+0x11d4] ;  /* 0x0011d40001907983 */ /* 0x002f280000300800 */
[----:B------:R-:W4:Y:S04]  /*322b0*/  LDL.LU R10, [R1+0x11e4] ;  /* 0x0011e400010a7983 */ /* 0x000f280000300800 */
[----:B------:R1:W-:Y:S02]  /*322c0*/  LDGSTS.E [R3+0x5200], desc[UR38][R146.64], P0 ;  /* 0x0520000092037fae */ /* 0x0003e40008121866 */
[----:B-1----:R-:W-:-:S02]  /*322d0*/  IMAD.MOV.U32 R147, RZ, RZ, R145 ;  /* 0x000000ffff937224 */ /* 0x002fc400078e0091 */
[----:B--2---:R-:W2:Y:S01]  /*322e0*/  LDL.LU R145, [R1+0x11d0] ;  /* 0x0011d00001917983 */ /* 0x004ea20000300800 */
[----:B------:R-:W-:-:S03]  /*322f0*/  IMAD.MOV.U32 R146, RZ, RZ, R11 ;  /* 0x000000ffff927224 */ /* 0x000fc600078e000b */
[----:B------:R-:W2:Y:S04]  /*32300*/  LDL.LU R11, [R1+0x11e0] ;  /* 0x0011e000010b7983 */ /* 0x000ea80000300800 */
[----:B------:R1:W-:Y:S01]  /*32310*/  LDGSTS.E [R3+0x5600], desc[UR38][R146.64], P0 ;  /* 0x0560000092037fae */ /* 0x0003e20008121866 */
[-C--:B------:R-:W-:Y:S02]  /*32320*/  IADD3 R6, P1, R6, R2.reuse, RZ ;  /* 0x0000000206067210 */ /* 0x080fe40007f3e0ff */
[----:B---3--:R-:W-:-:S03]  /*32330*/  IADD3 R7, P2, R7, R2, RZ ;  /* 0x0000000207077210 */ /* 0x008fc60007f5e0ff */
[--C-:B------:R-:W-:Y:S01]  /*32340*/  IMAD.X R8, R8, 0x1, R0.reuse, P1 ;  /* 0x0000000108087824 */ /* 0x100fe200008e0600 */
[----:B------:R-:W-:Y:S01]  /*32350*/  STL [R1+0x11b4], R6 ;  /* 0x0011b40601007387 */ /* 0x000fe20000100800 */
[----:B------:R-:W-:-:S03]  /*32360*/  IMAD.X R9, R9, 0x1, R0, P2 ;  /* 0x0000000109097824 */ /* 0x000fc600010e0600 */
[----:B------:R3:W-:Y:S01]  /*32370*/  STL [R1+0x11b0], R8 ;  /* 0x0011b00801007387 */ /* 0x0007e20000100800 */
[----:B-1----:R-:W-:Y:S01]  /*32380*/  MOV R146, R6 ;  /* 0x0000000600927202 */ /* 0x002fe20000000f00 */
[----:B------:R-:W-:Y:S02]  /*32390*/  IMAD.MOV.U32 R147, RZ, RZ, R8 ;  /* 0x000000ffff937224 */ /* 0x000fe400078e0008 */
[----:B------:R-:W-:Y:S04]  /*323a0*/  STL [R1+0x11c4], R7 ;  /* 0x0011c40701007387 */ /* 0x000fe80000100800 */
[----:B------:R1:W-:Y:S04]  /*323b0*/  STL [R1+0x11c0], R9 ;  /* 0x0011c00901007387 */ /* 0x0003e80000100800 */
[----:B---3--:R-:W3:Y:S04]  /*323c0*/  LDL.LU R8, [R1+0x11f4] ;  /* 0x0011f40001087983 */ /* 0x008ee80000300800 */
[----:B------:R1:W-:Y:S04]  /*323d0*/  LDGSTS.E [R3+0x5a00], desc[UR38][R146.64], P0 ;  /* 0x05a0000092037fae */ /* 0x0003e80008121866 */
[----:B------:R-:W3:Y:S01]  /*323e0*/  LDL.LU R6, [R1+0x1204] ;  /* 0x0012040001067983 */ /* 0x000ee20000300800 */
[----:B-1----:R-:W-:-:S03]  /*323f0*/  IMAD.MOV.U32 R147, RZ, RZ, R9 ;  /* 0x000000ffff937224 */ /* 0x002fc600078e0009 */
[----:B------:R-:W3:Y:S01]  /*32400*/  LDL.LU R9, [R1+0x11f0] ;  /* 0x0011f00001097983 */ /* 0x000ee20000300800 */
[----:B------:R-:W-:-:S03]  /*32410*/  IMAD.MOV.U32 R146, RZ, RZ, R7 ;  /* 0x000000ffff927224 */ /* 0x000fc600078e0007 */
[----:B------:R-:W3:Y:S04]  /*32420*/  LDL.LU R7, [R1+0x1200] ;  /* 0x0012000001077983 */ /* 0x000ee80000300800 */
[----:B------:R-:W-:Y:S01]  /*32430*/  LDGSTS.E [R3+0x5e00], desc[UR38][R146.64], P0 ;  /* 0x05e0000092037fae */ /* 0x000fe20008121866 */
[-C--:B----4-:R-:W-:Y:S02]  /*32440*/  IADD3 R144, P1, R144, R2.reuse, RZ ;  /* 0x0000000290907210 */ /* 0x090fe40007f3e0ff */
[----:B------:R-:W-:-:S03]  /*32450*/  IADD3 R10, P2, R10, R2, RZ ;  /* 0x000000020a0a7210 */ /* 0x000fc60007f5e0ff */
[----:B------:R-:W-:Y:S01]  /*32460*/  STL [R1+0x11d4], R144 ;  /* 0x0011d49001007387 */ /* 0x000fe20000100800 */
[--C-:B--2---:R-:W-:Y:S02]  /*32470*/  IMAD.X R145, R145, 0x1, R0.reuse, P1 ;  /* 0x0000000191917824 */ /* 0x104fe400008e0600 */
[----:B------:R-:W-:-:S03]  /*32480*/  IMAD.X R11, R11, 0x1, R0, P2 ;  /* 0x000000010b0b7824 */ /* 0x000fc600010e0600 */
[----:B------:R-:W-:Y:S04]  /*32490*/  STL [R1+0x11d0], R145 ;  /* 0x0011d09101007387 */ /* 0x000fe80000100800 */
[----:B------:R-:W-:Y:S04]  /*324a0*/  STL [R1+0x11e4], R10 ;  /* 0x0011e40a01007387 */ /* 0x000fe80000100800 */
[----:B------:R-:W-:Y:S04]  /*324b0*/  LDGSTS.E [R3+0x6200], desc[UR38][R144.64], P0 ;  /* 0x0620000090037fae */ /* 0x000fe80008121866 */
[----:B------:R1:W-:Y:S04]  /*324c0*/  STL [R1+0x11e0], R11 ;  /* 0x0011e00b01007387 */ /* 0x0003e80000100800 */
[----:B------:R2:W-:Y:S04]  /*324d0*/  LDGSTS.E [R3+0x6600], desc[UR38][R10.64], P0 ;  /* 0x066000000a037fae */ /* 0x0005e80008121866 */
[----:B-1----:R-:W4:Y:S04]  /*324e0*/  LDL.LU R11, [R1+0x1210] ;  /* 0x00121000010b7983 */ /* 0x002f280000300800 */
[----:B------:R-:W2:Y:S04]  /*324f0*/  LDL.LU R10, [R1+0x1214] ;  /* 0x00121400010a7983 */ /* 0x000ea80000300800 */
[----:B------:R-:W4:Y:S04]  /*32500*/  LDL.LU R151, [R1+0x1220] ;  /* 0x0012200001977983 */ /* 0x000f280000300800 */
[----:B------:R-:W4:Y:S01]  /*32510*/  LDL.LU R150, [R1+0x1224] ;  /* 0x0012240001967983 */ /* 0x000f220000300800 */
[----:B---3--:R-:W-:-:S02]  /*32520*/  IADD3 R8, P1, R8, R2, RZ ;  /* 0x0000000208087210 */ /* 0x008fc40007f3e0ff */
[----:B------:R-:W-:-:S03]  /*32530*/  IADD3 R6, P2, R6, R2, RZ ;  /* 0x0000000206067210 */ /* 0x000fc60007f5e0ff */
[----:B------:R-:W-:Y:S01]  /*32540*/  STL [R1+0x11f4], R8 ;  /* 0x0011f40801007387 */ /* 0x000fe20000100800 */
[--C-:B------:R-:W-:Y:S02]  /*32550*/  IMAD.X R9, R9, 0x1, R0.reuse, P1 ;  /* 0x0000000109097824 */ /* 0x100fe400008e0600 */
[----:B------:R-:W-:-:S03]  /*32560*/  IMAD.X R7, R7, 0x1, R0, P2 ;  /* 0x0000000107077824 */ /* 0x000fc600010e0600 */
[----:B------:R1:W-:Y:S04]  /*32570*/  STL [R1+0x11f0], R9 ;  /* 0x0011f00901007387 */ /* 0x0003e80000100800 */
[----:B------:R-:W-:Y:S04]  /*32580*/  STL [R1+0x1204], R6 ;  /* 0x0012040601007387 */ /* 0x000fe80000100800 */
[----:B------:R-:W3:Y:S04]  /*32590*/  LDL.LU R148, [R1+0x1234] ;  /* 0x0012340001947983 */ /* 0x000ee80000300800 */
[----:B------:R1:W-:Y:S04]  /*325a0*/  STL [R1+0x1200], R7 ;  /* 0x0012000701007387 */ /* 0x0003e80000100800 */
[----:B------:R-:W3:Y:S04]  /*325b0*/  LDL.LU R146, [R1+0x1244] ;  /* 0x0012440001927983 */ /* 0x000ee80000300800 */
[----:B------:R-:W3:Y:S04]  /*325c0*/  LDL.LU R149, [R1+0x1230] ;  /* 0x0012300001957983 */ /* 0x000ee80000300800 */
[----:B------:R-:W-:Y:S04]  /*325d0*/  LDGSTS.E [R3+0x6a00], desc[UR38][R8.64], P0 ;  /* 0x06a0000008037fae */ /* 0x000fe80008121866 */
[----:B------:R-:W3:Y:S04]  /*325e0*/  LDL.LU R147, [R1+0x1240] ;  /* 0x0012400001937983 */ /* 0x000ee80000300800 */
[----:B------:R-:W-:Y:S04]  /*325f0*/  LDGSTS.E [R3+0x6e00], desc[UR38][R6.64], P0 ;  /* 0x06e0000006037fae */ /* 0x000fe80008121866 */
[----:B-1----:R-:W3:Y:S04]  /*32600*/  LDL.LU.64 R8, [R1+0xe28] ;  /* 0x000e280001087983 */ /* 0x002ee80000300a00 */
[----:B------:R-:W3:Y:S01]  /*32610*/  LDL.LU.64 R6, [R1+0xe18] ;  /* 0x000e180001067983 */ /* 0x000ee20000300a00 */
[----:B--2---:R-:W-:-:S05]  /*32620*/  IADD3 R10, P1, R10, R2, RZ ;  /* 0x000000020a0a7210 */ /* 0x004fca0007f3e0ff */
[--C-:B----4-:R-:W-:Y:S01]  /*32630*/  IMAD.X R11, R11, 0x1, R0.reuse, P1 ;  /* 0x000000010b0b7824 */ /* 0x110fe200008e0600 */
[----:B------:R-:W-:Y:S01]  /*32640*/  IADD3 R150, P2, R150, R2, RZ ;  /* 0x0000000296967210 */ /* 0x000fe20007f5e0ff */
[----:B------:R-:W-:Y:S04]  /*32650*/  STL [R1+0x1214], R10 ;  /* 0x0012140a01007387 */ /* 0x000fe80000100800 */
[----:B------:R1:W-:Y:S04]  /*32660*/  STL [R1+0x1210], R11 ;  /* 0x0012100b01007387 */ /* 0x0003e80000100800 */
[----:B------:R-:W-:Y:S04]  /*32670*/  STL [R1+0x1224], R150 ;  /* 0x0012249601007387 */ /* 0x000fe80000100800 */
[----:B------:R-:W2:Y:S01]  /*32680*/  LDL.LU.64 R144, [R1+0xe08] ;  /* 0x000e080001907983 */ /* 0x000ea20000300a00 */
[----:B------:R-:W-:-:S03]  /*32690*/  IMAD.X R151, R151, 0x1, R0, P2 ;  /* 0x0000000197977824 */ /* 0x000fc600010e0600 */
[----:B------:R-:W-:Y:S04]  /*326a0*/  LDGSTS.E [R3+0x7200], desc[UR38][R10.64], P0 ;  /* 0x072000000a037fae */ /* 0x000fe80008121866 */
[----:B------:R-:W-:Y:S04]  /*326b0*/  STL [R1+0x1220], R151 ;  /* 0x0012209701007387 */ /* 0x000fe80000100800 */
[----:B------:R-:W-:Y:S04]  /*326c0*/  LDGSTS.E [R3+0x7600], desc[UR38][R150.64], P0 ;  /* 0x0760000096037fae */ /* 0x000fe80008121866 */
[----:B-1----:R-:W4:Y:S01]  /*326d0*/  LDL.LU.64 R10, [R1+0x1780] ;  /* 0x00178000010a7983 */ /* 0x002f220000300a00 */
[----:B---3--:R-:W-:-:S05]  /*326e0*/  IADD3 R148, P1, R148, R2, RZ ;  /* 0x0000000294947210 */ /* 0x008fca0007f3e0ff */
[----:B------:R1:W-:Y:S01]  /*326f0*/  STL [R1+0x1234], R148 ;  /* 0x0012349401007387 */ /* 0x0003e20000100800 */
[----:B------:R-:W-:-:S05]  /*32700*/  IMAD.X R149, R149, 0x1, R0, P1 ;  /* 0x0000000195957824 */ /* 0x000fca00008e0600 */
[----:B------:R1:W-:Y:S02]  /*32710*/  LDGSTS.E [R3+0x7a00], desc[UR38][R148.64], P0 ;  /* 0x07a0000094037fae */ /* 0x0003e40008121866 */
[----:B-1----:R-:W-:-:S05]  /*32720*/  IADD3 R148, P1, R8, R2, RZ ;  /* 0x0000000208947210 */ /* 0x002fca0007f3e0ff */
[----:B------:R-:W-:Y:S01]  /*32730*/  IMAD.X R9, R9, 0x1, R0, P1 ;  /* 0x0000000109097824 */ /* 0x000fe200008e0600 */
[----:B------:R-:W-:-:S05]  /*32740*/  IADD3 R150, P1, R6, R2, RZ ;  /* 0x0000000206967210 */ /* 0x000fca0007f3e0ff */
[--C-:B------:R-:W-:Y:S01]  /*32750*/  IMAD.X R151, R7, 0x1, R0.reuse, P1 ;  /* 0x0000000107977824 */ /* 0x100fe200008e0600 */
[-C--:B------:R-:W-:Y:S01]  /*32760*/  IADD3 R146, P2, R146, R2.reuse, RZ ;  /* 0x0000000292927210 */ /* 0x080fe20007f5e0ff */
[----:B------:R-:W-:Y:S04]  /*32770*/  STL [R1+0x1230], R149 ;  /* 0x0012309501007387 */ /* 0x000fe80000100800 */
[----:B------:R-:W-:Y:S01]  /*32780*/  IMAD.X R147, R147, 0x1, R0, P2 ;  /* 0x0000000193937824 */ /* 0x000fe200010e0600 */
[----:B------:R1:W-:Y:S04]  /*32790*/  STL [R1+0x1244], R146 ;  /* 0x0012449201007387 */ /* 0x0003e80000100800 */
[----:B------:R1:W-:Y:S04]  /*327a0*/  LDGSTS.E [R3+0x7e00], desc[UR38][R146.64], P0 ;  /* 0x07e0000092037fae */ /* 0x0003e80008121866 */
[----:B------:R3:W-:Y:S01]  /*327b0*/  STL [R1+0x1240], R147 ;  /* 0x0012409301007387 */ /* 0x0007e20000100800 */
[----:B--2---:R-:W-:-:S05]  /*327c0*/  IADD3 R6, P1, R144, R2, RZ ;  /* 0x0000000290067210 */ /* 0x004fca0007f3e0ff */
[----:B------:R-:W-:Y:S01]  /*327d0*/  IMAD.X R7, R145, 0x1, R0, P1 ;  /* 0x0000000191077824 */ /* 0x000fe200008e0600 */
[----:B------:R-:W-:-:S05]  /*327e0*/  IADD3 R8, P1, R250, R2, RZ ;  /* 0x00000002fa087210 */ /* 0x000fca0007f3e0ff */
[----:B------:R-:W-:Y:S01]  /*327f0*/  IMAD.X R250, R251, 0x1, R0, P1 ;  /* 0x00000001fbfa7824 */ /* 0x000fe200008e0600 */
[----:B------:R-:W-:-:S05]  /*32800*/  IADD3 R144, P1, R246, R2, RZ ;  /* 0x00000002f6907210 */ /* 0x000fca0007f3e0ff */
[----:B------:R-:W-:Y:S01]  /*32810*/  IMAD.X R246, R247, 0x1, R0, P1 ;  /* 0x00000001f7f67824 */ /* 0x000fe200008e0600 */
[----:B------:R-:W-:-:S05]  /*32820*/  IADD3 R145, P1, R242, R2, RZ ;  /* 0x00000002f2917210 */ /* 0x000fca0007f3e0ff */
[----:B------:R-:W-:Y:S01]  /*32830*/  IMAD.X R242, R243, 0x1, R0, P1 ;  /* 0x00000001f3f27824 */ /* 0x000fe200008e0600 */
[----:B-1----:R-:W-:-:S05]  /*32840*/  IADD3 R146, P1, R238, R2, RZ ;  /* 0x00000002ee927210 */ /* 0x002fca0007f3e0ff */
[----:B------:R-:W-:Y:S01]  /*32850*/  IMAD.X R238, R239, 0x1, R0, P1 ;  /* 0x00000001efee7824 */ /* 0x000fe200008e0600 */
[----:B---3--:R-:W-:-:S05]  /*32860*/  IADD3 R147, P1, R234, R2, RZ ;  /* 0x00000002ea937210 */ /* 0x008fca0007f3e0ff */
        /* <DEDUP_REMOVED lines=15> */
[--C-:B------:R-:W-:Y:S01]  /*32960*/  IMAD.X R210, R211, 0x1, R0.reuse, P1 ;  /* 0x00000001d3d27824 */ /* 0x100fe200008e0600 */
[-C--:B------:R-:W-:Y:S01]  /*32970*/  IADD3 R146, P1, R206, R2.reuse, RZ ;  /* 0x00000002ce927210 */ /* 0x080fe20007f3e0ff */
[----:B------:R-:W-:Y:S02]  /*32980*/  IMAD.MOV.U32 R219, RZ, RZ, R243 ;  /* 0x000000ffffdb7224 */ /* 0x000fe400078e00f3 */
[----:B------:R-:W-:Y:S02]  /*32990*/  IMAD.MOV.U32 R243, RZ, RZ, R145 ;  /* 0x000000fffff37224 */ /* 0x000fe400078e0091 */
[----:B------:R-:W-:Y:S01]  /*329a0*/  IMAD.X R206, R207, 0x1, R0, P1 ;  /* 0x00000001cfce7824 */ /* 0x000fe200008e0600 */
[----:B------:R-:W-:Y:S01]  /*329b0*/  IADD3 R145, P1, R202, R2, RZ ;  /* 0x00000002ca917210 */ /* 0x000fe20007f3e0ff */
[----:B------:R-:W-:Y:S02]  /*329c0*/  IMAD.MOV.U32 R223, RZ, RZ, R247 ;  /* 0x000000ffffdf7224 */ /* 0x000fe400078e00f7 */
[----:B------:R-:W-:-:S02]  /*329d0*/  IMAD.MOV.U32 R247, RZ, RZ, R144 ;  /* 0x000000fffff77224 */ /* 0x000fc400078e0090 */
[----:B------:R-:W-:Y:S01]  /*329e0*/  IMAD.X R202, R203, 0x1, R0, P1 ;  /* 0x00000001cbca7824 */ /* 0x000fe200008e0600 */
[-C--:B------:R-:W-:Y:S01]  /*329f0*/  IADD3 R144, P1, R198, R2.reuse, RZ ;  /* 0x00000002c6907210 */ /* 0x080fe20007f3e0ff */
[----:B------:R-:W-:Y:S02]  /*32a00*/  IMAD.MOV.U32 R227, RZ, RZ, R251 ;  /* 0x000000ffffe37224 */ /* 0x000fe400078e00fb */
[----:B------:R-:W-:Y:S02]  /*32a10*/  IMAD.MOV.U32 R251, RZ, RZ, R8 ;  /* 0x000000fffffb7224 */ /* 0x000fe400078e0008 */
        /* <DEDUP_REMOVED lines=13> */
[----:B------:R-:W-:-:S05]  /*32af0*/  IADD3 R195, P1, R170, R2, RZ ;  /* 0x00000002aac37210 */ /* 0x000fca0007f3e0ff */
[----:B------:R-:W-:Y:S01]  /*32b00*/  IMAD.X R170, R171, 0x1, R0, P1 ;  /* 0x00000001abaa7824 */ /* 0x000fe200008e0600 */
[----:B------:R-:W-:-:S05]  /*32b10*/  IADD3 R191, P1, R166, R2, RZ ;  /* 0x00000002a6bf7210 */ /* 0x000fca0007f3e0ff */
[----:B------:R-:W-:Y:S01]  /*32b20*/  IMAD.X R166, R167, 0x1, R0, P1 ;  /* 0x00000001a7a67824 */ /* 0x000fe200008e0600 */
[----:B------:R-:W-:-:S05]  /*32b30*/  IADD3 R187, P1, R162, R2, RZ ;  /* 0x00000002a2bb7210 */ /* 0x000fca0007f3e0ff */
[----:B------:R-:W-:Y:S01]  /*32b40*/  IMAD.X R162, R163, 0x1, R0, P1 ;  /* 0x00000001a3a27824 */ /* 0x000fe200008e0600 */
        /* <DEDUP_REMOVED lines=11> */
[----:B------:R-:W-:Y:S02]  /*32c00*/  IMAD.MOV.U32 R207, RZ, RZ, R146 ;  /* 0x000000ffffcf7224 */ /* 0x000fe400078e0092 */
[----:B------:R-:W-:Y:S01]  /*32c10*/  IMAD.X R22, R23, 0x1, R0, P1 ;  /* 0x0000000117167824 */ /* 0x000fe200008e0600 */
        /* <DEDUP_REMOVED lines=9> */
[----:B------:R-:W-:Y:S02]  /*32cb0*/  IMAD.MOV.U32 R215, RZ, RZ, R149 ;  /* 0x000000ffffd77224 */ /* 0x000fe400078e0095 */
[----:B------:R-:W-:Y:S02]  /*32cc0*/  IMAD.MOV.U32 R195, RZ, RZ, R8 ;  /* 0x000000ffffc37224 */ /* 0x000fe400078e0008 */
[----:B------:R-:W-:Y:S01]  /*32cd0*/  IMAD.X R14, R15, 0x1, R0, P1 ;  /* 0x000000010f0e7824 */ /* 0x000fe200008e0600 */
[----:B----4-:R-:W-:Y:S01]  /*32ce0*/  IADD3 R8, P1, R10, R2, RZ ;  /* 0x000000020a087210 */ /* 0x010fe20007f3e0ff */
[----:B------:R-:W-:Y:S02]  /*32cf0*/  IMAD.MOV.U32 R149, RZ, RZ, R9 ;  /* 0x000000ffff957224 */ /* 0x000fe400078e0009 */
[----:B------:R-:W-:Y:S02]  /*32d00*/  IMAD.MOV.U32 R155, RZ, RZ, R154 ;  /* 0x000000ffff9b7224 */ /* 0x000fe400078e009a */
[----:B------:R-:W-:Y:S01]  /*32d10*/  IMAD.X R10, R11, 0x1, R0, P1 ;  /* 0x000000010b0a7824 */ /* 0x000fe200008e0600 */
[----:B------:R1:W-:Y:S01]  /*32d20*/  STL.64 [R1+0xe28], R148 ;  /* 0x000e289401007387 */ /* 0x0003e20000100a00 */
[----:B------:R-:W-:-:S02]  /*32d30*/  IMAD.MOV.U32 R154, RZ, RZ, R144 ;  /* 0x000000ffff9a7224 */ /* 0x000fc400078e0090 */
[----:B------:R-:W-:Y:S01]  /*32d40*/  IMAD.MOV.U32 R23, RZ, RZ, R22 ;  /* 0x000000ffff177224 */ /* 0x000fe200078e0016 */
[----:B------:R2:W-:Y:S01]  /*32d50*/  STL.64 [R1+0xe18], R150 ;  /* 0x000e189601007387 */ /* 0x0005e20000100a00 */
[----:B------:R-:W-:Y:S02]  /*32d60*/  IMAD.MOV.U32 R22, RZ, RZ, R145 ;  /* 0x000000ffff167224 */ /* 0x000fe400078e0091 */
[----:B------:R-:W-:Y:S01]  /*32d70*/  IMAD.MOV.U32 R19, RZ, RZ, R18 ;  /* 0x000000ffff137224 */ /* 0x000fe200078e0012 */
[----:B------:R3:W-:Y:S01]  /*32d80*/  STL.64 [R1+0xe08], R6 ;  /* 0x000e080601007387 */ /* 0x0007e20000100a00 */
[----:B------:R-:W-:Y:S02]  /*32d90*/  IMAD.MOV.U32 R18, RZ, RZ, R146 ;  /* 0x000000ffff127224 */ /* 0x000fe400078e0092 */
[----:B------:R-:W-:Y:S01]  /*32da0*/  IMAD.MOV.U32 R15, RZ, RZ, R14 ;  /* 0x000000ffff0f7224 */ /* 0x000fe200078e000e */
[----:B------:R-:W5:Y:S01]  /*32db0*/  LDL.LU R144, [R1+0x1778] ;  /* 0x0017780001907983 */ /* 0x000f620000300800 */
[----:B------:R-:W-:-:S02]  /*32dc0*/  IMAD.MOV.U32 R14, RZ, RZ, R147 ;  /* 0x000000ffff0e7224 */ /* 0x000fc400078e0093 */
[----:B------:R-:W-:Y:S01]  /*32dd0*/  IMAD.MOV.U32 R11, RZ, RZ, R10 ;  /* 0x000000ffff0b7224 */ /* 0x000fe200078e000a */
[----:B------:R-:W5:Y:S01]  /*32de0*/  LDL.LU R145, [R1+0x1774] ;  /* 0x0017740001917983 */ /* 0x000f620000300800 */
[----:B------:R-:W-:-:S03]  /*32df0*/  IMAD.MOV.U32 R10, RZ, RZ, R8 ;  /* 0x000000ffff0a7224 */ /* 0x000fc600078e0008 */
[----:B------:R-:W5:Y:S04]  /*32e00*/  LDL.LU R146, [R1+0x1770] ;  /* 0x0017700001927983 */ /* 0x000f680000300800 */
[----:B------:R-:W5:Y:S04]  /*32e10*/  LDL.LU R147, [R1+0x176c] ;  /* 0x00176c0001937983 */ /* 0x000f680000300800 */
[----:B------:R-:W5:Y:S04]  /*32e20*/  LDL.LU R8, [R1+0x1768] ;  /* 0x0017680001087983 */ /* 0x000f680000300800 */
[----:B------:R-:W-:Y:S04]  /*32e30*/  LDGSTS.E [R3+0x8200], desc[UR38][R148.64], P0 ;  /* 0x0820000094037fae */ /* 0x000fe80008121866 */
[----:B------:R-:W-:Y:S04]  /*32e40*/  LDGSTS.E [R3+0x8600], desc[UR38][R150.64], P0 ;  /* 0x0860000096037fae */ /* 0x000fe80008121866 */
[----:B------:R4:W-:Y:S04]  /*32e50*/  LDGSTS.E [R3+0x8a00], desc[UR38][R6.64], P0 ;  /* 0x08a0000006037fae */ /* 0x0009e80008121866 */
[----:B-1----:R1:W5:Y:S04]  /*32e60*/  LDL.LU.64 R148, [R1+0x1760] ;  /* 0x0017600001947983 */ /* 0x0023680000300a00 */
[----:B--2---:R1:W5:Y:S04]  /*32e70*/  LDL.LU.64 R150, [R1+0x1758] ;  /* 0x0017580001967983 */ /* 0x0043680000300a00 */
[----:B---3--:R-:W4:Y:S04]  /*32e80*/  LDL.LU.64 R6, [R1+0x1750] ;  /* 0x0017500001067983 */ /* 0x008f280000300a00 */
[----:B------:R-:W2:Y:S01]  /*32e90*/  LDL R9, [R1+0x12c4] ;  /* 0x0012c40001097983 */ /* 0x000ea20000100800 */
[----:B------:R-:W-:-:S02]  /*32ea0*/  LOP3.LUT R251, R251, R250, RZ, 0x3c, !PT ;  /* 0x000000fafbfb7212 */ /* 0x000fc400078e3cff */
        /* <DEDUP_REMOVED lines=13> */
[----:B------:R-:W-:Y:S01]  /*32f80*/  LOP3.LUT R219, R219, R218, RZ, 0x3c, !PT ;  /* 0x000000dadbdb7212 */ /* 0x000fe200078e3cff */
[----:B------:R1:W-:Y:S01]  /*32f90*/  LDGSTS.E [R3+0x8e00], desc[UR38][R250.64], P0 ;  /* 0x08e00000fa037fae */ /* 0x0003e20008121866 */
[----:B------:R-:W-:Y:S02]  /*32fa0*/  LOP3.LUT R247, R247, R246, RZ, 0x3c, !PT ;  /* 0x000000f6f7f77212 */ /* 0x000fe400078e3cff */
[----:B------:R-:W-:Y:S02]  /*32fb0*/  LOP3.LUT R230, R231, R230, RZ, 0x3c, !PT ;  /* 0x000000e6e7e67212 */ /* 0x000fe400078e3cff */
[----:B------:R-:W-:Y:S01]  /*32fc0*/  LOP3.LUT R215, R215, R214, RZ, 0x3c, !PT ;  /* 0x000000d6d7d77212 */ /* 0x000fe200078e3cff */
[----:B------:R1:W-:Y:S01]  /*32fd0*/  LDGSTS.E [R3+0x9200], desc[UR38][R246.64], P0 ;  /* 0x09200000f6037fae */ /* 0x0003e20008121866 */
        /* <DEDUP_REMOVED lines=61> */
[----:B------:R-:W-:Y:S01]  /*333b0*/  LOP3.LUT R179, R179, R178, RZ, 0x3c, !PT ;  /* 0x000000b2b3b37212 */ /* 0x000fe200078e3cff */
[----:B------:R1:W-:Y:S01]  /*333c0*/  LDGSTS.E [R3+0xd200], desc[UR38][R182.64], P0 ;  /* 0x0d200000b6037fae */ /* 0x0003e20008121866 */
[----:B------:R-:W-:Y:S02]  /*333d0*/  LOP3.LUT R162, R163, R162, RZ, 0x3c, !PT ;  /* 0x000000a2a3a27212 */ /* 0x000fe400078e3cff */
[----:B------:R-:W-:Y:S01]  /*333e0*/  LOP3.LUT R175, R175, R174, RZ, 0x3c, !PT ;  /* 0x000000aeafaf7212 */ /* 0x000fe200078e3cff */
[----:B------:R1:W-:Y:S01]  /*333f0*/  LDGSTS.E [R3+0xd600], desc[UR38][R178.64], P0 ;  /* 0x0d600000b2037fae */ /* 0x0003e20008121866 */
[----:B------:R-:W-:-:S02]  /*33400*/  LOP3.LUT R158, R159, R158, RZ, 0x3c, !PT ;  /* 0x0000009e9f9e7212 */ /* 0x000fc400078e3cff */
[----:B------:R-:W-:Y:S01]  /*33410*/  LOP3.LUT R171, R171, R170, RZ, 0x3c, !PT ;  /* 0x000000aaabab7212 */ /* 0x000fe200078e3cff */
[----:B------:R1:W-:Y:S01]  /*33420*/  LDGSTS.E [R3+0xda00], desc[UR38][R174.64], P0 ;  /* 0x0da00000ae037fae */ /* 0x0003e20008121866 */
[----:B------:R-:W-:Y:S02]  /*33430*/  LOP3.LUT R167, R167, R166, RZ, 0x3c, !PT ;  /* 0x000000a6a7a77212 */ /* 0x000fe400078e3cff */
[----:B------:R-:W-:Y:S01]  /*33440*/  LOP3.LUT R163, R163, R162, RZ, 0x3c, !PT ;  /* 0x000000a2a3a37212 */ /* 0x000fe200078e3cff */
[----:B------:R1:W-:Y:S01]  /*33450*/  LDGSTS.E [R3+0xde00], desc[UR38][R170.64], P0 ;  /* 0x0de00000aa037fae */ /* 0x0003e20008121866 */
[----:B------:R-:W-:-:S03]  /*33460*/  LOP3.LUT R159, R159, R158, RZ, 0x3c, !PT ;  /* 0x0000009e9f9f7212 */ /* 0x000fc600078e3cff */
[----:B------:R1:W-:Y:S04]  /*33470*/  LDGSTS.E [R3+0xe200], desc[UR38][R166.64], P0 ;  /* 0x0e200000a6037fae */ /* 0x0003e80008121866 */
[----:B------:R1:W-:Y:S04]  /*33480*/  LDGSTS.E [R3+0xe600], desc[UR38][R162.64], P0 ;  /* 0x0e600000a2037fae */ /* 0x0003e80008121866 */
[----:B------:R1:W-:Y:S04]  /*33490*/  LDGSTS.E [R3+0xea00], desc[UR38][R158.64], P0 ;  /* 0x0ea000009e037fae */ /* 0x0003e80008121866 */
[----:B------:R1:W-:Y:S04]  /*334a0*/  LDGSTS.E [R3+0xee00], desc[UR38][R154.64], P0 ;  /* 0x0ee000009a037fae */ /* 0x0003e80008121866 */
[----:B------:R1:W-:Y:S04]  /*334b0*/  LDGSTS.E [R3+0xf200], desc[UR38][R22.64], P0 ;  /* 0x0f20000016037fae */ /* 0x0003e80008121866 */
[----:B------:R1:W-:Y:S04]  /*334c0*/  LDGSTS.E [R3+0xf600], desc[UR38][R18.64], P0 ;  /* 0x0f60000012037fae */ /* 0x0003e80008121866 */
[----:B------:R1:W-:Y:S04]  /*334d0*/  LDGSTS.E [R3+0xfa00], desc[UR38][R14.64], P0 ;  /* 0x0fa000000e037fae */ /* 0x0003e80008121866 */
[----:B------:R1:W-:Y:S04]  /*334e0*/  LDGSTS.E [R3+0xfe00], desc[UR38][R10.64], P0 ;  /* 0x0fe000000a037fae */ /* 0x0003e80008121866 */
[----:B------:R-:W0:Y:S01]  /*334f0*/  LDGDEPBAR ;  /* 0x00000000000079af */ /* 0x000e220000000000 */
[----:B----4-:R-:W-:-:S05]  /*33500*/  VIADD R6, R6, 0x1 ;  /* 0x0000000106067836 */ /* 0x010fca0000000000 */
[----:B------:R3:W-:Y:S01]  /*33510*/  STL [R1+0xe34], R6 ;  /* 0x000e340601007387 */ /* 0x0007e20000100800 */
[----:B--2---:R-:W-:-:S03]  /*33520*/  ISETP.NE.U32.AND P0, PT, R6, R9, PT ;  /* 0x000000090600720c */ /* 0x004fc60003f05070 */
[----:B---3--:R1:W5:Y:S10]  /*33530*/  LDL.LU R6, [R1+0x174c] ;  /* 0x00174c0001067983 */ /* 0x0083740000300800 */
[----:B-1----:R-:W-:Y:S05]  /*33540*/  @P0 BRA `(.L_x_1) ;  /* 0xffffff2400b40947 */ /* 0x002fea000383ffff */
.L_x_0:
[----:B------:R1:W-:Y:S01]  /*33550*/  STL [R1+0x1890], R105 ;  /* 0x0018906901007387 */ /* 0x0003e20000100800 */
[----:B------:R-:W-:-:S04]  /*33560*/  DEPBAR.LE SB0, 0x0 ;  /* 0x000080000000791a */ /* 0x000fc80000000000 */
[----:B------:R2:W-:Y:S01]  /*33570*/  STL [R1+0x188c], R104 ;  /* 0x00188c6801007387 */ /* 0x0005e20000100800 */
[----:B------:R-:W-:Y:S01]  /*33580*/  ULDC.64 UR8, c[0x0][0x228] ;  /* 0x00008a0000087ab9 */ /* 0x000fe20000000a00 */
[----:B------:R-:W-:Y:S01]  /*33590*/  ULDC.64 UR4, c[0x0][0x228] ;  /* 0x00008a0000047ab9 */ /* 0x000fe20000000a00 */
[----:B------:R-:W-:Y:S01]  /*335a0*/  ULDC.64 UR40, c[0x0][0x228] ;  /* 0x00008a0000287ab9 */ /* 0x000fe20000000a00 */
[----:B------:R3:W-:Y:S01]  /*335b0*/  STL [R1+0x1888], R103 ;  /* 0x0018886701007387 */ /* 0x0007e20000100800 */
[----:B------:R-:W-:Y:S01]  /*335c0*/  ULDC.64 UR6, c[0x0][0x228] ;  /* 0x00008a0000067ab9 */ /* 0x000fe20000000a00 */
[----:B------:R-:W4:Y:S01]  /*335d0*/  S2R R3, SR_TID.X ;  /* 0x0000000000037919 */ /* 0x000f220000002100 */
[----:B------:R-:W1:Y:S01]  /*335e0*/  S2R R0, SR_TID.X ;  /* 0x0000000000007919 */ /* 0x000e620000002100 */
[----:B------:R-:W-:Y:S01]  /*335f0*/  LOP3.LUT R20, R20, 0xffefffff, RZ, 0xc0, !PT ;  /* 0xffefffff14147812 */ /* 0x000fe200078ec0ff */
[----:B------:R-:W-:Y:S01]  /*33600*/  ULDC UR24, c[0x0][0x248] ;  /* 0x0000920000187ab9 */ /* 0x000fe20000000800 */
[----:B------:R-:W-:Y:S01]  /*33610*/  ULDC.64 UR28, c[0x0][0x228] ;  /* 0x00008a00001c7ab9 */ /* 0x000fe20000000a00 */
[----:B------:R3:W-:Y:S01]  /*33620*/  STL [R1+0x1884], R102 ;  /* 0x0018846601007387 */ /* 0x0007e20000100800 */
[----:B------:R-:W-:Y:S01]  /*33630*/  ULDC UR25, c[0x0][0x248] ;  /* 0x0000920000197ab9 */ /* 0x000fe20000000800 */
[----:B------:R-:W-:Y:S01]  /*33640*/  ULDC.64 UR34, c[0x0][0x228] ;  /* 0x00008a0000227ab9 */ /* 0x000fe20000000a00 */
[----:B------:R-:W-:Y:S01]  /*33650*/  ULDC UR26, c[0x0][0x248] ;  /* 0x00009200001a7ab9 */ /* 0x000fe20000000800 */
[----:B------:R3:W-:Y:S01]  /*33660*/  STL [R1+0x1880], R101 ;  /* 0x0018806501007387 */ /* 0x0007e20000100800 */
[----:B------:R-:W-:Y:S01]  /*33670*/  ULDC.64 UR42, c[0x0][0x228] ;  /* 0x00008a00002a7ab9 */ /* 0x000fe20000000a00 */
[----:B------:R-:W-:Y:S01]  /*33680*/  ULDC.64 UR36, c[0x0][0x228] ;  /* 0x00008a0000247ab9 */ /* 0x000fe20000000a00 */
[----:B------:R-:W-:Y:S01]  /*33690*/  ULDC UR31, c[0x0][0x248] ;  /* 0x00009200001f7ab9 */ /* 0x000fe20000000800 */
[----:B------:R3:W-:Y:S01]  /*336a0*/  STL [R1+0x187c], R100 ;  /* 0x00187c6401007387 */ /* 0x0007e20000100800 */
[----:B------:R-:W-:Y:S01]  /*336b0*/  ULDC UR30, c[0x0][0x248] ;  /* 0x00009200001e7ab9 */ /* 0x000fe20000000800 */
[----:B------:R-:W-:Y:S01]  /*336c0*/  ULDC UR57, c[0x0][0x228] ;  /* 0x00008a0000397ab9 */ /* 0x000fe20000000800 */
        /* <DEDUP_REMOVED lines=14> */
[----:B----4-:R-:W-:Y:S01]  /*337b0*/  IMAD.SHL.U32 R2, R3, 0x10, RZ ;  /* 0x0000001003027824 */ /* 0x010fe200078e00ff */
[----:B------:R-:W-:Y:S01]  /*337c0*/  ULDC UR48, c[0x0][0x228] ;  /* 0x00008a0000307ab9 */ /* 0x000fe20000000800 */
[----:B------:R-:W-:Y:S01]  /*337d0*/  ULDC UR50, c[0x0][0x228] ;  /* 0x00008a0000327ab9 */ /* 0x000fe20000000800 */
[----:B------:R4:W-:Y:S01]  /*337e0*/  STL [R1+0x1868], R95 ;  /* 0x0018685f01007387 */ /* 0x0009e20000100800 */
[----:B-1----:R-:W-:Y:S01]  /*337f0*/  IMAD.SHL.U32 R3, R0, 0x40, RZ ;  /* 0x0000004000037824 */ /* 0x002fe200078e00ff */
[----:B------:R-:W-:Y:S01]  /*33800*/  LOP3.LUT R2, R2, 0xf0, RZ, 0xc0, !PT ;  /* 0x000000f002027812 */ /* 0x000fe200078ec0ff */
[----:B------:R-:W-:Y:S01]  /*33810*/  ULDC UR52, c[0x0][0x228] ;  /* 0x00008a0000347ab9 */ /* 0x000fe20000000800 */
[----:B------:R1:W-:Y:S01]  /*33820*/  STL [R1+0x1864], R94 ;  /* 0x0018645e01007387 */ /* 0x0003e20000100800 */
[----:B------:R-:W-:Y:S01]  /*33830*/  LOP3.LUT R5, R0, 0x60, RZ, 0xc0, !PT ;  /* 0x0000006000057812 */ /* 0x000fe200078ec0ff */
[----:B------:R-:W-:Y:S01]  /*33840*/  ULDC UR54, c[0x0][0x228] ;  /* 0x00008a0000367ab9 */ /* 0x000fe20000000800 */
[----:B------:R-:W-:Y:S01]  /*33850*/  LOP3.LUT R3, R3, 0x400, RZ, 0xc0, !PT ;  /* 0x0000040003037812 */ /* 0x000fe200078ec0ff */
[----:B------:R-:W-:Y:S01]  /*33860*/  STL [R1+0x1860], R93 ;  /* 0x0018605d01007387 */ /* 0x000fe20000100800 */
[----:B------:R-:W-:Y:S01]  /*33870*/  ULDC UR19, c[0x0][0x228] ;  /* 0x00008a0000137ab9 */ /* 0x000fe20000000800 */
[----:B------:R-:W-:Y:S01]  /*33880*/  ULDC UR23, c[0x0][0x228] ;  /* 0x00008a0000177ab9 */ /* 0x000fe20000000800 */
[----:B------:R-:W-:Y:S01]  /*33890*/  IADD3 R0, R3, UR32, R2 ;  /* 0x0000002003007c10 */ /* 0x000fe2000fffe002 */
[----:B------:R-:W-:Y:S01]  /*338a0*/  STL [R1+0x185c], R92 ;  /* 0x00185c5c01007387 */ /* 0x000fe20000100800 */
[C---:B-----5:R-:W-:Y:S01]  /*338b0*/  VIADD R2, R6.reuse, 0x103 ;  /* 0x0000010306027836 */ /* 0x060fe20000000000 */
[----:B------:R-:W-:Y:S01]  /*338c0*/  ULDC UR17, c[0x0][0x228] ;  /* 0x00008a0000117ab9 */ /* 0x000fe20000000800 */
[----:B------:R-:W-:Y:S01]  /*338d0*/  VIADD R3, R6, 0x104 ;  /* 0x0000010406037836 */ /* 0x000fe20000000000 */
[----:B------:R-:W-:Y:S01]  /*338e0*/  STL [R1+0x1858], R91 ;  /* 0x0018585b01007387 */ /* 0x000fe20000100800 */
[----:B------:R-:W-:Y:S01]  /*338f0*/  IMAD R0, R5, 0x8, R0 ;  /* 0x0000000805007824 */ /* 0x000fe200078e0200 */
[----:B------:R-:W-:Y:S01]  /*33900*/  ISETP.GE.AND P2, PT, R2, UR9, PT ;  /* 0x0000000902007c0c */ /* 0x000fe2000bf46270 */
[----:B------:R-:W-:Y:S01]  /*33910*/  ULDC UR9, c[0x0][0x248] ;  /* 0x0000920000097ab9 */ /* 0x000fe20000000800 */
[----:B------:R-:W-:Y:S01]  /*33920*/  STL [R1+0x1854], R90 ;  /* 0x0018545a01007387 */ /* 0x000fe20000100800 */
[----:B------:R-:W-:Y:S01]  /*33930*/  IADD3 R2, R6, 0x101, RZ ;  /* 0x0000010106027810 */ /* 0x000fe20007ffe0ff */
[----:B------:R-:W-:Y:S01]  /*33940*/  ULDC UR22, c[0x0][0x228] ;  /* 0x00008a0000167ab9 */ /* 0x000fe20000000800 */
[----:B------:R-:W-:Y:S01]  /*33950*/  ISETP.GE.AND P3, PT, R3, UR41, PT ;  /* 0x0000002903007c0c */ /* 0x000fe2000bf66270 */
[----:B------:R-:W-:Y:S01]  /*33960*/  STL [R1+0x1850], R89 ;  /* 0x0018505901007387 */ /* 0x000fe20000100800 */
[----:B------:R-:W-:Y:S01]  /*33970*/  ISETP.GE.AND P0, PT, R2, UR5, PT ;  /* 0x0000000502007c0c */ /* 0x000fe2000bf06270 */
[----:B------:R-:W-:Y:S01]  /*33980*/  ULDC UR5, c[0x0][0x248] ;  /* 0x0000920000057ab9 */ /* 0x000fe20000000800 */
[C---:B------:R-:W-:Y:S01]  /*33990*/  VIADD R3, R6.reuse, 0x102 ;  /* 0x0000010206037836 */ /* 0x040fe20000000000 */
[----:B------:R-:W-:Y:S01]  /*339a0*/  STL [R1+0x184c], R88 ;  /* 0x00184c5801007387 */ /* 0x000fe20000100800 */
[----:B------:R-:W-:Y:S01]  /*339b0*/  ULDC UR14, c[0x0][0x228] ;  /* 0x00008a00000e7ab9 */ /* 0x000fe20000000800 */
[----:B------:R-:W-:Y:S01]  /*339c0*/  ULDC UR21, c[0x0][0x228] ;  /* 0x00008a0000157ab9 */ /* 0x000fe20000000800 */
[----:B------:R-:W-:Y:S01]  /*339d0*/  ULDC UR12, c[0x0][0x228] ;  /* 0x00008a00000c7ab9 */ /* 0x000fe20000000800 */
        /* <DEDUP_REMOVED lines=14> */
[----:B------:R-:W4:Y:S01]  /*33ac0*/  S2R R5, SR_TID.X ;  /* 0x0000000000057919 */ /* 0x000f220000002100 */
[----:B------:R-:W-:Y:S01]  /*33ad0*/  BAR.SYNC.DEFER_BLOCKING 0x0 ;  /* 0x0000000000007b1d */ /* 0x000fe20000010000 */
[----:B------:R-:W-:Y:S01]  /*33ae0*/  IMAD R2, R6, UR5, RZ ;  /* 0x0000000506027c24 */ /* 0x000fe2000f8e02ff */
[----:B------:R-:W-:-:S04]  /*33af0*/  ISETP.GE.AND P1, PT, R3, UR7, PT ;  /* 0x0000000703007c0c */ /* 0x000fc8000bf26270 */
[----:B------:R-:W-:Y:S01]  /*33b00*/  ULDC UR7, c[0x0][0x248] ;  /* 0x0000920000077ab9 */ /* 0x000fe20000000800 */
[----:B------:R-:W-:Y:S01]  /*33b10*/  ULDC UR5, c[0x0][0x248] ;  /* 0x0000920000057ab9 */ /* 0x000fe20000000800 */
[----:B------:R-:W-:Y:S01]  /*33b20*/  STL [R1+0x1838], R83 ;  /* 0x0018385301007387 */ /* 0x000fe20000100800 */
[C---:B------:R-:W-:Y:S02]  /*33b30*/  VIADD R105, R6.reuse, 0x100 ;  /* 0x0000010006697836 */ /* 0x040fe40000000000 */
[C---:B--2---:R-:W-:Y:S01]  /*33b40*/  VIADD R104, R6.reuse, 0xff ;  /* 0x000000ff06687836 */ /* 0x044fe20000000000 */
[----:B------:R-:W-:Y:S01]  /*33b50*/  STL [R1+0x1834], R82 ;  /* 0x0018345201007387 */ /* 0x000fe20000100800 */
[C---:B---3--:R-:W-:Y:S02]  /*33b60*/  VIADD R103, R6.reuse, 0xfe ;  /* 0x000000fe06677836 */ /* 0x048fe40000000000 */
[C---:B------:R-:W-:Y:S01]  /*33b70*/  VIADD R102, R6.reuse, 0xfd ;  /* 0x000000fd06667836 */ /* 0x040fe20000000000 */
[----:B------:R-:W-:Y:S01]  /*33b80*/  STL [R1+0x1830], R81 ;  /* 0x0018305101007387 */ /* 0x000fe20000100800 */
[C---:B------:R-:W-:Y:S01]  /*33b90*/  IADD3 R101, R6.reuse, 0xfc, RZ ;  /* 0x000000fc06657810 */ /* 0x040fe20007ffe0ff */
[C---:B------:R-:W-:Y:S01]  /*33ba0*/  VIADD R100, R6.reuse, 0xfb ;  /* 0x000000fb06647836 */ /* 0x040fe20000000000 */
[----:B------:R-:W-:Y:S01]  /*33bb0*/  LOP3.LUT R19, R19, 0x7fffffff, RZ, 0xc0, !PT ;  /* 0x7fffffff13137812 */ /* 0x000fe200078ec0ff */
[----:B------:R-:W-:Y:S01]  /*33bc0*/  STL [R1+0x182c], R80 ;  /* 0x00182c5001007387 */ /* 0x000fe20000100800 */
[----:B------:R-:W-:Y:S01]  /*33bd0*/  VIADD R99, R6, 0xfa ;  /* 0x000000fa06637836 */ /* 0x000fe20000000000 */
[----:B------:R-:W-:-:S02]  /*33be0*/  ULDC UR41, c[0x0][0x228] ;  /* 0x00008a0000297ab9 */ /* 0x000fc40000000800 */
[----:B------:R-:W-:Y:S04]  /*33bf0*/  STL [R1+0x1828], R79 ;  /* 0x0018284f01007387 */ /* 0x000fe80000100800 */
[----:B------:R-:W-:Y:S01]  /*33c00*/  STL [R1+0x1824], R78 ;  /* 0x0018244e01007387 */ /* 0x000fe20000100800 */
[----:B----4-:R-:W-:-:S03]  /*33c10*/  LOP3.LUT R5, R5, 0x7f, RZ, 0xc0, !PT ;  /* 0x0000007f05057812 */ /* 0x010fc600078ec0ff */
[----:B------:R-:W-:Y:S01]  /*33c20*/  STL [R1+0x1820], R77 ;  /* 0x0018204d01007387 */ /* 0x000fe20000100800 */
[----:B------:R-:W-:Y:S01]  /*33c30*/  LEA R21, R5, UR32, 0x4 ;  /* 0x0000002005157c11 */ /* 0x000fe2000f8e20ff */
[----:B------:R-:W-:Y:S01]  /*33c40*/  ULDC.64 UR32, c[0x0][0x228] ;  /* 0x00008a0000207ab9 */ /* 0x000fe20000000a00 */
[----:B------:R-:W-:Y:S01]  /*33c50*/  ISETP.LT.AND P4, PT, R8, UR8, !P3 ;  /* 0x0000000808007c0c */ /* 0x000fe2000df81270 */
[----:B------:R-:W-:Y:S01]  /*33c60*/  STL [R1+0x181c], R76 ;  /* 0x00181c4c01007387 */ /* 0x000fe20000100800 */
[----:B------:R-:W-:Y:S01]  /*33c70*/  VIADD R98, R6, 0xf9 ;  /* 0x000000f906627836 */ /* 0x000fe20000000000 */
[----:B------:R-:W-:Y:S01]  /*33c80*/  LOP3.LUT R18, R18, 0x7fffffff, RZ, 0xc0, !PT ;  /* 0x7fffffff12127812 */ /* 0x000fe200078ec0ff */
[C---:B------:R-:W-:Y:S01]  /*33c90*/  VIADD R97, R6.reuse, 0xf8 ;  /* 0x000000f806617836 */ /* 0x040fe20000000000 */
[----:B------:R-:W-:Y:S01]  /*33ca0*/  STL [R1+0x1818], R75 ;  /* 0x0018184b01007387 */ /* 0x000fe20000100800 */
[C---:B------:R-:W-:Y:S01]  /*33cb0*/  VIADD R96, R6.reuse, 0xf7 ;  /* 0x000000f706607836 */ /* 0x040fe20000000000 */
[----:B------:R-:W-:Y:S01]  /*33cc0*/  ULDC UR8, c[0x0][0x228] ;  /* 0x00008a0000087ab9 */ /* 0x000fe20000000800 */
[C---:B------:R-:W-:Y:S01]  /*33cd0*/  VIADD R95, R6.reuse, 0xf6 ;  /* 0x000000f6065f7836 */ /* 0x040fe20000000000 */
[----:B------:R-:W-:Y:S01]  /*33ce0*/  STL [R1+0x1814], R74 ;  /* 0x0018144a01007387 */ /* 0x000fe20000100800 */
[----:B-1----:R-:W-:Y:S01]  /*33cf0*/  VIADD R94, R6, 0xf5 ;  /* 0x000000f5065e7836 */ /* 0x002fe20000000000 */
[----:B------:R-:W1:Y:S02]  /*33d00*/  LDC R5, c[0x0][0x244] ;  /* 0x00009100ff057b82 */ /* 0x000e640000000800 */
        /* <DEDUP_REMOVED lines=50> */
[----:B------:R-:W2:Y:S04]  /*34030*/  LDL.LU R156, [R1+0xc00] ;  /* 0x000c0000019c7983 */ /* 0x000ea80000300800 */
[----:B------:R-:W2:Y:S04]  /*34040*/  LDL.LU R157, [R1+0xc08] ;  /* 0x000c0800019d7983 */ /* 0x000ea80000300800 */
[----:B------:R-:W2:Y:S04]  /*34050*/  LDL.LU R158, [R1+0x800] ;  /* 0x00080000019e7983 */ /* 0x000ea80000300800 */
[----:B------:R-:W2:Y:S04]  /*34060*/  LDL.LU R159, [R1+0x808] ;  /* 0x00080800019f7983 */ /* 0x000ea80000300800 */
[----:B------:R-:W3:Y:S04]  /*34070*/  LDL.LU R152, [R1+0x400] ;  /* 0x0004000001987983 */ /* 0x000ee80000300800 */
[----:B------:R-:W3:Y:S04]  /*34080*/  LDL.LU R153, [R1+0x408] ;  /* 0x0004080001997983 */ /* 0x000ee80000300800 */
[----:B------:R-:W3:Y:S04]  /*34090*/  LDL.LU R154, [R1] ;  /* 0x00000000019a7983 */ /* 0x000ee80000300800 */
[----:B------:R-:W3:Y:S04]  /*340a0*/  LDL.LU R155, [R1+0x8] ;  /* 0x00000800019b7983 */ /* 0x000ee80000300800 */
[----:B--2---:R-:W-:Y:S01]  /*340b0*/  STSM.16.M88.4 [R0], R156 ;  /* 0x0000009c00007844 */ /* 0x004fe20000000200 */
[----:B------:R-:W-:Y:S06]  /*340c0*/  BAR.SYNC.DEFER_BLOCKING 0x0 ;  /* 0x0000000000007b1d */ /* 0x000fec0000010000 */
[----:B------:R-:W2:Y:S02]  /*340d0*/  LDS.128 R24, [R21] ;  /* 0x0000000015187984 */ /* 0x000ea40000000c00 */
[----:B------:R-:W-:Y:S06]  /*340e0*/  BAR.SYNC.DEFER_BLOCKING 0x0 ;  /* 0x0000000000007b1d */ /* 0x000fec0000010000 */
[----:B---3--:R3:W-:Y:S04]  /*340f0*/  STSM.16.M88.4 [R0], R152 ;  /* 0x0000009800007844 */ /* 0x0087e80000000200 */
[----:B--2---:R-:W-:Y:S04]  /*34100*/  STL.64 [R1+0xe00], R24 ;  /* 0x000e001801007387 */ /* 0x004fe80000100a00 */
[----:B------:R-:W-:Y:S04]  /*34110*/  STL.64 [R1+0xe08], R26 ;  /* 0x000e081a01007387 */ /* 0x000fe80000100a00 */
[----:B------:R-:W2:Y:S04]  /*34120*/  LDL.LU R156, [R1+0xc04] ;  /* 0x000c0400019c7983 */ /* 0x000ea80000300800 */
[----:B------:R-:W2:Y:S04]  /*34130*/  LDL.LU R157, [R1+0xc0c] ;  /* 0x000c0c00019d7983 */ /* 0x000ea80000300800 */
[----:B------:R-:W2:Y:S04]  /*34140*/  LDL.LU R158, [R1+0x804] ;  /* 0x00080400019e7983 */ /* 0x000ea80000300800 */
[----:B------:R-:W2:Y:S01]  /*34150*/  LDL.LU R159, [R1+0x80c] ;  /* 0x00080c00019f7983 */ /* 0x000ea20000300800 */
[----:B------:R-:W-:Y:S06]  /*34160*/  BAR.SYNC.DEFER_BLOCKING 0x0 ;  /* 0x0000000000007b1d */ /* 0x000fec0000010000 */
[----:B---3--:R-:W3:Y:S04]  /*34170*/  LDL.LU R152, [R1+0x404] ;  /* 0x0004040001987983 */ /* 0x008ee80000300800 */
[----:B------:R-:W3:Y:S04]  /*34180*/  LDL.LU R153, [R1+0x40c] ;  /* 0x00040c0001997983 */ /* 0x000ee80000300800 */
[----:B------:R-:W3:Y:S04]  /*34190*/  LDL.LU R154, [R1+0x4] ;  /* 0x00000400019a7983 */ /* 0x000ee80000300800 */
[----:B------:R-:W3:Y:S04]  /*341a0*/  LDL.LU R155, [R1+0xc] ;  /* 0x00000c00019b7983 */ /* 0x000ee80000300800 */
[----:B------:R-:W4:Y:S01]  /*341b0*/  LDS.128 R24, [R21] ;  /* 0x0000000015187984 */ /* 0x000f220000000c00 */
[----:B------:R-:W-:Y:S06]  /*341c0*/  BAR.SYNC.DEFER_BLOCKING 0x0 ;  /* 0x0000000000007b1d */ /* 0x000fec0000010000 */
[----:B----4-:R-:W-:Y:S04]  /*341d0*/  STL.64 [R1+0x800], R24 ;  /* 0x0008001801007387 */ /* 0x010fe80000100a00 */
[----:B------:R-:W-:Y:S04]  /*341e0*/  STL.64 [R1+0x808], R26 ;  /* 0x0008081a01007387 */ /* 0x000fe80000100a00 */
        /* <DEDUP_REMOVED lines=18> */
[----:B----4-:R-:W-:Y:S04]  /*34310*/  STL.64 [R1], R24 ;  /* 0x0000001801007387 */ /* 0x010fe80000100a00 */
        /* <DEDUP_REMOVED lines=71> */
[----:B------:R-:W2:Y:S04]  /*34790*/  LDL.LU R159, [R1+0x838] ;  /* 0x00083800019f7983 */ /* 0x000ea80000300800 */
[----:B---3--:R-:W3:Y:S04]  /*347a0*/  LDL.LU R152, [R1+0x430] ;  /* 0x0004300001987983 */ /* 0x008ee80000300800 */
[----:B------:R-:W3:Y:S04]  /*347b0*/  LDL.LU R153, [R1+0x438] ;  /* 0x0004380001997983 */ /* 0x000ee80000300800 */
[----:B------:R-:W3:Y:S04]  /*347c0*/  LDL.LU R154, [R1+0x30] ;  /* 0x00003000019a7983 */ /* 0x000ee80000300800 */
[----:B------:R-:W3:Y:S01]  /*347d0*/  LDL.LU R155, [R1+0x38] ;  /* 0x00003800019b7983 */ /* 0x000ee20000300800 */
[----:B------:R-:W-:Y:S06]  /*347e0*/  BAR.SYNC.DEFER_BLOCKING 0x0 ;  /* 0x0000000000007b1d */ /* 0x000fec0000010000 */
[----:B------:R-:W4:Y:S02]  /*347f0*/  LDS.128 R24, [R21] ;  /* 0x0000000015187984 */ /* 0x000f240000000c00 */
        /* <DEDUP_REMOVED lines=50> */
[----:B---3--:R-:W2:Y:S04]  /*34b20*/  LDL.LU R152, [R1+0xc44] ;  /* 0x000c440001987983 */ /* 0x008ea80000300800 */
[----:B------:R-:W2:Y:S04]  /*34b30*/  LDL.LU R153, [R1+0xc4c] ;  /* 0x000c4c0001997983 */ /* 0x000ea80000300800 */
[----:B------:R-:W2:Y:S04]  /*34b40*/  LDL.LU R154, [R1+0x844] ;  /* 0x00084400019a7983 */ /* 0x000ea80000300800 */
[----:B------:R3:W-:Y:S04]  /*34b50*/  STL [R1+0x1744], R2 ;  /* 0x0017440201007387 */ /* 0x0007e80000100800 */
[----:B------:R-:W2:Y:S01]  /*34b60*/  LDL.LU R155, [R1+0x84c] ;  /* 0x00084c00019b7983 */ /* 0x000ea20000300800 */
[----:B------:R-:W-:Y:S01]  /*34b70*/  BAR.SYNC.DEFER_BLOCKING 0x0 ;  /* 0x0000000000007b1d */ /* 0x000fe20000010000 */
[----:B---3--:R-:W-:-:S05]  /*34b80*/  VIADD R2, R2, UR7 ;  /* 0x0000000702027c36 */ /* 0x008fca0008000000 */
[----:B------:R-:W-:Y:S01]  /*34b90*/  ULDC UR7, c[0x0][0x248] ;  /* 0x0000920000077ab9 */ /* 0x000fe20000000800 */
[----:B------:R3:W-:Y:S02]  /*34ba0*/  STL [R1+0x143c], R2 ;  /* 0x00143c0201007387 */ /* 0x0007e40000100800 */
[----:B---3--:R-:W-:Y:S01]  /*34bb0*/  VIADD R2, R2, UR5 ;  /* 0x0000000502027c36 */ /* 0x008fe20008000000 */
[----:B------:R-:W-:Y:S01]  /*34bc0*/  ULDC UR5, c[0x0][0x248] ;  /* 0x0000920000057ab9 */ /* 0x000fe20000000800 */
[----:B------:R-:W3:Y:S01]  /*34bd0*/  LDS.128 R24, [R21] ;  /* 0x0000000015187984 */ /* 0x000ee20000000c00 */
[----:B------:R-:W-:Y:S06]  /*34be0*/  BAR.SYNC.DEFER_BLOCKING 0x0 ;  /* 0x0000000000007b1d */ /* 0x000fec0000010000 */
[----:B---3--:R-:W-:Y:S04]  /*34bf0*/  STL.64 [R1+0x840], R24 ;  /* 0x0008401801007387 */ /* 0x008fe80000100a00 */
[----:B------:R-:W-:Y:S04]  /*34c00*/  STL.64 [R1+0x848], R26 ;  /* 0x0008481a01007387 */ /* 0x000fe80000100a00 */
[----:B--2---:R2:W-:Y:S01]  /*34c10*/  STSM.16.M88.4 [R0], R152 ;  /* 0x0000009800007844 */ /* 0x0045e20000000200 */
[----:B------:R-:W-:Y:S06]  /*34c20*/  BAR.SYNC.DEFER_BLOCKING 0x0 ;  /* 0x0000000000007b1d */ /* 0x000fec0000010000 */
[----:B--2---:R-:W2:Y:S04]  /*34c30*/  LDL.LU R152, [R1+0x444] ;  /* 0x0004440001987983 */ /* 0x004ea80000300800 */
[----:B------:R3:W-:Y:S04]  /*34c40*/  STL [R1+0x1288], R2 ;  /* 0x0012880201007387 */ /* 0x0007e80000100800 */
[----:B------:R-:W2:Y:S04]  /*34c50*/  LDL.LU R153, [R1+0x44c] ;  /* 0x00044c0001997983 */ /* 0x000ea80000300800 */
[----:B------:R-:W2:Y:S01]  /*34c60*/  LDL.LU R154, [R1+0x44] ;  /* 0x00004400019a7983 */ /* 0x000ea20000300800 */
[----:B---3--:R-:W-:Y:S01]  /*34c70*/  VIADD R2, R2, UR7 ;  /* 0x0000000702027c36 */ /* 0x008fe20008000000 */
[----:B------:R-:W-:-:S02]  /*34c80*/  ULDC UR7, c[0x0][0x248] ;  /* 0x0000920000077ab9 */ /* 0x000fc40000000800 */
[----:B------:R-:W2:Y:S04]  /*34c90*/  LDL.LU R155, [R1+0x4c] ;  /* 0x00004c00019b7983 */ /* 0x000ea80000300800 */
[----:B------:R-:W3:Y:S01]  /*34ca0*/  LDS.128 R24, [R21] ;  /* 0x0000000015187984 */ /* 0x000ee20000000c00 */
[----:B------:R-:W-:Y:S06]  /*34cb0*/  BAR.SYNC.DEFER_BLOCKING 0x0 ;  /* 0x0000000000007b1d */ /* 0x000fec0000010000 */
[----:B------:R4:W-:Y:S02]  /*34cc0*/  STL [R1+0xf50], R2 ;  /* 0x000f500201007387 */ /* 0x0009e40000100800 */
[----:B----4-:R-:W-:Y:S01]  /*34cd0*/  VIADD R2, R2, UR5 ;  /* 0x0000000502027c36 */ /* 0x010fe20008000000 */
[----:B------:R-:W-:-:S04]  /*34ce0*/  ULDC UR5, c[0x0][0x248] ;  /* 0x0000920000057ab9 */ /* 0x000fc80000000800 */
[----:B------:R4:W-:Y:S02]  /*34cf0*/  STL [R1+0xf54], R2 ;  /* 0x000f540201007387 */ /* 0x0009e40000100800 */
[----:B----4-:R-:W-:Y:S01]  /*34d00*/  VIADD R2, R2, UR9 ;  /* 0x0000000902027c36 */ /* 0x010fe20008000000 */
[----:B------:R-:W-:Y:S01]  /*34d10*/  ULDC UR9, c[0x0][0x248] ;  /* 0x0000920000097ab9 */ /* 0x000fe20000000800 */
[----:B---3--:R-:W-:Y:S04]  /*34d20*/  STL.64 [R1+0x440], R24 ;  /* 0x0004401801007387 */ /* 0x008fe80000100a00 */
[----:B------:R-:W-:Y:S04]  /*34d30*/  STL.64 [R1+0x448], R26 ;  /* 0x0004481a01007387 */ /* 0x000fe80000100a00 */
[----:B--2---:R2:W-:Y:S01]  /*34d40*/  STSM.16.M88.4 [R0], R152 ;  /* 0x0000009800007844 */ /* 0x0045e20000000200 */
[----:B------:R-:W-:Y:S06]  /*34d50*/  BAR.SYNC.DEFER_BLOCKING 0x0 ;  /* 0x0000000000007b1d */ /* 0x000fec0000010000 */
[----:B--2---:R-:W2:Y:S04]  /*34d60*/  LDL.LU R152, [R1+0xc50] ;  /* 0x000c500001987983 */ /* 0x004ea80000300800 */
[----:B------:R3:W-:Y:S04]  /*34d70*/  STL [R1+0xf58], R2 ;  /* 0x000f580201007387 */ /* 0x0007e80000100800 */
[----:B------:R-:W2:Y:S04]  /*34d80*/  LDL.LU R153, [R1+0xc58] ;  /* 0x000c580001997983 */ /* 0x000ea80000300800 */
[----:B------:R-:W2:Y:S04]  /*34d90*/  LDL.LU R154, [R1+0x850] ;  /* 0x00085000019a7983 */ /* 0x000ea80000300800 */
[----:B------:R-:W2:Y:S04]  /*34da0*/  LDL.LU R155, [R1+0x858] ;  /* 0x00085800019b7983 */ /* 0x000ea80000300800 */
[----:B------:R-:W4:Y:S01]  /*34db0*/  LDS.128 R24, [R21] ;  /* 0x0000000015187984 */ /* 0x000f220000000c00 */
[----:B------:R-:W-:Y:S01]  /*34dc0*/  BAR.SYNC.DEFER_BLOCKING 0x0 ;  /* 0x0000000000007b1d */ /* 0x000fe20000010000 */
[----:B---3--:R-:W-:-:S05]  /*34dd0*/  VIADD R2, R2, UR5 ;  /* 0x0000000502027c36 */ /* 0x008fca0008000000 */
[----:B------:R-:W-:Y:S01]  /*34de0*/  ULDC UR5, c[0x0][0x248] ;  /* 0x0000920000057ab9 */ /* 0x000fe20000000800 */
[----:B------:R3:W-:Y:S02]  /*34df0*/  STL [R1+0xf5c], R2 ;  /* 0x000f5c0201007387 */ /* 0x0007e40000100800 */
[----:B---3--:R-:W-:Y:S01]  /*34e00*/  VIADD R2, R2, UR7 ;  /* 0x0000000702027c36 */ /* 0x008fe20008000000 */
[----:B------:R-:W-:-:S04]  /*34e10*/  ULDC UR7, c[0x0][0x248] ;  /* 0x0000920000077ab9 */ /* 0x000fc80000000800 */
[----:B------:R3:W-:Y:S02]  /*34e20*/  STL [R1+0xf60], R2 ;  /* 0x000f600201007387 */ /* 0x0007e40000100800 */
[----:B---3--:R-:W-:Y:S01]  /*34e30*/  VIADD R2, R2, UR5 ;  /* 0x0000000502027c36 */ /* 0x008fe20008000000 */
[----:B------:R-:W-:Y:S01]  /*34e40*/  ULDC UR5, c[0x0][0x248] ;  /* 0x0000920000057ab9 */ /* 0x000fe20000000800 */
[----:B----4-:R-:W-:Y:S04]  /*34e50*/  STL.64 [R1+0x40], R24 ;  /* 0x0000401801007387 */ /* 0x010fe80000100a00 */
        /* <DEDUP_REMOVED lines=222> */
[----:B---3--:R-:W-:Y:S01]  /*35c40*/  IADD3 R2, R2, UR7, RZ ;  /* 0x0000000702027c10 */ /* 0x008fe2000fffe0ff */
        /* <DEDUP_REMOVED lines=268> */
[----:B---3--:R-:W-:Y:S01]  /*36d10*/  IADD3 R2, R2, UR5, RZ ;  /* 0x0000000502027c10 */ /* 0x008fe2000fffe0ff */
        /* <DEDUP_REMOVED lines=278> */
[----:B---3--:R-:W-:-:S05]  /*37e80*/  IADD3 R2, R2, UR7, RZ ;  /* 0x0000000702027c10 */ /* 0x008fca000fffe0ff */
        /* <DEDUP_REMOVED lines=422> */
[----:B------:R3:W-:Y:S04]  /*398f0*/  STL [R1+0x1258], R2 ;  /* 0x0012580201007387 */ /* 0x0007e80000100800 */
[----:B----4-:R-:W-:Y:S04]  /*39900*/  STL.64 [R1+0x540], R24 ;  /* 0x0005401801007387 */ /* 0x010fe80000100a00 */
[----:B------:R-:W-:Y:S01]  /*39910*/  STL.64 [R1+0x548], R26 ;  /* 0x0005481a01007387 */ /* 0x000fe20000100a00 */
[----:B---3--:R-:W-:Y:S01]  /*39920*/  VIADD R2, R2, UR9 ;  /* 0x0000000902027c36 */ /* 0x008fe20008000000 */
[----:B------:R-:W-:-:S04]  /*39930*/  ULDC UR9, c[0x0][0x248] ;  /* 0x0000920000097ab9 */ /* 0x000fc80000000800 */
[----:B------:R3:W-:Y:S02]  /*39940*/  STL [R1+0x1254], R2 ;  /* 0x0012540201007387 */ /* 0x0007e40000100800 */
[----:B---3--:R-:W-:Y:S01]  /*39950*/  VIADD R2, R2, UR5 ;  /* 0x0000000502027c36 */ /* 0x008fe20008000000 */
[----:B------:R-:W-:Y:S01]  /*39960*/  ULDC UR5, c[0x0][0x248] ;  /* 0x0000920000057ab9 */ /* 0x000fe20000000800 */
[----:B------:R-:W-:Y:S02]  /*39970*/  @P4 LOP3.LUT R20, R20, 0x100000, RZ, 0xfc, !PT ;  /* 0x0010000014144812 */ /* 0x000fe400078efcff */
[----:B------:R-:W-:Y:S01]  /*39980*/  ISETP.LT.AND P4, PT, R8, UR4, !P2 ;  /* 0x0000000408007c0c */ /* 0x000fe2000d781270 */
[----:B------:R-:W-:Y:S01]  /*39990*/  ULDC UR4, c[0x0][0x248] ;  /* 0x0000920000047ab9 */ /* 0x000fe20000000800 */
[----:B--2---:R2:W-:Y:S01]  /*399a0*/  STSM.16.M88.4 [R0], R152 ;  /* 0x0000009800007844 */ /* 0x0045e20000000200 */
[----:B------:R-:W-:Y:S06]  /*399b0*/  BAR.SYNC.DEFER_BLOCKING 0x0 ;  /* 0x0000000000007b1d */ /* 0x000fec0000010000 */
[----:B--2---:R-:W2:Y:S04]  /*399c0*/  LDL.LU R152, [R1+0xd50] ;  /* 0x000d500001987983 */ /* 0x004ea80000300800 */
[----:B------:R-:W3:Y:S04]  /*399d0*/  LDS.128 R24, [R21] ;  /* 0x0000000015187984 */ /* 0x000ee80000000c00 */
[----:B------:R4:W-:Y:S04]  /*399e0*/  STL [R1+0x125c], R2 ;  /* 0x00125c0201007387 */ /* 0x0009e80000100800 */
[----:B------:R-:W2:Y:S04]  /*399f0*/  LDL.LU R153, [R1+0xd58] ;  /* 0x000d580001997983 */ /* 0x000ea80000300800 */
[----:B------:R-:W2:Y:S01]  /*39a00*/  LDL.LU R154, [R1+0x950] ;  /* 0x00095000019a7983 */ /* 0x000ea20000300800 */
[----:B----4-:R-:W-:Y:S01]  /*39a10*/  VIADD R2, R2, UR7 ;  /* 0x0000000702027c36 */ /* 0x010fe20008000000 */
[----:B------:R-:W-:-:S02]  /*39a20*/  ULDC UR7, c[0x0][0x248] ;  /* 0x0000920000077ab9 */ /* 0x000fc40000000800 */
[----:B------:R-:W2:Y:S04]  /*39a30*/  LDL.LU R155, [R1+0x958] ;  /* 0x00095800019b7983 */ /* 0x000ea80000300800 */
[----:B------:R4:W-:Y:S01]  /*39a40*/  STL [R1+0x1260], R2 ;  /* 0x0012600201007387 */ /* 0x0009e20000100800 */
[C---:B------:R-:W-:Y:S02]  /*39a50*/  ISETP.LT.AND P3, PT, R7.reuse, UR6, !P3 ;  /* 0x0000000607007c0c */ /* 0x040fe4000df61270 */
[----:B------:R-:W-:Y:S01]  /*39a60*/  LOP3.LUT R20, R20, 0xfff7ffff, RZ, 0xc0, !PT ;  /* 0xfff7ffff14147812 */ /* 0x000fe200078ec0ff */
[C---:B------:R-:W-:Y:S01]  /*39a70*/  VIADD R93, R6.reuse, 0xf4 ;  /* 0x000000f4065d7836 */ /* 0x040fe20000000000 */
[----:B------:R-:W-:Y:S01]  /*39a80*/  ISETP.LT.AND P2, PT, R7, UR28, !P2 ;  /* 0x0000001c07007c0c */ /* 0x000fe2000d741270 */
[----:B------:R-:W-:-:S02]  /*39a90*/  VIADD R92, R6, 0xf3 ;  /* 0x000000f3065c7836 */ /* 0x000fc40000000000 */
[C---:B------:R-:W-:Y:S02]  /*39aa0*/  VIADD R91, R6.reuse, 0xf2 ;  /* 0x000000f2065b7836 */ /* 0x040fe40000000000 */
[C---:B------:R-:W-:Y:S02]  /*39ab0*/  VIADD R90, R6.reuse, 0xf1 ;  /* 0x000000f1065a7836 */ /* 0x040fe40000000000 */
[C---:B------:R-:W-:Y:S02]  /*39ac0*/  VIADD R89, R6.reuse, 0xf0 ;  /* 0x000000f006597836 */ /* 0x040fe40000000000 */
[C---:B------:R-:W-:Y:S02]  /*39ad0*/  VIADD R88, R6.reuse, 0xef ;  /* 0x000000ef06587836 */ /* 0x040fe40000000000 */
[C---:B------:R-:W-:Y:S02]  /*39ae0*/  VIADD R87, R6.reuse, 0xee ;  /* 0x000000ee06577836 */ /* 0x040fe40000000000 */
        /* <DEDUP_REMOVED lines=19> */
[----:B------:R-:W-:Y:S01]  /*39c20*/  VIADD R67, R6, 0xda ;  /* 0x000000da06437836 */ /* 0x000fe20000000000 */
[----:B------:R-:W-:Y:S01]  /*39c30*/  LOP3.LUT R17, R17, 0x7fffffff, RZ, 0xc0, !PT ;  /* 0x7fffffff11117812 */ /* 0x000fe200078ec0ff */
[----:B----4-:R-:W-:Y:S01]  /*39c40*/  VIADD R2, R2, UR5 ;  /* 0x0000000502027c36 */ /* 0x010fe20008000000 */
[----:B------:R-:W-:Y:S01]  /*39c50*/  ULDC UR5, c[0x0][0x244] ;  /* 0x0000910000057ab9 */ /* 0x000fe20000000800 */
[C---:B------:R-:W-:Y:S02]  /*39c60*/  VIADD R66, R6.reuse, 0xd9 ;  /* 0x000000d906427836 */ /* 0x040fe40000000000 */
[C---:B------:R-:W-:Y:S01]  /*39c70*/  VIADD R65, R6.reuse, 0xd8 ;  /* 0x000000d806417836 */ /* 0x040fe20000000000 */
[----:B------:R4:W-:Y:S04]  /*39c80*/  STL [R1+0x1268], R2 ;  /* 0x0012680201007387 */ /* 0x0009e80000100800 */
[----:B---3--:R-:W-:Y:S01]  /*39c90*/  STL.64 [R1+0x140], R24 ;  /* 0x0001401801007387 */ /* 0x008fe20000100a00 */
        /* <DEDUP_REMOVED lines=16> */
[----:B------:R-:W-:Y:S01]  /*39da0*/  STL.64 [R1+0x148], R26 ;  /* 0x0001481a01007387 */ /* 0x000fe20000100a00 */
[----:B------:R-:W-:Y:S01]  /*39db0*/  IMAD R3, R7, UR5, RZ ;  /* 0x0000000507037c24 */ /* 0x000fe2000f8e02ff */
[----:B------:R-:W-:Y:S01]  /*39dc0*/  ULDC UR5, c[0x0][0x248] ;  /* 0x0000920000057ab9 */ /* 0x000fe20000000800 */
[----:B------:R-:W-:Y:S01]  /*39dd0*/  @P3 LOP3.LUT R20, R20, 0x80000, RZ, 0xfc, !PT ;  /* 0x0008000014143812 */ /* 0x000fe200078efcff */
[----:B------:R3:W-:Y:S01]  /*39de0*/  STL [R1+0x1264], R2 ;  /* 0x0012640201007387 */ /* 0x0007e20000100800 */
[----:B------:R-:W-:Y:S01]  /*39df0*/  ULDC UR9, c[0x0][0x228] ;  /* 0x00008a0000097ab9 */ /* 0x000fe20000000800 */
[C---:B------:R-:W-:Y:S02]  /*39e00*/  VIADD R50, R6.reuse, 0xc9 ;  /* 0x000000c906327836 */ /* 0x040fe40000000000 */
[----:B------:R-:W-:-:S02]  /*39e10*/  VIADD R49, R6, 0xc8 ;  /* 0x000000c806317836 */ /* 0x000fc40000000000 */
[C---:B------:R-:W-:Y:S02]  /*39e20*/  VIADD R48, R6.reuse, 0xc7 ;  /* 0x000000c706307836 */ /* 0x040fe40000000000 */
[C---:B------:R-:W-:Y:S02]  /*39e30*/  VIADD R47, R6.reuse, 0xc6 ;  /* 0x000000c6062f7836 */ /* 0x040fe40000000000 */
[C---:B------:R-:W-:Y:S02]  /*39e40*/  VIADD R46, R6.reuse, 0xc5 ;  /* 0x000000c5062e7836 */ /* 0x040fe40000000000 */
[C---:B------:R-:W-:Y:S01]  /*39e50*/  VIADD R45, R6.reuse, 0xc4 ;  /* 0x000000c4062d7836 */ /* 0x040fe20000000000 */
[----:B------:R-:W-:Y:S01]  /*39e60*/  IADD3 R44, R6, 0xc3, RZ ;  /* 0x000000c3062c7810 */ /* 0x000fe20007ffe0ff */
[----:B---3--:R-:W-:Y:S01]  /*39e70*/  VIADD R2, R2, UR7 ;  /* 0x0000000702027c36 */ /* 0x008fe20008000000 */
[----:B------:R-:W-:Y:S01]  /*39e80*/  ULDC UR7, c[0x0][0x248] ;  /* 0x0000920000077ab9 */ /* 0x000fe20000000800 */
        /* <DEDUP_REMOVED lines=8> */
[----:B------:R-:W-:Y:S01]  /*39f10*/  VIADD R35, R6, 0xba ;  /* 0x000000ba06237836 */ /* 0x000fe20000000000 */
[----:B------:R-:W-:Y:S01]  /*39f20*/  LOP3.LUT R15, R15, 0x7fffffff, RZ, 0xc0, !PT ;  /* 0x7fffffff0f0f7812 */ /* 0x000fe200078ec0ff */
[----:B------:R-:W-:Y:S01]  /*39f30*/  VIADD R4, R2, UR7 ;  /* 0x0000000702047c36 */ /* 0x000fe20008000000 */
[----:B------:R-:W-:Y:S01]  /*39f40*/  STL [R1+0x126c], R2 ;  /* 0x00126c0201007387 */ /* 0x000fe20000100800 */
[----:B------:R-:W-:Y:S01]  /*39f50*/  LOP3.LUT R20, R20, 0xfffbffff, RZ, 0xc0, !PT ;  /* 0xfffbffff14147812 */ /* 0x000fe200078ec0ff */
[----:B------:R-:W-:Y:S02]  /*39f60*/  ULDC.64 UR6, c[0x0][0x220] ;  /* 0x0000880000067ab9 */ /* 0x000fe40000000a00 */
[----:B------:R3:W-:Y:S01]  /*39f70*/  STL [R1+0x1270], R4 ;  /* 0x0012700401007387 */ /* 0x0007e20000100800 */
        /* <DEDUP_REMOVED lines=12> */
[----:B------:R-:W-:Y:S01]  /*3a040*/  VIADD R247, R6, 0xaa ;  /* 0x000000aa06f77836 */ /* 0x000fe20000000000 */
[----:B------:R-:W-:Y:S01]  /*3a050*/  LOP3.LUT R14, R14, 0x7fffffff, RZ, 0xc0, !PT ;  /* 0x7fffffff0e0e7812 */ /* 0x000fe200078ec0ff */
[----:B---3--:R-:W-:Y:S01]  /*3a060*/  VIADD R4, R4, UR5 ;  /* 0x0000000504047c36 */ /* 0x008fe20008000000 */
[----:B------:R-:W-:Y:S01]  /*3a070*/  ULDC UR5, c[0x0][0x248] ;  /* 0x0000920000057ab9 */ /* 0x000fe20000000800 */
[----:B------:R-:W-:-:S02]  /*3a080*/  VIADD R246, R6, 0xa9 ;  /* 0x000000a906f67836 */ /* 0x000fc40000000000 */
[C---:B------:R-:W-:Y:S02]  /*3a090*/  VIADD R245, R6.reuse, 0xa8 ;  /* 0x000000a806f57836 */ /* 0x040fe40000000000 */
[C---:B------:R-:W-:Y:S01]  /*3a0a0*/  VIADD R244, R6.reuse, 0xa7 ;  /* 0x000000a706f47836 */ /* 0x040fe20000000000 */
[----:B------:R-:W-:Y:S01]  /*3a0b0*/  IADD3 R243, R6, 0xa6, RZ ;  /* 0x000000a606f37810 */ /* 0x000fe20007ffe0ff */
[----:B------:R-:W-:Y:S01]  /*3a0c0*/  VIADD R22, R4, UR5 ;  /* 0x0000000504167c36 */ /* 0x000fe20008000000 */
[----:B------:R-:W-:Y:S01]  /*3a0d0*/  STL [R1+0x1274], R4 ;  /* 0x0012740401007387 */ /* 0x000fe20000100800 */
[----:B------:R-:W-:-:S03]  /*3a0e0*/  ULDC UR5, c[0x0][0x248] ;  /* 0x0000920000057ab9 */ /* 0x000fc60000000800 */
[----:B------:R3:W-:Y:S01]  /*3a0f0*/  STL [R1+0x1278], R22 ;  /* 0x0012781601007387 */ /* 0x0007e20000100800 */
        /* <DEDUP_REMOVED lines=14> */
[----:B------:R-:W-:Y:S01]  /*3a1e0*/  @P4 LOP3.LUT R20, R20, 0x40000, RZ, 0xfc, !PT ;  /* 0x0004000014144812 */ /* 0x000fe200078efcff */
[----:B-1----:R-:W-:Y:S01]  /*3a1f0*/  IMAD R5, R5, 0x80, R3 ;  /* 0x0000008005057824 */ /* 0x002fe200078e0203 */
[----:B------:R-:W-:Y:S01]  /*3a200*/  LEA R2, P3, R3, UR6, 0x2 ;  /* 0x0000000603027c11 */ /* 0x000fe2000f8610ff */
[----:B------:R-:W-:Y:S01]  /*3a210*/  ULDC UR5, c[0x0][0x228] ;  /* 0x00008a0000057ab9 */ /* 0x000fe20000000800 */
        /* <DEDUP_REMOVED lines=16> */
[----:B------:R-:W-:Y:S01]  /*3a320*/  VIADD R215, R6, 0x8a ;  /* 0x0000008a06d77836 */ /* 0x000fe20000000000 */
[----:B------:R-:W-:Y:S01]  /*3a330*/  LOP3.LUT R12, R12, 0x7fffffff, RZ, 0xc0, !PT ;  /* 0x7fffffff0c0c7812 */ /* 0x000fe200078ec0ff */
[----:B-1----:R-:W-:Y:S01]  /*3a340*/  VIADD R22, R22, UR4 ;  /* 0x0000000416167c36 */ /* 0x002fe20008000000 */
[----:B------:R-:W-:Y:S01]  /*3a350*/  ULDC UR4, c[0x0][0x248] ;  /* 0x0000920000047ab9 */ /* 0x000fe20000000800 */
[C---:B------:R-:W-:Y:S02]  /*3a360*/  VIADD R214, R6.reuse, 0x89 ;  /* 0x0000008906d67836 */ /* 0x040fe40000000000 */
[C---:B------:R-:W-:Y:S01]  /*3a370*/  VIADD R213, R6.reuse, 0x88 ;  /* 0x0000008806d57836 */ /* 0x040fe20000000000 */
        /* <DEDUP_REMOVED lines=16> */
[----:B-1----:R-:W-:Y:S01]  /*3a480*/  VIADD R22, R22, UR4 ;  /* 0x0000000416167c36 */ /* 0x002fe20008000000 */
[----:B------:R-:W-:Y:S01]  /*3a490*/  ULDC UR4, c[0x0][0x248] ;  /* 0x0000920000047ab9 */ /* 0x000fe20000000800 */
[C---:B------:R-:W-:Y:S02]  /*3a4a0*/  VIADD R198, R6.reuse, 0x79 ;  /* 0x0000007906c67836 */ /* 0x040fe40000000000 */
[C---:B------:R-:W-:Y:S01]  /*3a4b0*/  VIADD R197, R6.reuse, 0x78 ;  /* 0x0000007806c57836 */ /* 0x040fe20000000000 */
[----:B------:R1:W-:Y:S01]  /*3a4c0*/  STL [R1+0x1284], R22 ;  /* 0x0012841601007387 */ /* 0x0003e20000100800 */
        /* <DEDUP_REMOVED lines=9> */
[C---:B------:R-:W-:Y:S01]  /*3a560*/  VIADD R187, R6.reuse, 0x6e ;  /* 0x0000006e06bb7836 */ /* 0x040fe20000000000 */
[----:B------:R-:W-:Y:S01]  /*3a570*/  IADD3 R186, R6, 0x6d, RZ ;  /* 0x0000006d06ba7810 */ /* 0x000fe20007ffe0ff */
[----:B-1----:R-:W-:Y:S01]  /*3a580*/  VIADD R22, R22, UR4 ;  /* 0x0000000416167c36 */ /* 0x002fe20008000000 */
[----:B------:R-:W-:Y:S01]  /*3a590*/  ULDC UR4, c[0x0][0x248] ;  /* 0x0000920000047ab9 */ /* 0x000fe20000000800 */
[C---:B------:R-:W-:Y:S02]  /*3a5a0*/  VIADD R185, R6.reuse, 0x6c ;  /* 0x0000006c06b97836 */ /* 0x040fe40000000000 */
[C---:B------:R-:W-:Y:S01]  /*3a5b0*/  VIADD R184, R6.reuse, 0x6b ;  /* 0x0000006b06b87836 */ /* 0x040fe20000000000 */
[----:B------:R1:W-:Y:S01]  /*3a5c0*/  STL [R1+0x128c], R22 ;  /* 0x00128c1601007387 */ /* 0x0003e20000100800 */
[----:B------:R-:W-:Y:S01]  /*3a5d0*/  VIADD R183, R6, 0x6a ;  /* 0x0000006a06b77836 */ /* 0x000fe20000000000 */
[----:B------:R-:W-:Y:S01]  /*3a5e0*/  LOP3.LUT R10, R10, 0x7fffffff, RZ, 0xc0, !PT ;  /* 0x7fffffff0a0a7812 */ /* 0x000fe200078ec0ff */
        /* <DEDUP_REMOVED lines=26> */
[C---:B------:R-:W-:Y:S01]  /*3a790*/  VIADD R160, R6.reuse, 0x53 ;  /* 0x0000005306a07836 */ /* 0x040fe20000000000 */
[----:B------:R-:W-:Y:S01]  /*3a7a0*/  IADD3 R157, R6, 0x50, RZ ;  /* 0x00000050069d7810 */ /* 0x000fe20007ffe0ff */
[----:B-1----:R-:W-:Y:S01]  /*3a7b0*/  VIADD R22, R22, UR4 ;  /* 0x0000000416167c36 */ /* 0x002fe20008000000 */
[----:B------:R-:W-:Y:S01]  /*3a7c0*/  ULDC UR4, c[0x0][0x248] ;  /* 0x0000920000047ab9 */ /* 0x000fe20000000800 */
[----:B------:R-:W-:Y:S01]  /*3a7d0*/  VIADD R159, R6, 0x52 ;  /* 0x00000052069f7836 */ /* 0x000fe20000000000 */
[----:B------:R-:W-:Y:S06]  /*3a7e0*/  BAR.SYNC.DEFER_BLOCKING 0x0 ;  /* 0x0000000000007b1d */ /* 0x000fec0000010000 */
[----:B------:R1:W-:Y:S02]  /*3a7f0*/  STL [R1+0x1294], R22 ;  /* 0x0012941601007387 */ /* 0x0003e40000100800 */
[----:B-1----:R-:W-:Y:S01]  /*3a800*/  VIADD R22, R22, UR4 ;  /* 0x0000000416167c36 */ /* 0x002fe20008000000 */
[----:B------:R-:W-:-:S04]  /*3a810*/  ULDC UR4, c[0x0][0x248] ;  /* 0x0000920000047ab9 */ /* 0x000fc80000000800 */
        /* <DEDUP_REMOVED lines=34> */
[----:B-1----:R-:W-:Y:S01]  /*3aa40*/  IADD3 R22, R22, UR4, RZ ;  /* 0x0000000416167c10 */ /* 0x002fe2000fffe0ff */
        /* <DEDUP_REMOVED lines=222> */
[----:B------:R-:W-:-:S03]  /*3b830*/  ULDC UR4, c[0x0][0x248] ;  /* 0x0000920000047ab9 */ /* 0x000fc60000000800 */
[----:B------:R-:W-:Y:S01]  /*3b840*/  VIADD R24, R22, UR4 ;  /* 0x0000000416187c36 */ /* 0x000fe20008000000 */
[----:B------:R-:W-:Y:S01]  /*3b850*/  STL [R1+0x13f0], R22 ;  /* 0x0013f01601007387 */ /* 0x000fe20000100800 */
[----:B------:R-:W-:-:S03]  /*3b860*/  ULDC UR4, c[0x0][0x248] ;  /* 0x0000920000047ab9 */ /* 0x000fc60000000800 */
        /* <DEDUP_REMOVED lines=50> */
[----:B------:R-:W-:Y:S01]  /*3bb90*/  LOP3.LUT R20, R20, 0xfffdffff, RZ, 0xc0, !PT ;  /* 0xfffdffff14147812 */ /* 0x000fe200078ec0ff */
        /* <DEDUP_REMOVED lines=19> */
[----:B------:R1:W-:Y:S01]  /*3bcd0*/  STL [R1+0x1454], R24 ;  /* 0x0014541801007387 */ /* 0x0003e20000100800 */
[----:B------:R-:W-:Y:S02]  /*3bce0*/  @P2 LOP3.LUT R20, R20, 0x20000, RZ, 0xfc, !PT ;  /* 0x0002000014142812 */ /* 0x000fe400078efcff */
[----:B------:R-:W-:Y:S01]  /*3bcf0*/  ISETP.LT.AND P2, PT, R8, UR34, !P1 ;  /* 0x0000002208007c0c */ /* 0x000fe2000cf41270 */
[----:B-1----:R-:W-:Y:S01]  /*3bd00*/  VIADD R24, R24, UR24 ;  /* 0x0000001818187c36 */ /* 0x002fe20008000000 */
[----:B------:R-:W-:Y:S01]  /*3bd10*/  LOP3.LUT R20, R20, 0xfffeffff, RZ, 0xc0, !PT ;  /* 0xfffeffff14147812 */ /* 0x000fe200078ec0ff */
[----:B------:R-:W-:-:S03]  /*3bd20*/  ULDC UR24, c[0x0][0x248] ;  /* 0x0000920000187ab9 */ /* 0x000fc60000000800 */
[----:B------:R1:W-:Y:S02]  /*3bd30*/  STL [R1+0x1460], R24 ;  /* 0x0014601801007387 */ /* 0x0003e40000100800 */
[----:B-1----:R-:W-:-:S05]  /*3bd40*/  VIADD R24, R24, UR25 ;  /* 0x0000001918187c36 */ /* 0x002fca0008000000 */
[----:B------:R1:W-:Y:S01]  /*3bd50*/  STL [R1+0x1464], R24 ;  /* 0x0014641801007387 */ /* 0x0003e20000100800 */
[----:B------:R-:W-:Y:S01]  /*3bd60*/  @P2 LOP3.LUT R20, R20, 0x10000, RZ, 0xfc, !PT ;  /* 0x0001000014142812 */ /* 0x000fe200078efcff */
[----:B-1----:R-:W-:Y:S01]  /*3bd70*/  VIADD R24, R24, UR26 ;  /* 0x0000001a18187c36 */ /* 0x002fe20008000000 */
[----:B------:R-:W-:Y:S02]  /*3bd80*/  ULDC.64 UR26, c[0x0][0x228] ;  /* 0x00008a00001a7ab9 */ /* 0x000fe40000000a00 */
[----:B------:R-:W-:Y:S02]  /*3bd90*/  ISETP.LT.AND P1, PT, R7, UR26, !P1 ;  /* 0x0000001a07007c0c */ /* 0x000fe4000cf21270 */
[----:B------:R-:W-:Y:S01]  /*3bda0*/  LOP3.LUT R20, R20, 0xffff7fff, RZ, 0xc0, !PT ;  /* 0xffff7fff14147812 */ /* 0x000fe200078ec0ff */
[----:B------:R1:W-:Y:S02]  /*3bdb0*/  STL [R1+0x1468], R24 ;  /* 0x0014681801007387 */ /* 0x0003e40000100800 */
[----:B-1----:R-:W-:Y:S01]  /*3bdc0*/  VIADD R24, R24, UR24 ;  /* 0x0000001818187c36 */ /* 0x002fe20008000000 */
[----:B------:R-:W-:-:S07]  /*3bdd0*/  ULDC.64 UR24, c[0x0][0x228] ;  /* 0x00008a0000187ab9 */ /* 0x000fce0000000a00 */
[----:B------:R-:W-:Y:S02]  /*3bde0*/  @P1 LOP3.LUT R20, R20, 0x8000, RZ, 0xfc, !PT ;  /* 0x0000800014141812 */ /* 0x000fe400078efcff */
[----:B------:R-:W-:Y:S01]  /*3bdf0*/  ISETP.LT.AND P1, PT, R8, UR24, !P0 ;  /* 0x0000001808007c0c */ /* 0x000fe2000c721270 */
[----:B------:R1:W-:Y:S01]  /*3be00*/  STL [R1+0x146c], R24 ;  /* 0x00146c1801007387 */ /* 0x0003e20000100800 */
[----:B------:R-:W-:Y:S01]  /*3be10*/  ISETP.LT.AND P0, PT, R7, UR32, !P0 ;  /* 0x0000002007007c0c */ /* 0x000fe2000c701270 */
[----:B------:R-:W-:Y:S01]  /*3be20*/  ULDC UR24, c[0x0][0x248] ;  /* 0x0000920000187ab9 */ /* 0x000fe20000000800 */
[----:B------:R-:W-:-:S09]  /*3be30*/  LOP3.LUT R20, R20, 0xffffbfff, RZ, 0xc0, !PT ;  /* 0xffffbfff14147812 */ /* 0x000fd200078ec0ff */
[----:B------:R-:W-:-:S04]  /*3be40*/  @P1 LOP3.LUT R20, R20, 0x4000, RZ, 0xfc, !PT ;  /* 0x0000400014141812 */ /* 0x000fc800078efcff */
[----:B------:R-:W-:-:S04]  /*3be50*/  LOP3.LUT R20, R20, 0xffffdfff, RZ, 0xc0, !PT ;  /* 0xffffdfff14147812 */ /* 0x000fc800078ec0ff */
[----:B------:R-:W-:Y:S02]  /*3be60*/  @P0 LOP3.LUT R20, R20, 0x2000, RZ, 0xfc, !PT ;  /* 0x0000200014140812 */ /* 0x000fe400078efcff */
[----:B------:R-:W-:Y:S01]  /*3be70*/  ISETP.GE.AND P0, PT, R105, UR29, PT ;  /* 0x0000001d69007c0c */ /* 0x000fe2000bf06270 */
[----:B-1----:R-:W-:Y:S01]  /*3be80*/  VIADD R24, R24, UR31 ;  /* 0x0000001f18187c36 */ /* 0x002fe20008000000 */
[----:B------:R-:W-:Y:S01]  /*3be90*/  LOP3.LUT R20, R20, 0xffffefff, RZ, 0xc0, !PT ;  /* 0xffffefff14147812 */ /* 0x000fe200078ec0ff */
[----:B------:R-:W-:Y:S01]  /*3bea0*/  ULDC.64 UR28, c[0x0][0x228] ;  /* 0x00008a00001c7ab9 */ /* 0x000fe20000000a00 */
[----:B------:R-:W-:Y:S02]  /*3beb0*/  ISETP.LT.AND P1, PT, R8, UR42, !P0 ;  /* 0x0000002a08007c0c */ /* 0x000fe4000c721270 */
[----:B------:R-:W-:Y:S01]  /*3bec0*/  ISETP.LT.AND P0, PT, R7, UR36, !P0 ;  /* 0x0000002407007c0c */ /* 0x000fe2000c701270 */
[----:B------:R1:W-:Y:S10]  /*3bed0*/  STL [R1+0x1470], R24 ;  /* 0x0014701801007387 */ /* 0x0003f40000100800 */
[----:B------:R-:W-:-:S04]  /*3bee0*/  @P1 LOP3.LUT R20, R20, 0x1000, RZ, 0xfc, !PT ;  /* 0x0000100014141812 */ /* 0x000fc800078efcff */
[----:B------:R-:W-:Y:S01]  /*3bef0*/  LOP3.LUT R20, R20, 0xfffff7ff, RZ, 0xc0, !PT ;  /* 0xfffff7ff14147812 */ /* 0x000fe200078ec0ff */
[----:B-1----:R-:W-:Y:S01]  /*3bf00*/  VIADD R24, R24, UR30 ;  /* 0x0000001e18187c36 */ /* 0x002fe20008000000 */
[----:B------:R-:W-:Y:S02]  /*3bf10*/  ULDC.64 UR30, c[0x0][0x228] ;  /* 0x00008a00001e7ab9 */ /* 0x000fe40000000a00 */
[----:B------:R-:W-:Y:S02]  /*3bf20*/  @P0 LOP3.LUT R20, R20, 0x800, RZ, 0xfc, !PT ;  /* 0x0000080014140812 */ /* 0x000fe400078efcff */
[----:B------:R-:W-:Y:S01]  /*3bf30*/  ISETP.GE.AND P0, PT, R104, UR35, PT ;  /* 0x0000002368007c0c */ /* 0x000fe2000bf06270 */
[----:B------:R-:W-:-:S03]  /*3bf40*/  ULDC.64 UR34, c[0x0][0x228] ;  /* 0x00008a0000227ab9 */ /* 0x000fc60000000a00 */
[----:B------:R-:W-:Y:S02]  /*3bf50*/  ISETP.LT.AND P1, PT, R8, UR30, !P0 ;  /* 0x0000001e08007c0c */ /* 0x000fe4000c721270 */
[----:B------:R-:W-:Y:S02]  /*3bf60*/  ISETP.LT.AND P0, PT, R7, UR28, !P0 ;  /* 0x0000001c07007c0c */ /* 0x000fe4000c701270 */
[----:B------:R-:W-:-:S09]  /*3bf70*/  LOP3.LUT R20, R20, 0xfffffbff, RZ, 0xc0, !PT ;  /* 0xfffffbff14147812 */ /* 0x000fd200078ec0ff */
[----:B------:R-:W-:-:S04]  /*3bf80*/  @P1 LOP3.LUT R20, R20, 0x400, RZ, 0xfc, !PT ;  /* 0x0000040014141812 */ /* 0x000fc800078efcff */
[----:B------:R-:W-:-:S04]  /*3bf90*/  LOP3.LUT R20, R20, 0xfffffdff, RZ, 0xc0, !PT ;  /* 0xfffffdff14147812 */ /* 0x000fc800078ec0ff */
[----:B------:R-:W-:Y:S02]  /*3bfa0*/  @P0 LOP3.LUT R20, R20, 0x200, RZ, 0xfc, !PT ;  /* 0x0000020014140812 */ /* 0x000fe400078efcff */
[----:B------:R-:W-:Y:S01]  /*3bfb0*/  ISETP.GE.AND P0, PT, R103, UR27, PT ;  /* 0x0000001b67007c0c */ /* 0x000fe2000bf06270 */
[----:B------:R-:W-:-:S03]  /*3bfc0*/  ULDC.64 UR26, c[0x0][0x228] ;  /* 0x00008a00001a7ab9 */ /* 0x000fc60000000a00 */
[----:B------:R-:W-:Y:S01]  /*3bfd0*/  ISETP.LT.AND P1, PT, R8, UR57, !P0 ;  /* 0x0000003908007c0c */ /* 0x000fe2000c721270 */
[----:B------:R1:W-:Y:S01]  /*3bfe0*/  STL [R1+0x1474], R24 ;  /* 0x0014741801007387 */ /* 0x0003e20000100800 */
[----:B------:R-:W-:Y:S01]  /*3bff0*/  ISETP.LT.AND P0, PT, R7, UR34, !P0 ;  /* 0x0000002207007c0c */ /* 0x000fe2000c701270 */
[----:B------:R-:W-:Y:S01]  /*3c000*/  ULDC UR57, c[0x0][0x228] ;  /* 0x00008a0000397ab9 */ /* 0x000fe20000000800 */
[----:B------:R-:W-:Y:S01]  /*3c010*/  LOP3.LUT R20, R20, 0xfffffeff, RZ, 0xc0, !PT ;  /* 0xfffffeff14147812 */ /* 0x000fe200078ec0ff */
[----:B------:R-:W3:Y:S08]  /*3c020*/  LDL.LU R105, [R1+0x1890] ;  /* 0x0018900001697983 */ /* 0x000ef00000300800 */
[----:B------:R-:W-:-:S04]  /*3c030*/  @P1 LOP3.LUT R20, R20, 0x100, RZ, 0xfc, !PT ;  /* 0x0000010014141812 */ /* 0x000fc800078efcff */
[----:B------:R-:W-:-:S04]  /*3c040*/  LOP3.LUT R20, R20, 0xffffff7f, RZ, 0xc0, !PT ;  /* 0xffffff7f14147812 */ /* 0x000fc800078ec0ff */
[----:B------:R-:W-:Y:S02]  /*3c050*/  @P0 LOP3.LUT R20, R20, 0x80, RZ, 0xfc, !PT ;  /* 0x0000008014140812 */ /* 0x000fe400078efcff */
[----:B------:R-:W-:-:S04]  /*3c060*/  ISETP.GE.AND P0, PT, R102, UR25, PT ;  /* 0x0000001966007c0c */ /* 0x000fc8000bf06270 */
[----:B------:R-:W-:Y:S01]  /*3c070*/  ISETP.LT.AND P1, PT, R8, UR55, !P0 ;  /* 0x0000003708007c0c */ /* 0x000fe2000c721270 */
[----:B-1----:R-:W-:Y:S01]  /*3c080*/  VIADD R24, R24, UR61 ;  /* 0x0000003d18187c36 */ /* 0x002fe20008000000 */
[----:B------:R-:W-:Y:S01]  /*3c090*/  ISETP.LT.AND P0, PT, R7, UR26, !P0 ;  /* 0x0000001a07007c0c */ /* 0x000fe2000c701270 */
[----:B------:R-:W-:Y:S01]  /*3c0a0*/  ULDC UR61, c[0x0][0x228] ;  /* 0x00008a00003d7ab9 */ /* 0x000fe20000000800 */
[----:B------:R-:W-:Y:S01]  /*3c0b0*/  LOP3.LUT R20, R20, 0xffffffbf, RZ, 0xc0, !PT ;  /* 0xffffffbf14147812 */ /* 0x000fe200078ec0ff */
[----:B------:R-:W-:Y:S01]  /*3c0c0*/  ULDC UR55, c[0x0][0x228] ;  /* 0x00008a0000377ab9 */ /* 0x000fe20000000800 */
[----:B------:R1:W-:Y:S04]  /*3c0d0*/  STL [R1+0x1478], R24 ;  /* 0x0014781801007387 */ /* 0x0003e80000100800 */
[----:B------:R-:W4:Y:S03]  /*3c0e0*/  LDL.LU R104, [R1+0x188c] ;  /* 0x00188c0001687983 */ /* 0x000f260000300800 */
[----:B------:R-:W-:-:S04]  /*3c0f0*/  @P1 LOP3.LUT R20, R20, 0x40, RZ, 0xfc, !PT ;  /* 0x0000004014141812 */ /* 0x000fc800078efcff */
[----:B------:R-:W-:Y:S01]  /*3c100*/  LOP3.LUT R20, R20, 0xffffffdf, RZ, 0xc0, !PT ;  /* 0xffffffdf14147812 */ /* 0x000fe200078ec0ff */
[----:B-1----:R-:W-:Y:S01]  /*3c110*/  VIADD R24, R24, UR24 ;  /* 0x0000001818187c36 */ /* 0x002fe20008000000 */
[----:B------:R-:W-:Y:S02]  /*3c120*/  ULDC UR24, c[0x0][0x248] ;  /* 0x0000920000187ab9 */ /* 0x000fe40000000800 */
[----:B------:R-:W-:Y:S02]  /*3c130*/  @P0 LOP3.LUT R20, R20, 0x20, RZ, 0xfc, !PT ;  /* 0x0000002014140812 */ /* 0x000fe400078efcff */
[----:B------:R-:W-:Y:S01]  /*3c140*/  ISETP.GE.AND P0, PT, R101, UR33, PT ;  /* 0x0000002165007c0c */ /* 0x000fe2000bf06270 */
[----:B------:R1:W-:Y:S01]  /*3c150*/  STL [R1+0x147c], R24 ;  /* 0x00147c1801007387 */ /* 0x0003e20000100800 */
[----:B------:R-:W-:Y:S01]  /*3c160*/  LOP3.LUT R20, R20, 0xffffffef, RZ, 0xc0, !PT ;  /* 0xffffffef14147812 */ /* 0x000fe200078ec0ff */
[----:B------:R-:W-:Y:S01]  /*3c170*/  ULDC.64 UR32, c[0x0][0x228] ;  /* 0x00008a0000207ab9 */ /* 0x000fe20000000a00 */
[----:B------:R-:W-:Y:S01]  /*3c180*/  ISETP.LT.AND P1, PT, R8, UR53, !P0 ;  /* 0x0000003508007c0c */ /* 0x000fe2000c721270 */
[----:B------:R-:W3:Y:S01]  /*3c190*/  LDL.LU R103, [R1+0x1888] ;  /* 0x0018880001677983 */ /* 0x000ee20000300800 */
[----:B------:R-:W-:Y:S01]  /*3c1a0*/  LEA.HI.X.SX32 R3, R3, UR7, 0x2, P3 ;  /* 0x0000000703037c11 */ /* 0x000fe200098f16ff */
[----:B------:R-:W-:Y:S01]  /*3c1b0*/  ULDC.64 UR6, c[0x0][0x220] ;  /* 0x0000880000067ab9 */ /* 0x000fe20000000a00 */
[----:B------:R-:W-:Y:S01]  /*3c1c0*/  ULDC UR53, c[0x0][0x228] ;  /* 0x00008a0000357ab9 */ /* 0x000fe20000000800 */
[----:B-1----:R-:W-:Y:S01]  /*3c1d0*/  IADD3 R24, R24, UR24, RZ ;  /* 0x0000001818187c10 */ /* 0x002fe2000fffe0ff */
[----:B------:R-:W-:-:S04]  /*3c1e0*/  ULDC UR24, c[0x0][0x248] ;  /* 0x0000920000187ab9 */ /* 0x000fc80000000800 */
[----:B------:R1:W-:Y:S03]  /*3c1f0*/  STL [R1+0x1480], R24 ;  /* 0x0014801801007387 */ /* 0x0003e60000100800 */
[----:B------:R-:W-:Y:S01]  /*3c200*/  @P1 LOP3.LUT R20, R20, 0x10, RZ, 0xfc, !PT ;  /* 0x0000001014141812 */ /* 0x000fe200078efcff */
[----:B------:R-:W4:Y:S01]  /*3c210*/  LDL.LU R102, [R1+0x1884] ;  /* 0x0018840001667983 */ /* 0x000f220000300800 */
[----:B-1----:R-:W-:Y:S01]  /*3c220*/  VIADD R24, R24, UR24 ;  /* 0x0000001818187c36 */ /* 0x002fe20008000000 */
[----:B------:R-:W-:Y:S02]  /*3c230*/  ULDC.64 UR24, c[0x0][0x228] ;  /* 0x00008a0000187ab9 */ /* 0x000fe40000000a00 */
[----:B------:R-:W-:Y:S01]  /*3c240*/  ISETP.LT.AND P0, PT, R7, UR24, !P0 ;  /* 0x0000001807007c0c */ /* 0x000fe2000c701270 */
[----:B------:R-:W-:Y:S01]  /*3c250*/  ULDC UR24, c[0x0][0x248] ;  /* 0x0000920000187ab9 */ /* 0x000fe20000000800 */
[----:B------:R-:W-:-:S11]  /*3c260*/  LOP3.LUT R20, R20, 0xfffffff7, RZ, 0xc0, !PT ;  /* 0xfffffff714147812 */ /* 0x000fd600078ec0ff */
        /* <DEDUP_REMOVED lines=12> */
[----:B------:R-:W-:Y:S01]  /*3c330*/  ISETP.GE.AND P0, PT, R99, UR37, PT ;  /* 0x0000002563007c0c */ /* 0x000fe2000bf06270 */
[----:B------:R-:W-:-:S03]  /*3c340*/  ULDC.64 UR36, c[0x0][0x228] ;  /* 0x00008a0000247ab9 */ /* 0x000fc60000000a00 */
[----:B------:R-:W-:Y:S01]  /*3c350*/  ISETP.LT.AND P1, PT, R8, UR49, !P0 ;  /* 0x0000003108007c0c */ /* 0x000fe2000c721270 */
[----:B-1----:R-:W-:Y:S01]  /*3c360*/  VIADD R24, R24, UR24 ;  /* 0x0000001818187c36 */ /* 0x002fe20008000000 */
[----:B------:R-:W-:Y:S01]  /*3c370*/  ISETP.LT.AND P0, PT, R7, UR42, !P0 ;  /* 0x0000002a07007c0c */ /* 0x000fe2000c701270 */
[----:B------:R-:W-:Y:S01]  /*3c380*/  ULDC UR24, c[0x0][0x248] ;  /* 0x0000920000187ab9 */ /* 0x000fe20000000800 */
[----:B------:R-:W-:Y:S01]  /*3c390*/  LOP3.LUT R20, R20, 0xfffffffe, RZ, 0xc0, !PT ;  /* 0xfffffffe14147812 */ /* 0x000fe200078ec0ff */
[----:B------:R-:W-:-:S10]  /*3c3a0*/  ULDC UR49, c[0x0][0x228] ;  /* 0x00008a0000317ab9 */ /* 0x000fd40000000800 */
[----:B------:R-:W-:Y:S02]  /*3c3b0*/  @P0 LOP3.LUT R19, R19, 0x80000000, RZ, 0xfc, !PT ;  /* 0x8000000013130812 */ /* 0x000fe400078efcff */
[----:B------:R-:W-:Y:S01]  /*3c3c0*/  ISETP.GE.AND P0, PT, R98, UR31, PT ;  /* 0x0000001f62007c0c */ /* 0x000fe2000bf06270 */
[----:B------:R-:W-:Y:S01]  /*3c3d0*/  ULDC.64 UR30, c[0x0][0x228] ;  /* 0x00008a00001e7ab9 */ /* 0x000fe20000000a00 */
[----:B------:R-:W-:Y:S02]  /*3c3e0*/  @P1 LOP3.LUT R20, R20, 0x1, RZ, 0xfc, !PT ;  /* 0x0000000114141812 */ /* 0x000fe400078efcff */
[----:B------:R-:W-:Y:S01]  /*3c3f0*/  ISETP.LT.AND P1, PT, R8, UR47, !P0 ;  /* 0x0000002f08007c0c */ /* 0x000fe2000c721270 */
[----:B------:R1:W-:Y:S01]  /*3c400*/  STL [R1+0x1488], R24 ;  /* 0x0014881801007387 */ /* 0x0003e20000100800 */
[----:B------:R-:W-:Y:S01]  /*3c410*/  ISETP.LT.AND P0, PT, R7, UR36, !P0 ;  /* 0x0000002407007c0c */ /* 0x000fe2000c701270 */
[----:B------:R-:W-:Y:S01]  /*3c420*/  ULDC UR47, c[0x0][0x228] ;  /* 0x00008a00002f7ab9 */ /* 0x000fe20000000800 */
[----:B------:R-:W-:Y:S01]  /*3c430*/  LOP3.LUT R19, R19, 0xbfffffff, RZ, 0xc0, !PT ;  /* 0xbfffffff13137812 */ /* 0x000fe200078ec0ff */
[----:B------:R-:W4:Y:S08]  /*3c440*/  LDL.LU R100, [R1+0x187c] ;  /* 0x00187c0001647983 */ /* 0x000f300000300800 */
        /* <DEDUP_REMOVED lines=10> */
[----:B------:R-:W-:-:S08]  /*3c4f0*/  ULDC UR45, c[0x0][0x228] ;  /* 0x00008a00002d7ab9 */ /* 0x000fd00000000800 */
        /* <DEDUP_REMOVED lines=25> */
[----:B------:R-:W-:-:S04]  /*3c690*/  ISETP.GE.AND P0, PT, R94, UR25, PT ;  /* 0x000000195e007c0c */ /* 0x000fc8000bf06270 */
[----:B------:R-:W-:Y:S01]  /*3c6a0*/  ISETP.LT.AND P1, PT, R8, UR44, !P0 ;  /* 0x0000002c08007c0c */ /* 0x000fe2000c721270 */
[----:B------:R1:W-:Y:S01]  /*3c6b0*/  STL [R1+0x1490], R24 ;  /* 0x0014901801007387 */ /* 0x0003e20000100800 */
[----:B------:R-:W-:Y:S01]  /*3c6c0*/  ISETP.LT.AND P0, PT, R7, UR26, !P0 ;  /* 0x0000001a07007c0c */ /* 0x000fe2000c701270 */
[----:B------:R-:W-:Y:S01]  /*3c6d0*/  ULDC UR44, c[0x0][0x228] ;  /* 0x00008a00002c7ab9 */ /* 0x000fe20000000800 */
[----:B------:R-:W-:Y:S01]  /*3c6e0*/  LOP3.LUT R19, R19, 0xffbfffff, RZ, 0xc0, !PT ;  /* 0xffbfffff13137812 */ /* 0x000fe200078ec0ff */
[----:B------:R-:W4:Y:S08]  /*3c6f0*/  LDL.LU R98, [R1+0x1874] ;  /* 0x0018740001627983 */ /* 0x000f300000300800 */
[----:B------:R-:W-:Y:S01]  /*3c700*/  @P1 LOP3.LUT R19, R19, 0x400000, RZ, 0xfc, !PT ;  /* 0x0040000013131812 */ /* 0x000fe200078efcff */
[----:B-1----:R-:W-:Y:S01]  /*3c710*/  VIADD R24, R24, UR24 ;  /* 0x0000001818187c36 */ /* 0x002fe20008000000 */
[----:B------:R-:W-:-:S02]  /*3c720*/  ULDC UR24, c[0x0][0x248] ;  /* 0x0000920000187ab9 */ /* 0x000fc40000000800 */
[----:B------:R-:W-:-:S04]  /*3c730*/  LOP3.LUT R19, R19, 0xffdfffff, RZ, 0xc0, !PT ;  /* 0xffdfffff13137812 */ /* 0x000fc800078ec0ff */
[----:B------:R-:W-:Y:S02]  /*3c740*/  @P0 LOP3.LUT R19, R19, 0x200000, RZ, 0xfc, !PT ;  /* 0x0020000013130812 */ /* 0x000fe400078efcff */
[----:B------:R-:W-:Y:S01]  /*3c750*/  ISETP.GE.AND P0, PT, R93, UR33, PT ;  /* 0x000000215d007c0c */ /* 0x000fe2000bf06270 */
[----:B------:R1:W-:Y:S01]  /*3c760*/  STL [R1+0x1494], R24 ;  /* 0x0014941801007387 */ /* 0x0003e20000100800 */
[----:B------:R-:W-:Y:S01]  /*3c770*/  LOP3.LUT R19, R19, 0xffefffff, RZ, 0xc0, !PT ;  /* 0xffefffff13137812 */ /* 0x000fe200078ec0ff */
[----:B------:R-:W-:Y:S01]  /*3c780*/  ULDC.64 UR32, c[0x0][0x228] ;  /* 0x00008a0000207ab9 */ /* 0x000fe20000000a00 */
[----:B------:R-:W-:Y:S01]  /*3c790*/  ISETP.LT.AND P1, PT, R8, UR46, !P0 ;  /* 0x0000002e08007c0c */ /* 0x000fe2000c721270 */
[----:B------:R-:W3:Y:S01]  /*3c7a0*/  LDL.LU R97, [R1+0x1870] ;  /* 0x0018700001617983 */ /* 0x000ee20000300800 */
[----:B------:R-:W-:Y:S01]  /*3c7b0*/  LEA R4, P3, R5, UR6, 0x2 ;  /* 0x0000000605047c11 */ /* 0x000fe2000f8610ff */
[----:B------:R-:W-:Y:S01]  /*3c7c0*/  ULDC UR6, c[0x0][0x228] ;  /* 0x00008a0000067ab9 */ /* 0x000fe20000000800 */
[----:B------:R-:W-:Y:S01]  /*3c7d0*/  ULDC UR46, c[0x0][0x228] ;  /* 0x00008a00002e7ab9 */ /* 0x000fe20000000800 */
[----:B-1----:R-:W-:Y:S01]  /*3c7e0*/  VIADD R24, R24, UR24 ;  /* 0x0000001818187c36 */ /* 0x002fe20008000000 */
[----:B------:R-:W-:-:S04]  /*3c7f0*/  ULDC UR24, c[0x0][0x248] ;  /* 0x0000920000187ab9 */ /* 0x000fc80000000800 */
[----:B------:R1:W-:Y:S03]  /*3c800*/  STL [R1+0x1498], R24 ;  /* 0x0014981801007387 */ /* 0x0003e60000100800 */
[----:B------:R-:W-:Y:S01]  /*3c810*/  @P1 LOP3.LUT R19, R19, 0x100000, RZ, 0xfc, !PT ;  /* 0x0010000013131812 */ /* 0x000fe200078efcff */
[----:B------:R-:W4:Y:S01]  /*3c820*/  LDL.LU R96, [R1+0x186c] ;  /* 0x00186c0001607983 */ /* 0x000f220000300800 */
[----:B-1----:R-:W-:Y:S01]  /*3c830*/  VIADD R24, R24, UR24 ;  /* 0x0000001818187c36 */ /* 0x002fe20008000000 */
[----:B------:R-:W-:Y:S02]  /*3c840*/  ULDC.64 UR24, c[0x0][0x228] ;  /* 0x00008a0000187ab9 */ /* 0x000fe40000000a00 */
[----:B------:R-:W-:Y:S02]  /*3c850*/  ISETP.LT.AND P0, PT, R7, UR24, !P0 ;  /* 0x0000001807007c0c */ /* 0x000fe4000c701270 */
        /* <DEDUP_REMOVED lines=20> */
[----:B------:R-:W-:Y:S01]  /*3c9a0*/  ULDC UR42, c[0x0][0x228] ;  /* 0x00008a00002a7ab9 */ /* 0x000fe20000000800 */
[----:B------:R-:W-:Y:S01]  /*3c9b0*/  LEA.HI.X.SX32 R5, R5, UR7, 0x2, P3 ;  /* 0x0000000705057c11 */ /* 0x000fe200098f16ff */
[----:B------:R1:W-:Y:S01]  /*3c9c0*/  STL [R1+0x14a0], R24 ;  /* 0x0014a01801007387 */ /* 0x0003e20000100800 */
[----:B------:R-:W-:Y:S01]  /*3c9d0*/  ULDC UR7, c[0x0][0x228] ;  /* 0x00008a0000077ab9 */ /* 0x000fe20000000800 */
[----:B------:R-:W-:Y:S02]  /*3c9e0*/  ULDC UR50, c[0x0][0x228] ;  /* 0x00008a0000327ab9 */ /* 0x000fe40000000800 */
[----:B------:R-:W4:Y:S02]  /*3c9f0*/  LDL.LU R94, [R1+0x1864] ;  /* 0x00186400015e7983 */ /* 0x000f240000300800 */
        /* <DEDUP_REMOVED lines=34> */
[----:B-1----:R-:W-:Y:S01]  /*3cc20*/  VIADD R24, R24, UR16 ;  /* 0x0000001018187c36 */ /* 0x002fe20008000000 */
[----:B------:R-:W-:Y:S01]  /*3cc30*/  LOP3.LUT R19, R19, 0xfffffeff, RZ, 0xc0, !PT ;  /* 0xfffffeff13137812 */ /* 0x000fe200078ec0ff */
[----:B------:R-:W-:Y:S01]  /*3cc40*/  ULDC UR16, c[0x0][0x248] ;  /* 0x0000920000107ab9 */ /* 0x000fe20000000800 */
[----:B------:R-:W-:Y:S01]  /*3cc50*/  ISETP.LT.AND P1, PT, R8, UR23, !P0 ;  /* 0x0000001708007c0c */ /* 0x000fe2000c721270 */
[----:B------:R-:W-:Y:S01]  /*3cc60*/  ULDC.64 UR26, c[0x0][0x228] ;  /* 0x00008a00001a7ab9 */ /* 0x000fe20000000a00 */
[----:B------:R-:W-:Y:S01]  /*3cc70*/  ISETP.LT.AND P0, PT, R7, UR34, !P0 ;  /* 0x0000002207007c0c */ /* 0x000fe2000c701270 */
[----:B------:R1:W-:Y:S04]  /*3cc80*/  STL [R1+0x14a8], R24 ;  /* 0x0014a81801007387 */ /* 0x0003e80000100800 */
[----:B------:R-:W4:Y:S04]  /*3cc90*/  LDL.LU R92, [R1+0x185c] ;  /* 0x00185c00015c7983 */ /* 0x000f280000300800 */
[----:B------:R-:W3:Y:S02]  /*3cca0*/  LDL.LU R91, [R1+0x1858] ;  /* 0x00185800015b7983 */ /* 0x000ee40000300800 */
        /* <DEDUP_REMOVED lines=10> */
[----:B------:R-:W4:Y:S01]  /*3cd50*/  LDL.LU R90, [R1+0x1854] ;  /* 0x00185400015a7983 */ /* 0x000f220000300800 */
[----:B-1----:R-:W-:Y:S01]  /*3cd60*/  VIADD R24, R24, UR16 ;  /* 0x0000001018187c36 */ /* 0x002fe20008000000 */
[----:B------:R-:W-:Y:S01]  /*3cd70*/  ULDC UR16, c[0x0][0x248] ;  /* 0x0000920000107ab9 */ /* 0x000fe20000000800 */
[----:B------:R-:W-:-:S03]  /*3cd80*/  ISETP.LT.AND P0, PT, R7, UR26, !P0 ;  /* 0x0000001a07007c0c */ /* 0x000fc6000c701270 */
[----:B------:R1:W-:Y:S06]  /*3cd90*/  STL [R1+0x14b0], R24 ;  /* 0x0014b01801007387 */ /* 0x0003ec0000100800 */
[----:B------:R-:W-:Y:S01]  /*3cda0*/  @P1 LOP3.LUT R19, R19, 0x40, RZ, 0xfc, !PT ;  /* 0x0000004013131812 */ /* 0x000fe200078efcff */
[----:B------:R-:W3:Y:S01]  /*3cdb0*/  LDL.LU R89, [R1+0x1850] ;  /* 0x0018500001597983 */ /* 0x000ee20000300800 */
[----:B-1----:R-:W-:Y:S01]  /*3cdc0*/  VIADD R24, R24, UR16 ;  /* 0x0000001018187c36 */ /* 0x002fe20008000000 */
[----:B------:R-:W-:-:S04]  /*3cdd0*/  ULDC UR16, c[0x0][0x248] ;  /* 0x0000920000107ab9 */ /* 0x000fc80000000800 */
[----:B------:R1:W-:Y:S01]  /*3cde0*/  STL [R1+0x14b4], R24 ;  /* 0x0014b41801007387 */ /* 0x0003e20000100800 */
[----:B------:R-:W-:-:S03]  /*3cdf0*/  LOP3.LUT R19, R19, 0xffffffdf, RZ, 0xc0, !PT ;  /* 0xffffffdf13137812 */ /* 0x000fc600078ec0ff */
[----:B------:R-:W4:Y:S01]  /*3ce00*/  LDL.LU R88, [R1+0x184c] ;  /* 0x00184c0001587983 */ /* 0x000f220000300800 */
[----:B-1----:R-:W-:Y:S01]  /*3ce10*/  VIADD R24, R24, UR16 ;  /* 0x0000001018187c36 */ /* 0x002fe20008000000 */
[----:B------:R-:W-:Y:S01]  /*3ce20*/  ULDC UR16, c[0x0][0x248] ;  /* 0x0000920000107ab9 */ /* 0x000fe20000000800 */
[----:B------:R-:W-:-:S03]  /*3ce30*/  @P0 LOP3.LUT R19, R19, 0x20, RZ, 0xfc, !PT ;  /* 0x0000002013130812 */ /* 0x000fc600078efcff */
[----:B------:R1:W-:Y:S01]  /*3ce40*/  STL [R1+0x14b8], R24 ;  /* 0x0014b81801007387 */ /* 0x0003e20000100800 */
[----:B------:R-:W-:Y:S01]  /*3ce50*/  ISETP.GE.AND P0, PT, R85, UR33, PT ;  /* 0x0000002155007c0c */ /* 0x000fe2000bf06270 */
[----:B------:R-:W-:Y:S02]  /*3ce60*/  ULDC.64 UR32, c[0x0][0x228] ;  /* 0x00008a0000207ab9 */ /* 0x000fe40000000a00 */
[----:B------:R-:W3:Y:S01]  /*3ce70*/  LDL.LU R87, [R1+0x1848] ;  /* 0x0018480001577983 */ /* 0x000ee20000300800 */
[----:B-1----:R-:W-:Y:S01]  /*3ce80*/  VIADD R24, R24, UR16 ;  /* 0x0000001018187c36 */ /* 0x002fe20008000000 */
[----:B------:R-:W-:Y:S01]  /*3ce90*/  ULDC UR16, c[0x0][0x248] ;  /* 0x0000920000107ab9 */ /* 0x000fe20000000800 */
[----:B------:R-:W-:Y:S01]  /*3cea0*/  ISETP.LT.AND P1, PT, R8, UR22, !P0 ;  /* 0x0000001608007c0c */ /* 0x000fe2000c721270 */
[----:B------:R-:W-:Y:S02]  /*3ceb0*/  ULDC.64 UR22, c[0x0][0x228] ;  /* 0x00008a0000167ab9 */ /* 0x000fe40000000a00 */
[----:B------:R1:W-:Y:S04]  /*3cec0*/  STL [R1+0x14bc], R24 ;  /* 0x0014bc1801007387 */ /* 0x0003e80000100800 */
[----:B------:R-:W4:Y:S01]  /*3ced0*/  LDL.LU R86, [R1+0x1844] ;  /* 0x0018440001567983 */ /* 0x000f220000300800 */
[----:B-1----:R-:W-:Y:S01]  /*3cee0*/  VIADD R24, R24, UR16 ;  /* 0x0000001018187c36 */ /* 0x002fe20008000000 */
[----:B------:R-:W-:-:S04]  /*3cef0*/  ULDC UR16, c[0x0][0x248] ;  /* 0x0000920000107ab9 */ /* 0x000fc80000000800 */
[----:B------:R1:W-:Y:S01]  /*3cf00*/  STL [R1+0x14c0], R24 ;  /* 0x0014c01801007387 */ /* 0x0003e20000100800 */
[----:B------:R-:W-:-:S03]  /*3cf10*/  LOP3.LUT R19, R19, 0xffffffef, RZ, 0xc0, !PT ;  /* 0xffffffef13137812 */ /* 0x000fc600078ec0ff */
[----:B------:R-:W3:Y:S01]  /*3cf20*/  LDL.LU R85, [R1+0x1840] ;  /* 0x0018400001557983 */ /* 0x000ee20000300800 */
[----:B-1----:R-:W-:Y:S01]  /*3cf30*/  VIADD R24, R24, UR16 ;  /* 0x0000001018187c36 */ /* 0x002fe20008000000 */
[----:B------:R-:W-:Y:S02]  /*3cf40*/  ULDC.64 UR16, c[0x0][0x228] ;  /* 0x00008a0000107ab9 */ /* 0x000fe40000000a00 */
[----:B------:R-:W-:Y:S01]  /*3cf50*/  ISETP.LT.AND P0, PT, R7, UR16, !P0 ;  /* 0x0000001007007c0c */ /* 0x000fe2000c701270 */
[----:B------:R-:W-:Y:S01]  /*3cf60*/  ULDC UR16, c[0x0][0x248] ;  /* 0x0000920000107ab9 */ /* 0x000fe20000000800 */
[----:B------:R-:W-:-:S04]  /*3cf70*/  @P1 LOP3.LUT R19, R19, 0x10, RZ, 0xfc, !PT ;  /* 0x0000001013131812 */ /* 0x000fc800078efcff */
[----:B------:R-:W-:-:S07]  /*3cf80*/  LOP3.LUT R19, R19, 0xfffffff7, RZ, 0xc0, !PT ;  /* 0xfffffff713137812 */ /* 0x000fce00078ec0ff */
        /* <DEDUP_REMOVED lines=16> */
[----:B------:R-:W-:-:S13]  /*3d090*/  ISETP.LT.AND P0, PT, R7, UR24, !P0 ;  /* 0x0000001807007c0c */ /* 0x000fda000c701270 */
        /* <DEDUP_REMOVED lines=16> */
[----:B------:R-:W-:Y:S01]  /*3d1a0*/  ULDC.64 UR18, c[0x0][0x228] ;  /* 0x00008a0000127ab9 */ /* 0x000fe20000000a00 */
        /* <DEDUP_REMOVED lines=10> */
[----:B------:R-:W-:Y:S01]  /*3d250*/  ULDC UR10, c[0x0][0x248] ;  /* 0x00009200000a7ab9 */ /* 0x000fe20000000800 */
[----:B------:R-:W-:Y:S01]  /*3d260*/  ISETP.LT.AND P0, PT, R7, UR18, !P0 ;  /* 0x0000001207007c0c */ /* 0x000fe2000c701270 */
[----:B------:R-:W-:-:S10]  /*3d270*/  ULDC.64 UR34, c[0x0][0x228] ;  /* 0x00008a0000227ab9 */ /* 0x000fd40000000a00 */
[----:B------:R-:W-:-:S04]  /*3d280*/  @P1 LOP3.LUT R18, R18, 0x4000000, RZ, 0xfc, !PT ;  /* 0x0400000012121812 */ /* 0x000fc800078efcff */
[----:B------:R-:W-:-:S04]  /*3d290*/  LOP3.LUT R18, R18, 0xfdffffff, RZ, 0xc0, !PT ;  /* 0xfdffffff12127812 */ /* 0x000fc800078ec0ff */
[----:B------:R-:W-:Y:S02]  /*3d2a0*/  @P0 LOP3.LUT R18, R18, 0x2000000, RZ, 0xfc, !PT ;  /* 0x0200000012120812 */ /* 0x000fe400078efcff */
[----:B------:R-:W-:Y:S01]  /*3d2b0*/  ISETP.GE.AND P0, PT, R79, UR27, PT ;  /* 0x0000001b4f007c0c */ /* 0x000fe2000bf06270 */
[----:B------:R1:W-:Y:S01]  /*3d2c0*/  STL [R1+0x14cc], R24 ;  /* 0x0014cc1801007387 */ /* 0x0003e20000100800 */
[----:B------:R-:W-:Y:S01]  /*3d2d0*/  LOP3.LUT R18, R18, 0xfeffffff, RZ, 0xc0, !PT ;  /* 0xfeffffff12127812 */ /* 0x000fe200078ec0ff */
[----:B------:R-:W-:Y:S01]  /*3d2e0*/  ULDC.64 UR26, c[0x0][0x228] ;  /* 0x00008a00001a7ab9 */ /* 0x000fe20000000a00 */
[----:B------:R-:W-:Y:S01]  /*3d2f0*/  ISETP.LT.AND P1, PT, R8, UR15, !P0 ;  /* 0x0000000f08007c0c */ /* 0x000fe2000c721270 */
[----:B------:R-:W4:Y:S01]  /*3d300*/  LDL.LU R82, [R1+0x1834] ;  /* 0x0018340001527983 */ /* 0x000f220000300800 */
[----:B------:R-:W-:-:S11]  /*3d310*/  ISETP.LT.AND P0, PT, R7, UR28, !P0 ;  /* 0x0000001c07007c0c */ /* 0x000fd6000c701270 */
[----:B------:R-:W-:-:S04]  /*3d320*/  @P1 LOP3.LUT R18, R18, 0x1000000, RZ, 0xfc, !PT ;  /* 0x0100000012121812 */ /* 0x000fc800078efcff */
[----:B------:R-:W-:-:S04]  /*3d330*/  LOP3.LUT R18, R18, 0xff7fffff, RZ, 0xc0, !PT ;  /* 0xff7fffff12127812 */ /* 0x000fc800078ec0ff */
[----:B------:R-:W-:Y:S02]  /*3d340*/  @P0 LOP3.LUT R18, R18, 0x800000, RZ, 0xfc, !PT ;  /* 0x0080000012120812 */ /* 0x000fe400078efcff */
[----:B------:R-:W-:Y:S01]  /*3d350*/  ISETP.GE.AND P0, PT, R78, UR17, PT ;  /* 0x000000114e007c0c */ /* 0x000fe2000bf06270 */
[----:B-1----:R-:W-:Y:S01]  /*3d360*/  VIADD R24, R24, UR14 ;  /* 0x0000000e18187c36 */ /* 0x002fe20008000000 */
[----:B------:R-:W-:Y:S01]  /*3d370*/  ULDC.64 UR14, c[0x0][0x228] ;  /* 0x00008a00000e7ab9 */ /* 0x000fe20000000a00 */
[----:B------:R-:W-:Y:S01]  /*3d380*/  LOP3.LUT R18, R18, 0xffbfffff, RZ, 0xc0, !PT ;  /* 0xffbfffff12127812 */ /* 0x000fe200078ec0ff */
[----:B------:R-:W-:Y:S01]  /*3d390*/  ULDC.64 UR16, c[0x0][0x228] ;  /* 0x00008a0000107ab9 */ /* 0x000fe20000000a00 */
[----:B------:R-:W-:Y:S01]  /*3d3a0*/  ISETP.LT.AND P1, PT, R8, UR8, !P0 ;  /* 0x0000000808007c0c */ /* 0x000fe2000c721270 */
[----:B------:R1:W-:Y:S01]  /*3d3b0*/  STL [R1+0x14d0], R24 ;  /* 0x0014d01801007387 */ /* 0x0003e20000100800 */
[----:B------:R-:W-:Y:S01]  /*3d3c0*/  ISETP.LT.AND P0, PT, R7, UR14, !P0 ;  /* 0x0000000e07007c0c */ /* 0x000fe2000c701270 */
[----:B------:R-:W-:-:S02]  /*3d3d0*/  ULDC UR8, c[0x0][0x248] ;  /* 0x0000920000087ab9 */ /* 0x000fc40000000800 */
[----:B------:R-:W3:Y:S08]  /*3d3e0*/  LDL.LU R81, [R1+0x1830] ;  /* 0x0018300001517983 */ /* 0x000ef00000300800 */
        /* <DEDUP_REMOVED lines=9> */
[----:B------:R-:W-:-:S11]  /*3d480*/  ISETP.LT.AND P0, PT, R7, UR16, !P0 ;  /* 0x0000001007007c0c */ /* 0x000fd6000c701270 */
        /* <DEDUP_REMOVED lines=9> */
[----:B------:R-:W-:Y:S01]  /*3d520*/  ULDC UR6, c[0x0][0x228] ;  /* 0x00008a0000067ab9 */ /* 0x000fe20000000800 */
[----:B-1----:R-:W-:Y:S01]  /*3d530*/  VIADD R24, R24, UR12 ;  /* 0x0000000c18187c36 */ /* 0x002fe20008000000 */
[----:B------:R-:W-:-:S02]  /*3d540*/  ULDC.64 UR12, c[0x0][0x228] ;  /* 0x00008a00000c7ab9 */ /* 0x000fc40000000a00 */
[----:B------:R-:W-:Y:S01]  /*3d550*/  ISETP.LT.AND P0, PT, R7, UR12, !P0 ;  /* 0x0000000c07007c0c */ /* 0x000fe2000c701270 */
[----:B------:R-:W-:-:S06]  /*3d560*/  ULDC UR12, c[0x0][0x248] ;  /* 0x00009200000c7ab9 */ /* 0x000fcc0000000800 */
        /* <DEDUP_REMOVED lines=9> */
[----:B------:R-:W-:Y:S01]  /*3d600*/  ISETP.LT.AND P0, PT, R7, UR22, !P0 ;  /* 0x0000001607007c0c */ /* 0x000fe2000c701270 */
[----:B------:R-:W-:-:S10]  /*3d610*/  ULDC UR7, c[0x0][0x228] ;  /* 0x00008a0000077ab9 */ /* 0x000fd40000000800 */
        /* <DEDUP_REMOVED lines=30> */
[----:B------:R-:W4:Y:S01]  /*3d800*/  LDL.LU R78, [R1+0x1824] ;  /* 0x00182400014e7983 */ /* 0x000f220000300800 */
[----:B------:R-:W-:Y:S01]  /*3d810*/  VIADD R27, R6, 0xb2 ;  /* 0x000000b2061b7836 */ /* 0x000fe20000000000 */
[----:B------:R-:W-:-:S06]  /*3d820*/  ULDC UR5, c[0x0][0x228] ;  /* 0x00008a0000057ab9 */ /* 0x000fcc0000000800 */
        /* <DEDUP_REMOVED lines=23> */
[----:B------:R-:W3:Y:S01]  /*3d9a0*/  LDL.LU R77, [R1+0x1820] ;  /* 0x00182000014d7983 */ /* 0x000ee20000300800 */
[----:B------:R-:W-:Y:S01]  /*3d9b0*/  VIADD R25, R6, 0xb0 ;  /* 0x000000b006197836 */ /* 0x000fe20000000000 */
[----:B------:R-:W-:-:S06]  /*3d9c0*/  ULDC UR4, c[0x0][0x228] ;  /* 0x00008a0000047ab9 */ /* 0x000fcc0000000800 */
        /* <DEDUP_REMOVED lines=10> */
[----:B------:R1:W-:Y:S01]  /*3da70*/  STL [R1+0x14e4], R24 ;  /* 0x0014e41801007387 */ /* 0x0003e20000100800 */
[----:B------:R-:W-:Y:S01]  /*3da80*/  ULDC UR16, c[0x0][0x248] ;  /* 0x0000920000107ab9 */ /* 0x000fe20000000800 */
[----:B------:R-:W-:-:S02]  /*3da90*/  ULDC UR8, c[0x0][0x228] ;  /* 0x00008a0000087ab9 */ /* 0x000fc40000000800 */
[----:B------:R-:W4:Y:S06]  /*3daa0*/  LDL.LU R76, [R1+0x181c] ;  /* 0x00181c00014c7983 */ /* 0x000f2c0000300800 */
        /* <DEDUP_REMOVED lines=22> */
[----:B------:R-:W-:-:S09]  /*3dc10*/  ULDC UR59, c[0x0][0x228] ;  /* 0x00008a00003b7ab9 */ /* 0x000fd20000000800 */
[----:B------:R-:W-:Y:S02]  /*3dc20*/  @P0 LOP3.LUT R17, R17, 0x80000000, RZ, 0xfc, !PT ;  /* 0x8000000011110812 */ /* 0x000fe400078efcff */
[----:B------:R-:W-:Y:S01]  /*3dc30*/  ISETP.GE.AND P0, PT, R66, UR27, PT ;  /* 0x0000001b42007c0c */ /* 0x000fe2000bf06270 */
[----:B-1----:R-:W-:Y:S01]  /*3dc40*/  VIADD R24, R24, UR10 ;  /* 0x0000000a18187c36 */ /* 0x002fe20008000000 */
[----:B------:R-:W-:Y:S01]  /*3dc50*/  @P1 LOP3.LUT R18, R18, 0x1, RZ, 0xfc, !PT ;  /* 0x0000000112121812 */ /* 0x000fe200078efcff */
[----:B------:R-:W-:Y:S01]  /*3dc60*/  ULDC UR10, c[0x0][0x248] ;  /* 0x00009200000a7ab9 */ /* 0x000fe20000000800 */
[----:B------:R-:W-:Y:S01]  /*3dc70*/  ISETP.LT.AND P1, PT, R8, UR60, !P0 ;  /* 0x0000003c08007c0c */ /* 0x000fe2000c721270 */
[----:B------:R-:W-:Y:S01]  /*3dc80*/  ULDC.64 UR26, c[0x0][0x228] ;  /* 0x00008a00001a7ab9 */ /* 0x000fe20000000a00 */
[----:B------:R-:W-:Y:S02]  /*3dc90*/  ISETP.LT.AND P0, PT, R7, UR24, !P0 ;  /* 0x0000001807007c0c */ /* 0x000fe4000c701270 */
[----:B------:R-:W-:Y:S01]  /*3dca0*/  LOP3.LUT R17, R17, 0xbfffffff, RZ, 0xc0, !PT ;  /* 0xbfffffff11117812 */ /* 0x000fe200078ec0ff */
[----:B------:R1:W-:Y:S01]  /*3dcb0*/  STL [R1+0x14ec], R24 ;  /* 0x0014ec1801007387 */ /* 0x0003e20000100800 */
[----:B------:R-:W-:Y:S01]  /*3dcc0*/  ULDC UR24, c[0x0][0x248] ;  /* 0x0000920000187ab9 */ /* 0x000fe20000000800 */
[----:B------:R-:W-:-:S02]  /*3dcd0*/  ULDC UR60, c[0x0][0x228] ;  /* 0x00008a00003c7ab9 */ /* 0x000fc40000000800 */
[----:B------:R-:W4:Y:S04]  /*3dce0*/  LDL.LU R74, [R1+0x1814] ;  /* 0x00181400014a7983 */ /* 0x000f280000300800 */
[----:B------:R-:W-:Y:S01]  /*3dcf0*/  @P1 LOP3.LUT R17, R17, 0x40000000, RZ, 0xfc, !PT ;  /* 0x4000000011111812 */ /* 0x000fe200078efcff */
[----:B-1----:R-:W-:Y:S01]  /*3dd00*/  VIADD R24, R24, UR10 ;  /* 0x0000000a18187c36 */ /* 0x002fe20008000000 */
[----:B------:R-:W-:Y:S02]  /*3dd10*/  ULDC UR10, c[0x0][0x228] ;  /* 0x00008a00000a7ab9 */ /* 0x000fe40000000800 */
[----:B------:R-:W-:Y:S02]  /*3dd20*/  LOP3.LUT R17, R17, 0xdfffffff, RZ, 0xc0, !PT ;  /* 0xdfffffff11117812 */ /* 0x000fe400078ec0ff */
[----:B------:R1:W-:Y:S02]  /*3dd30*/  STL [R1+0x14f0], R24 ;  /* 0x0014f01801007387 */ /* 0x0003e40000100800 */
[----:B------:R-:W-:-:S02]  /*3dd40*/  @P0 LOP3.LUT R17, R17, 0x20000000, RZ, 0xfc, !PT ;  /* 0x2000000011110812 */ /* 0x000fc400078efcff */
[----:B------:R-:W-:Y:S01]  /*3dd50*/  ISETP.GE.AND P0, PT, R65, UR19, PT ;  /* 0x0000001341007c0c */ /* 0x000fe2000bf06270 */
[----:B------:R-:W3:Y:S01]  /*3dd60*/  LDL.LU R73, [R1+0x1810] ;  /* 0x0018100001497983 */ /* 0x000ee20000300800 */
[----:B-1----:R-:W-:Y:S02]  /*3dd70*/  VIADD R24, R24, UR11 ;  /* 0x0000000b18187c36 */ /* 0x002fe40008000000 */
[----:B------:R-:W-:Y:S01]  /*3dd80*/  ISETP.LT.AND P1, PT, R8, UR42, !P0 ;  /* 0x0000002a08007c0c */ /* 0x000fe2000c721270 */
[----:B------:R-:W-:Y:S01]  /*3dd90*/  ULDC UR42, c[0x0][0x228] ;  /* 0x00008a00002a7ab9 */ /* 0x000fe20000000800 */
[----:B------:R-:W-:Y:S01]  /*3dda0*/  LOP3.LUT R17, R17, 0xefffffff, RZ, 0xc0, !PT ;  /* 0xefffffff11117812 */ /* 0x000fe200078ec0ff */
[----:B------:R-:W-:Y:S01]  /*3ddb0*/  ULDC UR19, c[0x0][0x248] ;  /* 0x0000920000137ab9 */ /* 0x000fe20000000800 */
[----:B------:R1:W-:Y:S01]  /*3ddc0*/  STL [R1+0x14f4], R24 ;  /* 0x0014f41801007387 */ /* 0x0003e20000100800 */
[----:B------:R-:W-:Y:S01]  /*3ddd0*/  ISETP.LT.AND P0, PT, R7, UR26, !P0 ;  /* 0x0000001a07007c0c */ /* 0x000fe2000c701270 */
[----:B------:R-:W-:-:S02]  /*3dde0*/  ULDC UR11, c[0x0][0x228] ;  /* 0x00008a00000b7ab9 */ /* 0x000fc40000000800 */
[----:B------:R-:W4:Y:S01]  /*3ddf0*/  LDL.LU R72, [R1+0x180c] ;  /* 0x00180c0001487983 */ /* 0x000f220000300800 */
[----:B-1----:R-:W-:Y:S01]  /*3de00*/  VIADD R24, R24, UR12 ;  /* 0x0000000c18187c36 */ /* 0x002fe20008000000 */
[----:B------:R-:W-:-:S04]  /*3de10*/  ULDC UR12, c[0x0][0x248] ;  /* 0x00009200000c7ab9 */ /* 0x000fc80000000800 */
[----:B------:R1:W-:Y:S01]  /*3de20*/  STL [R1+0x14f8], R24 ;  /* 0x0014f81801007387 */ /* 0x0003e20000100800 */
[----:B------:R-:W-:-:S03]  /*3de30*/  @P1 LOP3.LUT R17, R17, 0x10000000, RZ, 0xfc, !PT ;  /* 0x1000000011111812 */ /* 0x000fc600078efcff */
[----:B------:R-:W3:Y:S01]  /*3de40*/  LDL.LU R71, [R1+0x1808] ;  /* 0x0018080001477983 */ /* 0x000ee20000300800 */
[----:B-1----:R-:W-:Y:S01]  /*3de50*/  VIADD R24, R24, UR12 ;  /* 0x0000000c18187c36 */ /* 0x002fe20008000000 */
[----:B------:R-:W-:Y:S01]  /*3de60*/  ULDC UR12, c[0x0][0x248] ;  /* 0x00009200000c7ab9 */ /* 0x000fe20000000800 */
[----:B------:R-:W-:-:S03]  /*3de70*/  LOP3.LUT R17, R17, 0xf7ffffff, RZ, 0xc0, !PT ;  /* 0xf7ffffff11117812 */ /* 0x000fc600078ec0ff */
[----:B------:R1:W-:Y:S01]  /*3de80*/  STL [R1+0x14fc], R24 ;  /* 0x0014fc1801007387 */ /* 0x0003e20000100800 */
[----:B------:R-:W-:-:S03]  /*3de90*/  @P0 LOP3.LUT R17, R17, 0x8000000, RZ, 0xfc, !PT ;  /* 0x0800000011110812 */ /* 0x000fc600078efcff */
[----:B------:R-:W4:Y:S01]  /*3dea0*/  LDL.LU R70, [R1+0x1804] ;  /* 0x0018040001467983 */ /* 0x000f220000300800 */
[----:B-1----:R-:W-:Y:S01]  /*3deb0*/  VIADD R24, R24, UR12 ;  /* 0x0000000c18187c36 */ /* 0x002fe20008000000 */
[----:B------:R-:W-:Y:S01]  /*3dec0*/  ULDC UR12, c[0x0][0x248] ;  /* 0x00009200000c7ab9 */ /* 0x000fe20000000800 */
[----:B------:R-:W-:-:S03]  /*3ded0*/  ISETP.GE.AND P0, PT, R64, UR21, PT ;  /* 0x0000001540007c0c */ /* 0x000fc6000bf06270 */
[----:B------:R1:W-:Y:S01]  /*3dee0*/  STL [R1+0x1500], R24 ;  /* 0x0015001801007387 */ /* 0x0003e20000100800 */
[----:B------:R-:W-:Y:S01]  /*3def0*/  ISETP.LT.AND P1, PT, R8, UR42, !P0 ;  /* 0x0000002a08007c0c */ /* 0x000fe2000c721270 */
[----:B------:R-:W-:Y:S02]  /*3df00*/  ULDC UR42, c[0x0][0x228] ;  /* 0x00008a00002a7ab9 */ /* 0x000fe40000000800 */
[----:B------:R-:W3:Y:S01]  /*3df10*/  LDL.LU R69, [R1+0x1800] ;  /* 0x0018000001457983 */ /* 0x000ee20000300800 */
[----:B-1----:R-:W-:Y:S01]  /*3df20*/  VIADD R24, R24, UR12 ;  /* 0x0000000c18187c36 */ /* 0x002fe20008000000 */
[----:B------:R-:W-:Y:S01]  /*3df30*/  ISETP.LT.AND P0, PT, R7, UR30, !P0 ;  /* 0x0000001e07007c0c */ /* 0x000fe2000c701270 */
[----:B------:R-:W-:-:S03]  /*3df40*/  ULDC UR12, c[0x0][0x228] ;  /* 0x00008a00000c7ab9 */ /* 0x000fc60000000800 */
[----:B------:R1:W-:Y:S04]  /*3df50*/  STL [R1+0x1504], R24 ;  /* 0x0015041801007387 */ /* 0x0003e80000100800 */
[----:B------:R-:W4:Y:S01]  /*3df60*/  LDL.LU R68, [R1+0x17fc] ;  /* 0x0017fc0001447983 */ /* 0x000f220000300800 */
[----:B-1----:R-:W-:Y:S01]  /*3df70*/  VIADD R24, R24, UR13 ;  /* 0x0000000d18187c36 */ /* 0x002fe20008000000 */
[----:B------:R-:W-:Y:S01]  /*3df80*/  LOP3.LUT R17, R17, 0xfbffffff, RZ, 0xc0, !PT ;  /* 0xfbffffff11117812 */ /* 0x000fe200078ec0ff */
[----:B------:R-:W-:-:S03]  /*3df90*/  ULDC UR13, c[0x0][0x228] ;  /* 0x00008a00000d7ab9 */ /* 0x000fc60000000800 */
[----:B------:R1:W-:Y:S01]  /*3dfa0*/  STL [R1+0x1508], R24 ;  /* 0x0015081801007387 */ /* 0x0003e20000100800 */
[----:B------:R-:W-:-:S03]  /*3dfb0*/  @P1 LOP3.LUT R17, R17, 0x4000000, RZ, 0xfc, !PT ;  /* 0x0400000011111812 */ /* 0x000fc600078efcff */
[----:B------:R-:W3:Y:S01]  /*3dfc0*/  LDL.LU R67, [R1+0x17f8] ;  /* 0x0017f80001437983 */ /* 0x000ee20000300800 */
[----:B-1----:R-:W-:Y:S01]  /*3dfd0*/  VIADD R24, R24, UR14 ;  /* 0x0000000e18187c36 */ /* 0x002fe20008000000 */
[----:B------:R-:W-:Y:S01]  /*3dfe0*/  LOP3.LUT R17, R17, 0xfdffffff, RZ, 0xc0, !PT ;  /* 0xfdffffff11117812 */ /* 0x000fe200078ec0ff */
[----:B------:R-:W-:-:S03]  /*3dff0*/  ULDC UR14, c[0x0][0x228] ;  /* 0x00008a00000e7ab9 */ /* 0x000fc60000000800 */
[----:B------:R1:W-:Y:S04]  /*3e000*/  STL [R1+0x150c], R24 ;  /* 0x00150c1801007387 */ /* 0x0003e80000100800 */
[----:B------:R-:W4:Y:S01]  /*3e010*/  LDL.LU R66, [R1+0x17f4] ;  /* 0x0017f40001427983 */ /* 0x000f220000300800 */
[----:B-1----:R-:W-:Y:S01]  /*3e020*/  VIADD R24, R24, UR16 ;  /* 0x0000001018187c36 */ /* 0x002fe20008000000 */
[----:B------:R-:W-:Y:S01]  /*3e030*/  @P0 LOP3.LUT R17, R17, 0x2000000, RZ, 0xfc, !PT ;  /* 0x0200000011110812 */ /* 0x000fe200078efcff */
[----:B------:R-:W-:-:S03]  /*3e040*/  ULDC UR16, c[0x0][0x228] ;  /* 0x00008a0000107ab9 */ /* 0x000fc60000000800 */
[----:B------:R1:W-:Y:S01]  /*3e050*/  STL [R1+0x1510], R24 ;  /* 0x0015101801007387 */ /* 0x0003e20000100800 */
[----:B------:R-:W-:Y:S01]  /*3e060*/  ISETP.GE.AND P0, PT, R63, UR15, PT ;  /* 0x0000000f3f007c0c */ /* 0x000fe2000bf06270 */
[----:B------:R-:W-:Y:S02]  /*3e070*/  ULDC UR15, c[0x0][0x228] ;  /* 0x00008a00000f7ab9 */ /* 0x000fe40000000800 */
[----:B------:R-:W3:Y:S01]  /*3e080*/  LDL.LU R65, [R1+0x17f0] ;  /* 0x0017f00001417983 */ /* 0x000ee20000300800 */
[----:B-1----:R-:W-:Y:S01]  /*3e090*/  VIADD R24, R24, UR18 ;  /* 0x0000001218187c36 */ /* 0x002fe20008000000 */
[----:B------:R-:W-:Y:S01]  /*3e0a0*/  ISETP.LT.AND P1, PT, R8, UR42, !P0 ;  /* 0x0000002a08007c0c */ /* 0x000fe2000c721270 */
[----:B------:R-:W-:Y:S01]  /*3e0b0*/  ULDC UR42, c[0x0][0x228] ;  /* 0x00008a00002a7ab9 */ /* 0x000fe20000000800 */
[----:B------:R-:W-:Y:S01]  /*3e0c0*/  LOP3.LUT R17, R17, 0xfeffffff, RZ, 0xc0, !PT ;  /* 0xfeffffff11117812 */ /* 0x000fe200078ec0ff */
[----:B------:R-:W-:Y:S01]  /*3e0d0*/  ULDC UR18, c[0x0][0x228] ;  /* 0x00008a0000127ab9 */ /* 0x000fe20000000800 */
[----:B------:R1:W-:Y:S04]  /*3e0e0*/  STL [R1+0x1514], R24 ;  /* 0x0015141801007387 */ /* 0x0003e80000100800 */
[----:B------:R-:W4:Y:S01]  /*3e0f0*/  LDL.LU R64, [R1+0x17ec] ;  /* 0x0017ec0001407983 */ /* 0x000f220000300800 */
[----:B-1----:R-:W-:-:S04]  /*3e100*/  VIADD R24, R24, UR19 ;  /* 0x0000001318187c36 */ /* 0x002fc80008000000 */
[----:B------:R-:W-:Y:S01]  /*3e110*/  @P1 LOP3.LUT R17, R17, 0x1000000, RZ, 0xfc, !PT ;  /* 0x0100000011111812 */ /* 0x000fe200078efcff */
[----:B------:R-:W-:Y:S01]  /*3e120*/  ULDC UR19, c[0x0][0x228] ;  /* 0x00008a0000137ab9 */ /* 0x000fe20000000800 */
[----:B------:R1:W-:Y:S02]  /*3e130*/  STL [R1+0x151c], R24 ;  /* 0x00151c1801007387 */ /* 0x0003e40000100800 */
[----:B------:R-:W-:Y:S02]  /*3e140*/  LOP3.LUT R17, R17, 0xff7fffff, RZ, 0xc0, !PT ;  /* 0xff7fffff11117812 */ /* 0x000fe400078ec0ff */
[----:B------:R-:W3:Y:S01]  /*3e150*/  LDL.LU R63, [R1+0x17e8] ;  /* 0x0017e800013f7983 */ /* 0x000ee20000300800 */
[----:B-1----:R-:W-:Y:S01]  /*3e160*/  VIADD R24, R24, UR20 ;  /* 0x0000001418187c36 */ /* 0x002fe20008000000 */
[----:B------:R-:W-:Y:S02]  /*3e170*/  ULDC.64 UR20, c[0x0][0x228] ;  /* 0x00008a0000147ab9 */ /* 0x000fe40000000a00 */
[----:B------:R-:W-:Y:S01]  /*3e180*/  ISETP.LT.AND P0, PT, R7, UR20, !P0 ;  /* 0x0000001407007c0c */ /* 0x000fe2000c701270 */
[----:B------:R-:W-:-:S12]  /*3e190*/  ULDC UR20, c[0x0][0x248] ;  /* 0x0000920000147ab9 */ /* 0x000fd80000000800 */
[----:B------:R-:W-:Y:S02]  /*3e1a0*/  @P0 LOP3.LUT R17, R17, 0x800000, RZ, 0xfc, !PT ;  /* 0x0080000011110812 */ /* 0x000fe400078efcff */
[----:B------:R-:W-:Y:S01]  /*3e1b0*/  ISETP.GE.AND P0, PT, R62, UR17, PT ;  /* 0x000000113e007c0c */ /* 0x000fe2000bf06270 */
[----:B------:R1:W-:Y:S01]  /*3e1c0*/  STL [R1+0x1520], R24 ;  /* 0x0015201801007387 */ /* 0x0003e20000100800 */
[----:B------:R-:W-:Y:S01]  /*3e1d0*/  LOP3.LUT R17, R17, 0xffbfffff, RZ, 0xc0, !PT ;  /* 0xffbfffff11117812 */ /* 0x000fe200078ec0ff */
[----:B------:R-:W-:Y:S01]  /*3e1e0*/  ULDC UR17, c[0x0][0x228] ;  /* 0x00008a0000117ab9 */ /* 0x000fe20000000800 */
[----:B------:R-:W-:Y:S01]  /*3e1f0*/  ISETP.LT.AND P1, PT, R8, UR42, !P0 ;  /* 0x0000002a08007c0c */ /* 0x000fe2000c721270 */
[----:B------:R-:W-:Y:S01]  /*3e200*/  ULDC UR42, c[0x0][0x228] ;  /* 0x00008a00002a7ab9 */ /* 0x000fe20000000800 */
[----:B------:R-:W-:Y:S01]  /*3e210*/  ISETP.LT.AND P0, PT, R7, UR32, !P0 ;  /* 0x0000002007007c0c */ /* 0x000fe2000c701270 */
[----:B------:R-:W4:Y:S10]  /*3e220*/  LDL.LU R62, [R1+0x17e4] ;  /* 0x0017e400013e7983 */ /* 0x000f340000300800 */
[----:B------:R-:W-:-:S04]  /*3e230*/  @P1 LOP3.LUT R17, R17, 0x400000, RZ, 0xfc, !PT ;  /* 0x0040000011111812 */ /* 0x000fc800078efcff */
[----:B------:R-:W-:-:S04]  /*3e240*/  LOP3.LUT R17, R17, 0xffdfffff, RZ, 0xc0, !PT ;  /* 0xffdfffff11117812 */ /* 0x000fc800078ec0ff */
[----:B------:R-:W-:Y:S02]  /*3e250*/  @P0 LOP3.LUT R17, R17, 0x200000, RZ, 0xfc, !PT ;  /* 0x0020000011110812 */ /* 0x000fe400078efcff */
[----:B------:R-:W-:Y:S01]  /*3e260*/  ISETP.GE.AND P0, PT, R61, UR29, PT ;  /* 0x0000001d3d007c0c */ /* 0x000fe2000bf06270 */
[----:B------:R-:W-:-:S03]  /*3e270*/  ULDC.64 UR28, c[0x0][0x228] ;  /* 0x00008a00001c7ab9 */ /* 0x000fc60000000a00 */
[----:B------:R-:W-:Y:S01]  /*3e280*/  ISETP.LT.AND P1, PT, R8, UR42, !P0 ;  /* 0x0000002a08007c0c */ /* 0x000fe2000c721270 */
[----:B------:R-:W-:Y:S01]  /*3e290*/  ULDC UR42, c[0x0][0x228] ;  /* 0x00008a00002a7ab9 */ /* 0x000fe20000000800 */
        /* <DEDUP_REMOVED lines=12> */
[----:B------:R-:W-:-:S10]  /*3e360*/  ULDC UR23, c[0x0][0x248] ;  /* 0x0000920000177ab9 */ /* 0x000fd40000000800 */
        /* <DEDUP_REMOVED lines=9> */
[----:B------:R-:W3:Y:S01]  /*3e400*/  LDL.LU R61, [R1+0x17e0] ;  /* 0x0017e000013d7983 */ /* 0x000ee20000300800 */
[----:B-1----:R-:W-:Y:S01]  /*3e410*/  VIADD R24, R24, UR20 ;  /* 0x0000001418187c36 */ /* 0x002fe20008000000 */
[----:B------:R-:W-:-:S06]  /*3e420*/  ULDC UR20, c[0x0][0x228] ;  /* 0x00008a0000147ab9 */ /* 0x000fcc0000000800 */
[----:B------:R-:W-:Y:S01]  /*3e430*/  @P1 LOP3.LUT R17, R17, 0x10000, RZ, 0xfc, !PT ;  /* 0x0001000011111812 */ /* 0x000fe200078efcff */
[----:B------:R1:W-:Y:S03]  /*3e440*/  STL [R1+0x1530], R24 ;  /* 0x0015301801007387 */ /* 0x0003e60000100800 */
[----:B------:R-:W-:Y:S01]  /*3e450*/  LOP3.LUT R17, R17, 0xffff7fff, RZ, 0xc0, !PT ;  /* 0xffff7fff11117812 */ /* 0x000fe200078ec0ff */
[----:B------:R-:W4:Y:S03]  /*3e460*/  LDL.LU R60, [R1+0x17dc] ;  /* 0x0017dc00013c7983 */ /* 0x000f260000300800 */
[----:B------:R-:W-:Y:S02]  /*3e470*/  @P0 LOP3.LUT R17, R17, 0x8000, RZ, 0xfc, !PT ;  /* 0x0000800011110812 */ /* 0x000fe400078efcff */
[----:B------:R-:W-:Y:S01]  /*3e480*/  ISETP.GE.AND P0, PT, R58, UR27, PT ;  /* 0x0000001b3a007c0c */ /* 0x000fe2000bf06270 */
[----:B------:R-:W-:Y:S01]  /*3e490*/  ULDC.64 UR26, c[0x0][0x228] ;  /* 0x00008a00001a7ab9 */ /* 0x000fe20000000a00 */
[----:B-1----:R-:W-:-:S02]  /*3e4a0*/  VIADD R24, R24, UR22 ;  /* 0x0000001618187c36 */ /* 0x002fc40008000000 */
[----:B------:R-:W-:Y:S01]  /*3e4b0*/  ISETP.LT.AND P1, PT, R8, UR42, !P0 ;  /* 0x0000002a08007c0c */ /* 0x000fe2000c721270 */
[----:B------:R-:W-:Y:S01]  /*3e4c0*/  ULDC UR42, c[0x0][0x228] ;  /* 0x00008a00002a7ab9 */ /* 0x000fe20000000800 */
[----:B------:R-:W-:Y:S01]  /*3e4d0*/  LOP3.LUT R17, R17, 0xffffbfff, RZ, 0xc0, !PT ;  /* 0xffffbfff11117812 */ /* 0x000fe200078ec0ff */
[----:B------:R-:W-:Y:S01]  /*3e4e0*/  ULDC UR22, c[0x0][0x228] ;  /* 0x00008a0000167ab9 */ /* 0x000fe20000000800 */
[----:B------:R1:W-:Y:S04]  /*3e4f0*/  STL [R1+0x1538], R24 ;  /* 0x0015381801007387 */ /* 0x0003e80000100800 */
[----:B------:R-:W3:Y:S01]  /*3e500*/  LDL.LU R59, [R1+0x17d8] ;  /* 0x0017d800013b7983 */ /* 0x000ee20000300800 */
[----:B-1----:R-:W-:Y:S01]  /*3e510*/  IADD3 R24, R24, UR23, RZ ;  /* 0x0000001718187c10 */ /* 0x002fe2000fffe0ff */
[----:B------:R-:W-:-:S04]  /*3e520*/  ULDC UR23, c[0x0][0x228] ;  /* 0x00008a0000177ab9 */ /* 0x000fc80000000800 */
[----:B------:R1:W-:Y:S01]  /*3e530*/  STL [R1+0x153c], R24 ;  /* 0x00153c1801007387 */ /* 0x0003e20000100800 */
[----:B------:R-:W-:-:S03]  /*3e540*/  @P1 LOP3.LUT R17, R17, 0x4000, RZ, 0xfc, !PT ;  /* 0x0000400011111812 */ /* 0x000fc600078efcff */
        /* <DEDUP_REMOVED lines=17> */
[----:B------:R1:W-:Y:S01]  /*3e660*/  STL [R1+0x1544], R24 ;  /* 0x0015441801007387 */ /* 0x0003e20000100800 */
[----:B------:R-:W-:Y:S01]  /*3e670*/  LOP3.LUT R17, R17, 0xfffffbff, RZ, 0xc0, !PT ;  /* 0xfffffbff11117812 */ /* 0x000fe200078ec0ff */
[----:B------:R-:W-:Y:S01]  /*3e680*/  ULDC UR21, c[0x0][0x248] ;  /* 0x0000920000157ab9 */ /* 0x000fe20000000800 */
[----:B------:R-:W-:Y:S01]  /*3e690*/  ISETP.LT.AND P1, PT, R8, UR42, !P0 ;  /* 0x0000002a08007c0c */ /* 0x000fe2000c721270 */
[----:B------:R-:W-:Y:S01]  /*3e6a0*/  ULDC.64 UR42, c[0x0][0x228] ;  /* 0x00008a00002a7ab9 */ /* 0x000fe20000000a00 */
[----:B------:R-:W-:Y:S01]  /*3e6b0*/  ISETP.LT.AND P0, PT, R7, UR30, !P0 ;  /* 0x0000001e07007c0c */ /* 0x000fe2000c701270 */
[----:B------:R-:W3:Y:S10]  /*3e6c0*/  LDL.LU R57, [R1+0x17d0] ;  /* 0x0017d00001397983 */ /* 0x000ef40000300800 */
        /* <DEDUP_REMOVED lines=38> */
[----:B------:R-:W-:-:S03]  /*3e930*/  ULDC.64 UR36, c[0x0][0x228] ;  /* 0x00008a0000247ab9 */ /* 0x000fc60000000a00 */
[----:B------:R-:W4:Y:S06]  /*3e940*/  LDL.LU R56, [R1+0x17cc] ;  /* 0x0017cc0001387983 */ /* 0x000f2c0000300800 */
[----:B------:R-:W-:Y:S01]  /*3e950*/  @P1 LOP3.LUT R17, R17, 0x4, RZ, 0xfc, !PT ;  /* 0x0000000411111812 */ /* 0x000fe200078efcff */
[----:B-1----:R-:W-:Y:S01]  /*3e960*/  VIADD R24, R24, UR24 ;  /* 0x0000001818187c36 */ /* 0x002fe20008000000 */
[----:B------:R-:W-:Y:S02]  /*3e970*/  ULDC UR24, c[0x0][0x248] ;  /* 0x0000920000187ab9 */ /* 0x000fe40000000800 */
[----:B------:R-:W-:-:S02]  /*3e980*/  LOP3.LUT R17, R17, 0xfffffffd, RZ, 0xc0, !PT ;  /* 0xfffffffd11117812 */ /* 0x000fc400078ec0ff */
[----:B------:R1:W-:Y:S02]  /*3e990*/  STL [R1+0x1554], R24 ;  /* 0x0015541801007387 */ /* 0x0003e40000100800 */
[----:B------:R-:W-:Y:S02]  /*3e9a0*/  @P0 LOP3.LUT R17, R17, 0x2, RZ, 0xfc, !PT ;  /* 0x0000000211110812 */ /* 0x000fe400078efcff */
[----:B------:R-:W-:Y:S01]  /*3e9b0*/  ISETP.GE.AND P0, PT, R51, UR25, PT ;  /* 0x0000001933007c0c */ /* 0x000fe2000bf06270 */
[----:B------:R-:W3:Y:S01]  /*3e9c0*/  LDL.LU R55, [R1+0x17c8] ;  /* 0x0017c80001377983 */ /* 0x000ee20000300800 */
[----:B-1----:R-:W-:Y:S01]  /*3e9d0*/  VIADD R24, R24, UR21 ;  /* 0x0000001518187c36 */ /* 0x002fe20008000000 */
[----:B------:R-:W-:Y:S01]  /*3e9e0*/  ULDC UR21, c[0x0][0x248] ;  /* 0x0000920000157ab9 */ /* 0x000fe20000000800 */
[----:B------:R-:W-:Y:S01]  /*3e9f0*/  ISETP.LT.AND P1, PT, R8, UR56, !P0 ;  /* 0x0000003808007c0c */ /* 0x000fe2000c721270 */
[----:B------:R-:W-:Y:S02]  /*3ea00*/  ULDC UR56, c[0x0][0x228] ;  /* 0x00008a0000387ab9 */ /* 0x000fe40000000800 */
[----:B------:R1:W-:Y:S01]  /*3ea10*/  STL [R1+0x155c], R24 ;  /* 0x00155c1801007387 */ /* 0x0003e20000100800 */
[----:B------:R-:W-:-:S03]  /*3ea20*/  ISETP.LT.AND P0, PT, R7, UR36, !P0 ;  /* 0x0000002407007c0c */ /* 0x000fc6000c701270 */
[----:B------:R-:W4:Y:S01]  /*3ea30*/  LDL.LU R54, [R1+0x17c4] ;  /* 0x0017c40001367983 */ /* 0x000f220000300800 */
[----:B-1----:R-:W-:Y:S01]  /*3ea40*/  VIADD R24, R24, UR21 ;  /* 0x0000001518187c36 */ /* 0x002fe20008000000 */
[----:B------:R-:W-:Y:S01]  /*3ea50*/  LOP3.LUT R17, R17, 0xfffffffe, RZ, 0xc0, !PT ;  /* 0xfffffffe11117812 */ /* 0x000fe200078ec0ff */
[----:B------:R-:W-:-:S03]  /*3ea60*/  ULDC UR21, c[0x0][0x228] ;  /* 0x00008a0000157ab9 */ /* 0x000fc60000000800 */
[----:B------:R1:W-:Y:S04]  /*3ea70*/  STL [R1+0x1560], R24 ;  /* 0x0015601801007387 */ /* 0x0003e80000100800 */
[----:B------:R-:W3:Y:S01]  /*3ea80*/  LDL.LU R53, [R1+0x17c0] ;  /* 0x0017c00001357983 */ /* 0x000ee20000300800 */
[----:B-1----:R-:W-:Y:S01]  /*3ea90*/  VIADD R24, R24, UR24 ;  /* 0x0000001818187c36 */ /* 0x002fe20008000000 */
[----:B------:R-:W-:Y:S01]  /*3eaa0*/  ULDC UR24, c[0x0][0x248] ;  /* 0x0000920000187ab9 */ /* 0x000fe20000000800 */
[----:B------:R-:W-:-:S03]  /*3eab0*/  @P0 LOP3.LUT R16, R16, 0x80000000, RZ, 0xfc, !PT ;  /* 0x8000000010100812 */ /* 0x000fc600078efcff */
[----:B------:R1:W-:Y:S01]  /*3eac0*/  STL [R1+0x1568], R24 ;  /* 0x0015681801007387 */ /* 0x0003e20000100800 */
[----:B------:R-:W-:Y:S01]  /*3ead0*/  ISETP.GE.AND P0, PT, R50, UR27, PT ;  /* 0x0000001b32007c0c */ /* 0x000fe2000bf06270 */
[----:B------:R-:W-:Y:S02]  /*3eae0*/  ULDC.64 UR26, c[0x0][0x228] ;  /* 0x00008a00001a7ab9 */ /* 0x000fe40000000a00 */
[----:B------:R-:W4:Y:S01]  /*3eaf0*/  LDL.LU R52, [R1+0x17bc] ;  /* 0x0017bc0001347983 */ /* 0x000f220000300800 */
[----:B-1----:R-:W-:Y:S01]  /*3eb00*/  VIADD R24, R24, UR24 ;  /* 0x0000001818187c36 */ /* 0x002fe20008000000 */
[----:B------:R-:W-:Y:S01]  /*3eb10*/  ULDC UR24, c[0x0][0x248] ;  /* 0x0000920000187ab9 */ /* 0x000fe20000000800 */
[----:B------:R-:W-:-:S03]  /*3eb20*/  @P1 LOP3.LUT R17, R17, 0x1, RZ, 0xfc, !PT ;  /* 0x0000000111111812 */ /* 0x000fc600078efcff */
[----:B------:R1:W-:Y:S01]  /*3eb30*/  STL [R1+0x156c], R24 ;  /* 0x00156c1801007387 */ /* 0x0003e20000100800 */
[----:B------:R-:W-:Y:S01]  /*3eb40*/  ISETP.LT.AND P1, PT, R8, UR56, !P0 ;  /* 0x0000003808007c0c */ /* 0x000fe2000c721270 */
[----:B------:R-:W-:Y:S02]  /*3eb50*/  ULDC UR56, c[0x0][0x228] ;  /* 0x00008a0000387ab9 */ /* 0x000fe40000000800 */
[----:B------:R-:W3:Y:S01]  /*3eb60*/  LDL.LU R51, [R1+0x17b8] ;  /* 0x0017b80001337983 */ /* 0x000ee20000300800 */
[----:B-1----:R-:W-:Y:S01]  /*3eb70*/  VIADD R24, R24, UR24 ;  /* 0x0000001818187c36 */ /* 0x002fe20008000000 */
[----:B------:R-:W-:-:S04]  /*3eb80*/  ULDC UR24, c[0x0][0x248] ;  /* 0x0000920000187ab9 */ /* 0x000fc80000000800 */
[----:B------:R1:W-:Y:S01]  /*3eb90*/  STL [R1+0x1578], R24 ;  /* 0x0015781801007387 */ /* 0x0003e20000100800 */
[----:B------:R-:W-:-:S03]  /*3eba0*/  LOP3.LUT R16, R16, 0xbfffffff, RZ, 0xc0, !PT ;  /* 0xbfffffff10107812 */ /* 0x000fc600078ec0ff */
[----:B------:R-:W4:Y:S01]  /*3ebb0*/  LDL.LU R50, [R1+0x17b4] ;  /* 0x0017b40001327983 */ /* 0x000f220000300800 */
[----:B-1----:R-:W-:Y:S01]  /*3ebc0*/  VIADD R24, R24, UR24 ;  /* 0x0000001818187c36 */ /* 0x002fe20008000000 */
[----:B------:R-:W-:Y:S02]  /*3ebd0*/  ULDC.64 UR24, c[0x0][0x228] ;  /* 0x00008a0000187ab9 */ /* 0x000fe40000000a00 */
[----:B------:R-:W-:Y:S01]  /*3ebe0*/  ISETP.LT.AND P0, PT, R7, UR24, !P0 ;  /* 0x0000001807007c0c */ /* 0x000fe2000c701270 */
[----:B------:R-:W-:Y:S01]  /*3ebf0*/  ULDC UR24, c[0x0][0x248] ;  /* 0x0000920000187ab9 */ /* 0x000fe20000000800 */
[----:B------:R-:W-:-:S04]  /*3ec00*/  @P1 LOP3.LUT R16, R16, 0x40000000, RZ, 0xfc, !PT ;  /* 0x4000000010101812 */ /* 0x000fc800078efcff */
[----:B------:R-:W-:-:S07]  /*3ec10*/  LOP3.LUT R16, R16, 0xdfffffff, RZ, 0xc0, !PT ;  /* 0xdfffffff10107812 */ /* 0x000fce00078ec0ff */
        /* <DEDUP_REMOVED lines=56> */
[----:B------:R-:W-:Y:S01]  /*3efa0*/  ISETP.LT.AND P0, PT, R7, UR28, !P0 ;  /* 0x0000001c07007c0c */ /* 0x000fe2000c701270 */
[----:B------:R-:W-:-:S10]  /*3efb0*/  ULDC UR57, c[0x0][0x228] ;  /* 0x00008a0000397ab9 */ /* 0x000fd40000000800 */
[----:B------:R-:W-:-:S04]  /*3efc0*/  @P1 LOP3.LUT R16, R16, 0x40000, RZ, 0xfc, !PT ;  /* 0x0004000010101812 */ /* 0x000fc800078efcff */
[----:B------:R-:W-:Y:S01]  /*3efd0*/  LOP3.LUT R16, R16, 0xfffdffff, RZ, 0xc0, !PT ;  /* 0xfffdffff10107812 */ /* 0x000fe200078ec0ff */
[----:B-1----:R-:W-:Y:S01]  /*3efe0*/  VIADD R24, R24, UR24 ;  /* 0x0000001818187c36 */ /* 0x002fe20008000000 */
[----:B------:R-:W-:Y:S02]  /*3eff0*/  ULDC UR24, c[0x0][0x248] ;  /* 0x0000920000187ab9 */ /* 0x000fe40000000800 */
[----:B------:R-:W-:Y:S02]  /*3f000*/  @P0 LOP3.LUT R16, R16, 0x20000, RZ, 0xfc, !PT ;  /* 0x0002000010100812 */ /* 0x000fe400078efcff */
[----:B------:R-:W-:Y:S01]  /*3f010*/  ISETP.GE.AND P0, PT, R43, UR25, PT ;  /* 0x000000192b007c0c */ /* 0x000fe2000bf06270 */
[----:B------:R1:W-:Y:S03]  /*3f020*/  STL [R1+0x1588], R24 ;  /* 0x0015881801007387 */ /* 0x0003e60000100800 */
[----:B------:R-:W-:Y:S01]  /*3f030*/  ISETP.LT.AND P1, PT, R8, UR55, !P0 ;  /* 0x0000003708007c0c */ /* 0x000fe2000c721270 */
[----:B------:R-:W3:Y:S01]  /*3f040*/  LDL.LU R47, [R1+0x17a8] ;  /* 0x0017a800012f7983 */ /* 0x000ee20000300800 */
[----:B-1----:R-:W-:Y:S01]  /*3f050*/  VIADD R24, R24, UR24 ;  /* 0x0000001818187c36 */ /* 0x002fe20008000000 */
[----:B------:R-:W-:Y:S01]  /*3f060*/  ULDC UR24, c[0x0][0x248] ;  /* 0x0000920000187ab9 */ /* 0x000fe20000000800 */
[----:B------:R-:W-:Y:S01]  /*3f070*/  ISETP.LT.AND P0, PT, R7, UR36, !P0 ;  /* 0x0000002407007c0c */ /* 0x000fe2000c701270 */
[----:B------:R-:W-:-:S02]  /*3f080*/  ULDC UR55, c[0x0][0x228] ;  /* 0x00008a0000377ab9 */ /* 0x000fc40000000800 */
[----:B------:R1:W-:Y:S01]  /*3f090*/  STL [R1+0x1590], R24 ;  /* 0x0015901801007387 */ /* 0x0003e20000100800 */
[----:B------:R-:W-:-:S03]  /*3f0a0*/  LOP3.LUT R16, R16, 0xfffeffff, RZ, 0xc0, !PT ;  /* 0xfffeffff10107812 */ /* 0x000fc600078ec0ff */
[----:B------:R-:W4:Y:S01]  /*3f0b0*/  LDL.LU R46, [R1+0x17a4] ;  /* 0x0017a400012e7983 */ /* 0x000f220000300800 */
[----:B-1----:R-:W-:Y:S01]  /*3f0c0*/  VIADD R24, R24, UR24 ;  /* 0x0000001818187c36 */ /* 0x002fe20008000000 */
[----:B------:R-:W-:Y:S01]  /*3f0d0*/  ULDC UR24, c[0x0][0x248] ;  /* 0x0000920000187ab9 */ /* 0x000fe20000000800 */
[----:B------:R-:W-:-:S03]  /*3f0e0*/  @P1 LOP3.LUT R16, R16, 0x10000, RZ, 0xfc, !PT ;  /* 0x0001000010101812 */ /* 0x000fc600078efcff */
[----:B------:R1:W-:Y:S01]  /*3f0f0*/  STL [R1+0x1598], R24 ;  /* 0x0015981801007387 */ /* 0x0003e20000100800 */
[----:B------:R-:W-:Y:S01]  /*3f100*/  LOP3.LUT R16, R16, 0xffff7fff, RZ, 0xc0, !PT ;  /* 0xffff7fff10107812 */ /* 0x000fe200078ec0ff */
[----:B-1----:R-:W-:Y:S01]  /*3f110*/  VIADD R24, R24, UR24 ;  /* 0x0000001818187c36 */ /* 0x002fe20008000000 */
[----:B------:R-:W-:Y:S02]  /*3f120*/  ULDC UR24, c[0x0][0x248] ;  /* 0x0000920000187ab9 */ /* 0x000fe40000000800 */
[----:B------:R-:W-:Y:S02]  /*3f130*/  @P0 LOP3.LUT R16, R16, 0x8000, RZ, 0xfc, !PT ;  /* 0x0000800010100812 */ /* 0x000fe400078efcff */
[----:B------:R1:W-:Y:S01]  /*3f140*/  STL [R1+0x15a0], R24 ;  /* 0x0015a01801007387 */ /* 0x0003e20000100800 */
[----:B------:R-:W-:Y:S01]  /*3f150*/  ISETP.GE.AND P0, PT, R42, UR27, PT ;  /* 0x0000001b2a007c0c */ /* 0x000fe2000bf06270 */
[----:B------:R-:W-:Y:S02]  /*3f160*/  ULDC.64 UR26, c[0x0][0x228] ;  /* 0x00008a00001a7ab9 */ /* 0x000fe40000000a00 */
[----:B------:R-:W3:Y:S01]  /*3f170*/  LDL.LU R45, [R1+0x17a0] ;  /* 0x0017a000012d7983 */ /* 0x000ee20000300800 */
[----:B-1----:R-:W-:Y:S01]  /*3f180*/  VIADD R24, R24, UR24 ;  /* 0x0000001818187c36 */ /* 0x002fe20008000000 */
[----:B------:R-:W-:Y:S01]  /*3f190*/  ULDC UR24, c[0x0][0x248] ;  /* 0x0000920000187ab9 */ /* 0x000fe20000000800 */
[----:B------:R-:W-:Y:S01]  /*3f1a0*/  ISETP.LT.AND P1, PT, R8, UR54, !P0 ;  /* 0x0000003608007c0c */ /* 0x000fe2000c721270 */
[----:B------:R-:W-:-:S02]  /*3f1b0*/  ULDC UR54, c[0x0][0x228] ;  /* 0x00008a0000367ab9 */ /* 0x000fc40000000800 */
        /* <DEDUP_REMOVED lines=76> */
[----:B------:R1:W-:Y:S01]  /*3f680*/  STL [R1+0x15c8], R24 ;  /* 0x0015c81801007387 */ /* 0x0003e20000100800 */
[----:B------:R-:W-:-:S03]  /*3f690*/  ULDC UR48, c[0x0][0x228] ;  /* 0x00008a0000307ab9 */ /* 0x000fc60000000800 */
[----:B------:R-:W3:Y:S06]  /*3f6a0*/  LDL.LU R39, [R1+0x1788] ;  /* 0x0017880001277983 */ /* 0x000eec0000300800 */
[----:B------:R-:W-:-:S04]  /*3f6b0*/  @P1 LOP3.LUT R16, R16, 0x4, RZ, 0xfc, !PT ;  /* 0x0000000410101812 */ /* 0x000fc800078efcff */
[----:B------:R-:W-:-:S04]  /*3f6c0*/  LOP3.LUT R16, R16, 0xfffffffd, RZ, 0xc0, !PT ;  /* 0xfffffffd10107812 */ /* 0x000fc800078ec0ff */
[----:B------:R-:W-:Y:S02]  /*3f6d0*/  @P0 LOP3.LUT R16, R16, 0x2, RZ, 0xfc, !PT ;  /* 0x0000000210100812 */ /* 0x000fe400078efcff */
[----:B------:R-:W-:Y:S01]  /*3f6e0*/  ISETP.GE.AND P0, PT, R35, UR25, PT ;  /* 0x0000001923007c0c */ /* 0x000fe2000bf06270 */
[----:B-1----:R-:W-:Y:S01]  /*3f6f0*/  VIADD R24, R24, UR24 ;  /* 0x0000001818187c36 */ /* 0x002fe20008000000 */
[----:B------:R-:W-:Y:S02]  /*3f700*/  ULDC UR24, c[0x0][0x248] ;  /* 0x0000920000187ab9 */ /* 0x000fe40000000800 */
[----:B------:R-:W-:Y:S01]  /*3f710*/  ISETP.LT.AND P1, PT, R8, UR47, !P0 ;  /* 0x0000002f08007c0c */ /* 0x000fe2000c721270 */
[----:B------:R-:W-:Y:S01]  /*3f720*/  ULDC UR47, c[0x0][0x228] ;  /* 0x00008a00002f7ab9 */ /* 0x000fe20000000800 */
[----:B------:R-:W-:Y:S01]  /*3f730*/  ISETP.LT.AND P0, PT, R7, UR36, !P0 ;  /* 0x0000002407007c0c */ /* 0x000fe2000c701270 */
[----:B------:R1:W-:Y:S04]  /*3f740*/  STL [R1+0x15d0], R24 ;  /* 0x0015d01801007387 */ /* 0x0003e80000100800 */
[----:B------:R-:W4:Y:S01]  /*3f750*/  LDL.LU R38, [R1+0x1784] ;  /* 0x0017840001267983 */ /* 0x000f220000300800 */
[----:B-1----:R-:W-:Y:S01]  /*3f760*/  VIADD R24, R24, UR24 ;  /* 0x0000001818187c36 */ /* 0x002fe20008000000 */
[----:B------:R-:W-:Y:S01]  /*3f770*/  ULDC UR24, c[0x0][0x248] ;  /* 0x0000920000187ab9 */ /* 0x000fe20000000800 */
[----:B------:R-:W-:-:S03]  /*3f780*/  LOP3.LUT R16, R16, 0xfffffffe, RZ, 0xc0, !PT ;  /* 0xfffffffe10107812 */ /* 0x000fc600078ec0ff */
[----:B------:R1:W-:Y:S02]  /*3f790*/  STL [R1+0x15d4], R24 ;  /* 0x0015d41801007387 */ /* 0x0003e40000100800 */
[----:B------:R-:W-:Y:S02]  /*3f7a0*/  @P0 LOP3.LUT R15, R15, 0x80000000, RZ, 0xfc, !PT ;  /* 0x800000000f0f0812 */ /* 0x000fe400078efcff */
[----:B------:R-:W-:Y:S01]  /*3f7b0*/  ISETP.GE.AND P0, PT, R34, UR27, PT ;  /* 0x0000001b22007c0c */ /* 0x000fe2000bf06270 */
[----:B------:R-:W3:Y:S01]  /*3f7c0*/  LDL.LU R37, [R1+0x1780] ;  /* 0x0017800001257983 */ /* 0x000ee20000300800 */
[----:B-1----:R-:W-:Y:S01]  /*3f7d0*/  VIADD R24, R24, UR24 ;  /* 0x0000001818187c36 */ /* 0x002fe20008000000 */
[----:B------:R-:W-:Y:S01]  /*3f7e0*/  ULDC UR24, c[0x0][0x248] ;  /* 0x0000920000187ab9 */ /* 0x000fe20000000800 */
[----:B------:R-:W-:Y:S01]  /*3f7f0*/  @P1 LOP3.LUT R16, R16, 0x1, RZ, 0xfc, !PT ;  /* 0x0000000110101812 */ /* 0x000fe200078efcff */
[----:B------:R-:W-:Y:S02]  /*3f800*/  ULDC.64 UR26, c[0x0][0x228] ;  /* 0x00008a00001a7ab9 */ /* 0x000fe40000000a00 */
[----:B------:R1:W-:Y:S01]  /*3f810*/  STL [R1+0x15dc], R24 ;  /* 0x0015dc1801007387 */ /* 0x0003e20000100800 */
[----:B------:R-:W-:Y:S01]  /*3f820*/  ISETP.LT.AND P1, PT, R8, UR46, !P0 ;  /* 0x0000002e08007c0c */ /* 0x000fe2000c721270 */
[----:B------:R-:W-:-:S02]  /*3f830*/  ULDC UR46, c[0x0][0x228] ;  /* 0x00008a00002e7ab9 */ /* 0x000fc40000000800 */
        /* <DEDUP_REMOVED lines=43> */
[----:B------:R-:W-:-:S07]  /*3faf0*/  ULDC UR41, c[0x0][0x228] ;  /* 0x00008a0000297ab9 */ /* 0x000fce0000000800 */
        /* <DEDUP_REMOVED lines=33> */
[----:B------:R-:W3:Y:S04]  /*3fd10*/  LDL.LU R31, [R1+0x1768] ;  /* 0x00176800011f7983 */ /* 0x000ee80000300800 */
[----:B------:R-:W4:Y:S01]  /*3fd20*/  LDL.LU R30, [R1+0x1764] ;  /* 0x00176400011e7983 */ /* 0x000f220000300800 */
[----:B-1----:R-:W-:Y:S01]  /*3fd30*/  VIADD R24, R24, UR24 ;  /* 0x0000001818187c36 */ /* 0x002fe20008000000 */
[----:B------:R-:W-:-:S04]  /*3fd40*/  @P1 LOP3.LUT R15, R15, 0x40000, RZ, 0xfc, !PT ;  /* 0x000400000f0f1812 */ /* 0x000fc800078efcff */
[----:B------:R-:W-:Y:S01]  /*3fd50*/  LOP3.LUT R15, R15, 0xfffdffff, RZ, 0xc0, !PT ;  /* 0xfffdffff0f0f7812 */ /* 0x000fe200078ec0ff */
[----:B------:R1:W-:Y:S03]  /*3fd60*/  STL [R1+0x1604], R24 ;  /* 0x0016041801007387 */ /* 0x0003e60000100800 */
[----:B------:R-:W-:Y:S01]  /*3fd70*/  @P0 LOP3.LUT R15, R15, 0x20000, RZ, 0xfc, !PT ;  /* 0x000200000f0f0812 */ /* 0x000fe200078efcff */
[----:B------:R-:W3:Y:S01]  /*3fd80*/  LDL.LU R29, [R1+0x1760] ;  /* 0x00176000011d7983 */ /* 0x000ee20000300800 */
[----:B------:R-:W-:Y:S01]  /*3fd90*/  ISETP.GE.AND P0, PT, R27, UR25, PT ;  /* 0x000000191b007c0c */ /* 0x000fe2000bf06270 */
[----:B------:R-:W-:Y:S01]  /*3fda0*/  ULDC.64 UR24, c[0x0][0x228] ;  /* 0x00008a0000187ab9 */ /* 0x000fe20000000a00 */
[----:B-1----:R-:W-:Y:S02]  /*3fdb0*/  VIADD R24, R24, UR8 ;  /* 0x0000000818187c36 */ /* 0x002fe40008000000 */
[----:B------:R-:W-:-:S03]  /*3fdc0*/  ISETP.LT.AND P1, PT, R8, UR10, !P0 ;  /* 0x0000000a08007c0c */ /* 0x000fc6000c721270 */
        /* <DEDUP_REMOVED lines=30> */
[----:B------:R-:W-:Y:S01]  /*3ffb0*/  ULDC UR5, c[0x0][0x248] ;  /* 0x0000920000057ab9 */ /* 0x000fe20000000800 */
[----:B------:R-:W-:-:S09]  /*3ffc0*/  ULDC UR10, c[0x0][0x228] ;  /* 0x00008a00000a7ab9 */ /* 0x000fd20000000800 */
[----:B------:R-:W-:-:S04]  /*3ffd0*/  @P1 LOP3.LUT R15, R15, 0x1000, RZ, 0xfc, !PT ;  /* 0x000010000f0f1812 */ /* 0x000fc800078efcff */
[----:B------:R-:W-:-:S04]  /*3ffe0*/  LOP3.LUT R15, R15, 0xfffff7ff, RZ, 0xc0, !PT ;  /* 0xfffff7ff0f0f7812 */ /* 0x000fc800078ec0ff */
[----:B------:R-:W-:Y:S02]  /*3fff0*/  @P0 LOP3.LUT R15, R15, 0x800, RZ, 0xfc, !PT ;  /* 0x000008000f0f0812 */ /* 0x000fe400078efcff */
[----:B------:R-:W-:-:S04]  /*40000*/  ISETP.GE.AND P0, PT, R252, UR43, PT ;  /* 0x0000002bfc007c0c */ /* 0x000fc8000bf06270 */
        /* <DEDUP_REMOVED lines=15> */
[----:B------:R-:W-:Y:S01]  /*40100*/  ULDC.64 UR32, c[0x0][0x228] ;  /* 0x00008a0000207ab9 */ /* 0x000fe20000000a00 */
[----:B------:R-:W-:-:S02]  /*40110*/  ULDC UR8, c[0x0][0x228] ;  /* 0x00008a0000087ab9 */ /* 0x000fc40000000800 */
[----:B------:R-:W3:Y:S06]  /*40120*/  LDL.LU R25, [R1+0x1750] ;  /* 0x0017500001197983 */ /* 0x000eec0000300800 */
[----:B------:R-:W-:Y:S01]  /*40130*/  @P1 LOP3.LUT R15, R15, 0x100, RZ, 0xfc, !PT ;  /* 0x000001000f0f1812 */ /* 0x000fe200078efcff */
[----:B-1----:R-:W-:Y:S01]  /*40140*/  VIADD R24, R24, UR6 ;  /* 0x0000000618187c36 */ /* 0x002fe20008000000 */
[----:B------:R-:W-:Y:S02]  /*40150*/  ULDC UR6, c[0x0][0x248] ;  /* 0x0000920000067ab9 */ /* 0x000fe40000000800 */
[----:B------:R-:W-:-:S02]  /*40160*/  LOP3.LUT R15, R15, 0xffffff7f, RZ, 0xc0, !PT ;  /* 0xffffff7f0f0f7812 */ /* 0x000fc400078ec0ff */
[----:B------:R1:W-:Y:S02]  /*40170*/  STL [R1+0x1624], R24 ;  /* 0x0016241801007387 */ /* 0x0003e40000100800 */
[----:B------:R-:W-:Y:S02]  /*40180*/  @P0 LOP3.LUT R15, R15, 0x80, RZ, 0xfc, !PT ;  /* 0x000000800f0f0812 */ /* 0x000fe400078efcff */
[----:B------:R-:W-:Y:S01]  /*40190*/  ISETP.GE.AND P0, PT, R250, UR35, PT ;  /* 0x00000023fa007c0c */ /* 0x000fe2000bf06270 */
[----:B------:R-:W-:Y:S01]  /*401a0*/  ULDC.64 UR34, c[0x0][0x228] ;  /* 0x00008a0000227ab9 */ /* 0x000fe20000000a00 */
[----:B-1----:R-:W-:Y:S01]  /*401b0*/  VIADD R24, R24, UR5 ;  /* 0x0000000518187c36 */ /* 0x002fe20008000000 */
[----:B------:R-:W-:Y:S01]  /*401c0*/  ULDC UR5, c[0x0][0x248] ;  /* 0x0000920000057ab9 */ /* 0x000fe20000000800 */
[----:B------:R-:W-:Y:S02]  /*401d0*/  ISETP.LT.AND P1, PT, R8, UR12, !P0 ;  /* 0x0000000c08007c0c */ /* 0x000fe4000c721270 */
[----:B------:R-:W-:Y:S01]  /*401e0*/  VIADD R252, R24, UR5 ;  /* 0x0000000518fc7c36 */ /* 0x000fe20008000000 */
[----:B------:R1:W-:Y:S01]  /*401f0*/  STL [R1+0x162c], R24 ;  /* 0x00162c1801007387 */ /* 0x0003e20000100800 */
[----:B------:R-:W-:-:S03]  /*40200*/  LOP3.LUT R15, R15, 0xffffffbf, RZ, 0xc0, !PT ;  /* 0xffffffbf0f0f7812 */ /* 0x000fc600078ec0ff */
[----:B-1----:R-:W4:Y:S04]  /*40210*/  LDL.LU R24, [R1+0x174c] ;  /* 0x00174c0001187983 */ /* 0x002f280000300800 */
[----:B------:R1:W-:Y:S02]  /*40220*/  STL [R1+0x1634], R252 ;  /* 0x001634fc01007387 */ /* 0x0003e40000100800 */
[----:B------:R-:W-:Y:S01]  /*40230*/  @P1 LOP3.LUT R15, R15, 0x40, RZ, 0xfc, !PT ;  /* 0x000000400f0f1812 */ /* 0x000fe200078efcff */
        /* <DEDUP_REMOVED lines=16> */
[----:B------:R-:W-:Y:S01]  /*40340*/  VIADD R251, R252, UR4 ;  /* 0x00000004fcfb7c36 */ /* 0x000fe20008000000 */
[----:B------:R-:W-:Y:S01]  /*40350*/  LOP3.LUT R15, R15, 0xfffffffb, RZ, 0xc0, !PT ;  /* 0xfffffffb0f0f7812 */ /* 0x000fe200078ec0ff */
[----:B------:R-:W-:Y:S01]  /*40360*/  ULDC UR4, c[0x0][0x248] ;  /* 0x0000920000047ab9 */ /* 0x000fe20000000800 */
[----:B------:R-:W-:Y:S01]  /*40370*/  ISETP.LT.AND P1, PT, R8, UR14, !P0 ;  /* 0x0000000e08007c0c */ /* 0x000fe2000c721270 */
[----:B------:R-:W-:Y:S01]  /*40380*/  ULDC UR7, c[0x0][0x22c] ;  /* 0x00008b0000077ab9 */ /* 0x000fe20000000800 */
[----:B------:R-:W-:-:S11]  /*40390*/  ISETP.LT.AND P0, PT, R7, UR12, !P0 ;  /* 0x0000000c07007c0c */ /* 0x000fd6000c701270 */
[----:B------:R-:W-:-:S04]  /*403a0*/  @P1 LOP3.LUT R15, R15, 0x4, RZ, 0xfc, !PT ;  /* 0x000000040f0f1812 */ /* 0x000fc800078efcff */
[----:B------:R-:W-:-:S04]  /*403b0*/  LOP3.LUT R15, R15, 0xfffffffd, RZ, 0xc0, !PT ;  /* 0xfffffffd0f0f7812 */ /* 0x000fc800078ec0ff */
[----:B------:R-:W-:Y:S02]  /*403c0*/  @P0 LOP3.LUT R15, R15, 0x2, RZ, 0xfc, !PT ;  /* 0x000000020f0f0812 */ /* 0x000fe400078efcff */
[----:B------:R-:W-:Y:S01]  /*403d0*/  ISETP.GE.AND P0, PT, R247, UR25, PT ;  /* 0x00000019f7007c0c */ /* 0x000fe2000bf06270 */
[----:B------:R-:W-:-:S03]  /*403e0*/  ULDC.64 UR24, c[0x0][0x228] ;  /* 0x00008a0000187ab9 */ /* 0x000fc60000000a00 */
[----:B------:R-:W-:Y:S02]  /*403f0*/  ISETP.LT.AND P1, PT, R8, UR16, !P0 ;  /* 0x0000001008007c0c */ /* 0x000fe4000c721270 */
[----:B------:R-:W-:Y:S02]  /*40400*/  ISETP.LT.AND P0, PT, R7, UR28, !P0 ;  /* 0x0000001c07007c0c */ /* 0x000fe4000c701270 */
[----:B------:R-:W-:-:S11]  /*40410*/  LOP3.LUT R15, R15, 0xfffffffe, RZ, 0xc0, !PT ;  /* 0xfffffffe0f0f7812 */ /* 0x000fd600078ec0ff */
[----:B------:R-:W-:Y:S02]  /*40420*/  @P0 LOP3.LUT R14, R14, 0x80000000, RZ, 0xfc, !PT ;  /* 0x800000000e0e0812 */ /* 0x000fe400078efcff */
[----:B------:R-:W-:Y:S01]  /*40430*/  ISETP.GE.AND P0, PT, R246, UR11, PT ;  /* 0x0000000bf6007c0c */ /* 0x000fe2000bf06270 */
[----:B------:R-:W-:Y:S01]  /*40440*/  VIADD R250, R251, UR4 ;  /* 0x00000004fbfa7c36 */ /* 0x000fe20008000000 */
[----:B------:R-:W-:Y:S01]  /*40450*/  @P1 LOP3.LUT R15, R15, 0x1, RZ, 0xfc, !PT ;  /* 0x000000010f0f1812 */ /* 0x000fe200078efcff */
[----:B------:R-:W-:Y:S01]  /*40460*/  ULDC UR4, c[0x0][0x248] ;  /* 0x0000920000047ab9 */ /* 0x000fe20000000800 */
        /* <DEDUP_REMOVED lines=21> */
[----:B------:R-:W-:Y:S01]  /*405c0*/  ULDC.64 UR14, c[0x0][0x228] ;  /* 0x00008a00000e7ab9 */ /* 0x000fe20000000a00 */
[----:B------:R-:W-:Y:S01]  /*405d0*/  ISETP.LT.AND P0, PT, R7, UR18, !P0 ;  /* 0x0000001207007c0c */ /* 0x000fe2000c701270 */
[----:B------:R-:W-:-:S10]  /*405e0*/  ULDC UR9, c[0x0][0x228] ;  /* 0x00008a0000097ab9 */ /* 0x000fd40000000800 */
        /* <DEDUP_REMOVED lines=10> */
[----:B------:R-:W-:Y:S01]  /*40690*/  VIADD R247, R248, UR4 ;  /* 0x00000004f8f77c36 */ /* 0x000fe20008000000 */
[----:B------:R-:W-:Y:S01]  /*406a0*/  ULDC UR4, c[0x0][0x248] ;  /* 0x0000920000047ab9 */ /* 0x000fe20000000800 */
[----:B------:R-:W-:Y:S01]  /*406b0*/  ULDC UR14, c[0x0][0x22c] ;  /* 0x00008b00000e7ab9 */ /* 0x000fe20000000800 */
[----:B------:R-:W-:-:S07]  /*406c0*/  ULDC UR5, c[0x0][0x228] ;  /* 0x00008a0000057ab9 */ /* 0x000fce0000000800 */
        /* <DEDUP_REMOVED lines=23> */
[----:B------:R-:W-:Y:S01]  /*40840*/  ISETP.LT.AND P0, PT, R7, UR12, !P0 ;  /* 0x0000000c07007c0c */ /* 0x000fe2000c701270 */
[----:B------:R-:W-:Y:S01]  /*40850*/  ULDC UR12, c[0x0][0x248] ;  /* 0x00009200000c7ab9 */ /* 0x000fe20000000800 */
        /* <DEDUP_REMOVED lines=33> */
[----:B------:R-:W-:-:S03]  /*40a70*/  ULDC UR15, c[0x0][0x22c] ;  /* 0x00008b00000f7ab9 */ /* 0x000fc60000000800 */
        /* <DEDUP_REMOVED lines=51> */
[----:B------:R-:W-:-:S11]  /*40db0*/  LOP3.LUT R14, R14, 0xfffffffe, RZ, 0xc0, !PT ;  /* 0xfffffffe0e0e7812 */ /* 0x000fd600078ec0ff */
[----:B------:R-:W-:Y:S02]  /*40dc0*/  @P0 LOP3.LUT R13, R13, 0x80000000, RZ, 0xfc, !PT ;  /* 0x800000000d0d0812 */ /* 0x000fe400078efcff */
[----:B------:R-:W-:Y:S01]  /*40dd0*/  ISETP.GE.AND P0, PT, R230, UR25, PT ;  /* 0x00000019e6007c0c */ /* 0x000fe2000bf06270 */
[----:B------:R-:W-:Y:S01]  /*40de0*/  ULDC.64 UR24, c[0x0][0x228] ;  /* 0x00008a0000187ab9 */ /* 0x000fe20000000a00 */
[----:B------:R-:W-:Y:S02]  /*40df0*/  @P1 LOP3.LUT R14, R14, 0x1, RZ, 0xfc, !PT ;  /* 0x000000010e0e1812 */ /* 0x000fe400078efcff */
        /* <DEDUP_REMOVED lines=12> */
[----:B------:R-:W-:Y:S02]  /*40ec0*/  LOP3.LUT R13, R13, 0xefffffff, RZ, 0xc0, !PT ;  /* 0xefffffff0d0d7812 */ /* 0x000fe400078ec0ff */
[----:B------:R-:W-:Y:S01]  /*40ed0*/  IADD3 R246, R247, UR4, RZ ;  /* 0x00000004f7f67c10 */ /* 0x000fe2000fffe0ff */
[----:B------:R-:W-:-:S04]  /*40ee0*/  ULDC UR4, c[0x0][0x248] ;  /* 0x0000920000047ab9 */ /* 0x000fc80000000800 */
[----:B------:R-:W-:Y:S01]  /*40ef0*/  VIADD R245, R246, UR4 ;  /* 0x00000004f6f57c36 */ /* 0x000fe20008000000 */
[----:B------:R-:W-:Y:S01]  /*40f00*/  ULDC UR4, c[0x0][0x248] ;  /* 0x0000920000047ab9 */ /* 0x000fe20000000800 */
[----:B------:R-:W-:Y:S02]  /*40f10*/  @P1 LOP3.LUT R13, R13, 0x10000000, RZ, 0xfc, !PT ;  /* 0x100000000d0d1812 */ /* 0x000fe400078efcff */
[----:B------:R-:W-:Y:S01]  /*40f20*/  VIADD R244, R245, UR4 ;  /* 0x00000004f5f47c36 */ /* 0x000fe20008000000 */
[----:B------:R-:W-:Y:S01]  /*40f30*/  ULDC UR4, c[0x0][0x248] ;  /* 0x0000920000047ab9 */ /* 0x000fe20000000800 */
[----:B------:R-:W-:Y:S02]  /*40f40*/  LOP3.LUT R13, R13, 0xf7ffffff, RZ, 0xc0, !PT ;  /* 0xf7ffffff0d0d7812 */ /* 0x000fe400078ec0ff */
[----:B------:R-:W-:Y:S01]  /*40f50*/  VIADD R243, R244, UR4 ;  /* 0x00000004f4f37c36 */ /* 0x000fe20008000000 */
[----:B------:R-:W-:Y:S01]  /*40f60*/  ULDC UR4, c[0x0][0x248] ;  /* 0x0000920000047ab9 */ /* 0x000fe20000000800 */
[----:B------:R-:W-:-:S02]  /*40f70*/  @P0 LOP3.LUT R13, R13, 0x8000000, RZ, 0xfc, !PT ;  /* 0x080000000d0d0812 */ /* 0x000fc400078efcff */
[----:B------:R-:W-:Y:S01]  /*40f80*/  ISETP.GE.AND P0, PT, R228, UR23, PT ;  /* 0x00000017e4007c0c */ /* 0x000fe2000bf06270 */
[----:B------:R-:W-:Y:S01]  /*40f90*/  VIADD R242, R243, UR4 ;  /* 0x00000004f3f27c36 */ /* 0x000fe20008000000 */
[----:B------:R-:W-:Y:S02]  /*40fa0*/  ULDC UR4, c[0x0][0x248] ;  /* 0x0000920000047ab9 */ /* 0x000fe40000000800 */
[----:B------:R-:W-:Y:S01]  /*40fb0*/  ISETP.LT.AND P1, PT, R8, UR47, !P0 ;  /* 0x0000002f08007c0c */ /* 0x000fe2000c721270 */
[----:B------:R-:W-:Y:S01]  /*40fc0*/  VIADD R241, R242, UR4 ;  /* 0x00000004f2f17c36 */ /* 0x000fe20008000000 */
[----:B------:R-:W-:Y:S01]  /*40fd0*/  ISETP.LT.AND P0, PT, R7, UR26, !P0 ;  /* 0x0000001a07007c0c */ /* 0x000fe2000c701270 */
[----:B------:R-:W-:Y:S01]  /*40fe0*/  ULDC UR47, c[0x0][0x228] ;  /* 0x00008a00002f7ab9 */ /* 0x000fe20000000800 */
[----:B------:R-:W-:Y:S01]  /*40ff0*/  LOP3.LUT R13, R13, 0xfbffffff, RZ, 0xc0, !PT ;  /* 0xfbffffff0d0d7812 */ /* 0x000fe200078ec0ff */
[----:B------:R-:W-:Y:S01]  /*41000*/  VIADD R240, R241, UR6 ;  /* 0x00000006f1f07c36 */ /* 0x000fe20008000000 */
[----:B------:R-:W-:Y:S01]  /*41010*/  ULDC UR6, c[0x0][0x248] ;  /* 0x0000920000067ab9 */ /* 0x000fe20000000800 */
[----:B------:R-:W-:-:S02]  /*41020*/  ULDC UR4, c[0x0][0x22c] ;  /* 0x00008b0000047ab9 */ /* 0x000fc40000000800 */
[----:B------:R-:W-:Y:S01]  /*41030*/  VIADD R239, R240, UR6 ;  /* 0x00000006f0ef7c36 */ /* 0x000fe20008000000 */
[----:B------:R-:W-:-:S03]  /*41040*/  ULDC UR6, c[0x0][0x248] ;  /* 0x0000920000067ab9 */ /* 0x000fc60000000800 */
[----:B------:R-:W-:Y:S01]  /*41050*/  @P1 LOP3.LUT R13, R13, 0x4000000, RZ, 0xfc, !PT ;  /* 0x040000000d0d1812 */ /* 0x000fe200078efcff */
[----:B------:R-:W-:Y:S01]  /*41060*/  VIADD R238, R239, UR6 ;  /* 0x00000006efee7c36 */ /* 0x000fe20008000000 */
[----:B------:R-:W-:Y:S02]  /*41070*/  ULDC UR6, c[0x0][0x248] ;  /* 0x0000920000067ab9 */ /* 0x000fe40000000800 */
[----:B------:R-:W-:Y:S01]  /*41080*/  LOP3.LUT R13, R13, 0xfdffffff, RZ, 0xc0, !PT ;  /* 0xfdffffff0d0d7812 */ /* 0x000fe200078ec0ff */
[----:B------:R-:W-:Y:S01]  /*41090*/  VIADD R237, R238, UR6 ;  /* 0x00000006eeed7c36 */ /* 0x000fe20008000000 */
[----:B------:R-:W-:Y:S02]  /*410a0*/  ULDC UR6, c[0x0][0x248] ;  /* 0x0000920000067ab9 */ /* 0x000fe40000000800 */
[----:B------:R-:W-:Y:S02]  /*410b0*/  @P0 LOP3.LUT R13, R13, 0x2000000, RZ, 0xfc, !PT ;  /* 0x020000000d0d0812 */ /* 0x000fe400078efcff */
[----:B------:R-:W-:Y:S01]  /*410c0*/  ISETP.GE.AND P0, PT, R227, UR21, PT ;  /* 0x00000015e3007c0c */ /* 0x000fe2000bf06270 */
[----:B------:R-:W-:Y:S01]  /*410d0*/  VIADD R236, R237, UR6 ;  /* 0x00000006edec7c36 */ /* 0x000fe20008000000 */
[----:B------:R-:W-:Y:S01]  /*410e0*/  LOP3.LUT R13, R13, 0xfeffffff, RZ, 0xc0, !PT ;  /* 0xfeffffff0d0d7812 */ /* 0x000fe200078ec0ff */
[----:B------:R-:W-:Y:S01]  /*410f0*/  ULDC UR6, c[0x0][0x228] ;  /* 0x00008a0000067ab9 */ /* 0x000fe20000000800 */
[----:B------:R-:W-:Y:S01]  /*41100*/  ISETP.LT.AND P1, PT, R8, UR47, !P0 ;  /* 0x0000002f08007c0c */ /* 0x000fe2000c721270 */
[----:B------:R-:W-:Y:S01]  /*41110*/  VIADD R235, R236, UR12 ;  /* 0x0000000ceceb7c36 */ /* 0x000fe20008000000 */
[----:B------:R-:W-:Y:S01]  /*41120*/  ISETP.LT.AND P0, PT, R7, UR24, !P0 ;  /* 0x0000001807007c0c */ /* 0x000fe2000c701270 */
[----:B------:R-:W-:Y:S01]  /*41130*/  ULDC UR47, c[0x0][0x228] ;  /* 0x00008a00002f7ab9 */ /* 0x000fe20000000800 */
[----:B------:R-:W-:Y:S01]  /*41140*/  ULDC UR24, c[0x0][0x248] ;  /* 0x0000920000187ab9 */ /* 0x000fe20000000800 */
[----:B------:R-:W-:Y:S01]  /*41150*/  VIADD R234, R235, UR13 ;  /* 0x0000000debea7c36 */ /* 0x000fe20008000000 */
[----:B------:R-:W-:Y:S01]  /*41160*/  ULDC UR12, c[0x0][0x22c] ;  /* 0x00008b00000c7ab9 */ /* 0x000fe20000000800 */
[----:B------:R-:W-:Y:S01]  /*41170*/  ULDC UR13, c[0x0][0x228] ;  /* 0x00008a00000d7ab9 */ /* 0x000fe20000000800 */
[----:B------:R-:W-:Y:S01]  /*41180*/  ULDC UR21, c[0x0][0x22c] ;  /* 0x00008b0000157ab9 */ /* 0x000fe20000000800 */
        /* <DEDUP_REMOVED lines=8> */
[----:B------:R-:W-:Y:S01]  /*41210*/  @P0 LOP3.LUT R13, R13, 0x800000, RZ, 0xfc, !PT ;  /* 0x008000000d0d0812 */ /* 0x000fe200078efcff */
[----:B------:R-:W-:Y:S01]  /*41220*/  VIADD R230, R231, UR20 ;  /* 0x00000014e7e67c36 */ /* 0x000fe20008000000 */
[----:B------:R-:W-:Y:S01]  /*41230*/  ISETP.GE.AND P0, PT, R226, UR37, PT ;  /* 0x00000025e2007c0c */ /* 0x000fe2000bf06270 */
[----:B------:R-:W-:Y:S01]  /*41240*/  ULDC.64 UR36, c[0x0][0x228] ;  /* 0x00008a0000247ab9 */ /* 0x000fe20000000a00 */
[----:B------:R-:W-:Y:S01]  /*41250*/  LOP3.LUT R13, R13, 0xffbfffff, RZ, 0xc0, !PT ;  /* 0xffbfffff0d0d7812 */ /* 0x000fe200078ec0ff */
[----:B------:R-:W-:Y:S01]  /*41260*/  VIADD R229, R230, UR22 ;  /* 0x00000016e6e57c36 */ /* 0x000fe20008000000 */
[----:B------:R-:W-:Y:S01]  /*41270*/  ISETP.LT.AND P1, PT, R8, UR47, !P0 ;  /* 0x0000002f08007c0c */ /* 0x000fe2000c721270 */
[----:B------:R-:W-:Y:S01]  /*41280*/  ULDC UR22, c[0x0][0x248] ;  /* 0x0000920000167ab9 */ /* 0x000fe20000000800 */
[----:B------:R-:W-:Y:S01]  /*41290*/  ULDC UR47, c[0x0][0x228] ;  /* 0x00008a00002f7ab9 */ /* 0x000fe20000000800 */
[----:B------:R-:W-:Y:S01]  /*412a0*/  VIADD R228, R229, UR22 ;  /* 0x00000016e5e47c36 */ /* 0x000fe20008000000 */
[----:B------:R-:W-:Y:S01]  /*412b0*/  ULDC.64 UR22, c[0x0][0x228] ;  /* 0x00008a0000167ab9 */ /* 0x000fe20000000a00 */
[----:B------:R-:W-:Y:S01]  /*412c0*/  ULDC UR20, c[0x0][0x228] ;  /* 0x00008a0000147ab9 */ /* 0x000fe20000000800 */
[----:B------:R-:W-:-:S07]  /*412d0*/  ISETP.LT.AND P0, PT, R7, UR22, !P0 ;  /* 0x0000001607007c0c */ /* 0x000fce000c701270 */
[----:B------:R-:W-:Y:S01]  /*412e0*/  @P1 LOP3.LUT R13, R13, 0x400000, RZ, 0xfc, !PT ;  /* 0x004000000d0d1812 */ /* 0x000fe200078efcff */
[----:B------:R-:W-:Y:S01]  /*412f0*/  VIADD R227, R228, UR24 ;  /* 0x00000018e4e37c36 */ /* 0x000fe20008000000 */
[----:B------:R-:W-:Y:S01]  /*41300*/  ULDC UR24, c[0x0][0x248] ;  /* 0x0000920000187ab9 */ /* 0x000fe20000000800 */
[----:B------:R-:W-:Y:S01]  /*41310*/  ULDC UR22, c[0x0][0x228] ;  /* 0x00008a0000167ab9 */ /* 0x000fe20000000800 */
[----:B------:R-:W-:-:S04]  /*41320*/  LOP3.LUT R13, R13, 0xffdfffff, RZ, 0xc0, !PT ;  /* 0xffdfffff0d0d7812 */ /* 0x000fc800078ec0ff */
[----:B------:R-:W-:Y:S02]  /*41330*/  @P0 LOP3.LUT R13, R13, 0x200000, RZ, 0xfc, !PT ;  /* 0x002000000d0d0812 */ /* 0x000fe400078efcff */
[----:B------:R-:W-:Y:S01]  /*41340*/  ISETP.GE.AND P0, PT, R225, UR33, PT ;  /* 0x00000021e1007c0c */ /* 0x000fe2000bf06270 */
[----:B------:R-:W-:-:S03]  /*41350*/  ULDC.64 UR32, c[0x0][0x228] ;  /* 0x00008a0000207ab9 */ /* 0x000fc60000000a00 */
[----:B------:R-:W-:Y:S01]  /*41360*/  ISETP.LT.AND P1, PT, R8, UR47, !P0 ;  /* 0x0000002f08007c0c */ /* 0x000fe2000c721270 */
[----:B------:R-:W-:Y:S01]  /*41370*/  ULDC UR47, c[0x0][0x228] ;  /* 0x00008a00002f7ab9 */ /* 0x000fe20000000800 */
[----:B------:R-:W-:Y:S01]  /*41380*/  ISETP.LT.AND P0, PT, R7, UR36, !P0 ;  /* 0x0000002407007c0c */ /* 0x000fe2000c701270 */
[----:B------:R-:W-:Y:S01]  /*41390*/  VIADD R226, R227, UR24 ;  /* 0x00000018e3e27c36 */ /* 0x000fe20008000000 */
[----:B------:R-:W-:Y:S01]  /*413a0*/  LOP3.LUT R13, R13, 0xffefffff, RZ, 0xc0, !PT ;  /* 0xffefffff0d0d7812 */ /* 0x000fe200078ec0ff */
[----:B------:R-:W-:Y:S01]  /*413b0*/  ULDC UR24, c[0x0][0x248] ;  /* 0x0000920000187ab9 */ /* 0x000fe20000000800 */
[----:B------:R-:W-:-:S07]  /*413c0*/  ULDC UR36, c[0x0][0x228] ;  /* 0x00008a0000247ab9 */ /* 0x000fce0000000800 */
        /* <DEDUP_REMOVED lines=42> */
[----:B------:R-:W-:Y:S01]  /*41670*/  VIADD R222, R223, UR24 ;  /* 0x00000018dfde7c36 */ /* 0x000fe20008000000 */
[----:B------:R-:W-:Y:S01]  /*41680*/  ISETP.LT.AND P0, PT, R7, UR28, !P0 ;  /* 0x0000001c07007c0c */ /* 0x000fe2000c701270 */
[----:B------:R-:W-:Y:S01]  /*41690*/  ULDC UR24, c[0x0][0x248] ;  /* 0x0000920000187ab9 */ /* 0x000fe20000000800 */
[----:B------:R-:W-:Y:S01]  /*416a0*/  LOP3.LUT R13, R13, 0xffffefff, RZ, 0xc0, !PT ;  /* 0xffffefff0d0d7812 */ /* 0x000fe200078ec0ff */
[----:B------:R-:W-:Y:S01]  /*416b0*/  ULDC UR28, c[0x0][0x248] ;  /* 0x00009200001c7ab9 */ /* 0x000fe20000000800 */
[----:B------:R-:W-:-:S07]  /*416c0*/  ULDC UR47, c[0x0][0x22c] ;  /* 0x00008b00002f7ab9 */ /* 0x000fce0000000800 */
[----:B------:R-:W-:-:S04]  /*416d0*/  @P1 LOP3.LUT R13, R13, 0x1000, RZ, 0xfc, !PT ;  /* 0x000010000d0d1812 */ /* 0x000fc800078efcff */
[----:B------:R-:W-:-:S04]  /*416e0*/  LOP3.LUT R13, R13, 0xfffff7ff, RZ, 0xc0, !PT ;  /* 0xfffff7ff0d0d7812 */ /* 0x000fc800078ec0ff */
[----:B------:R-:W-:Y:S02]  /*416f0*/  @P0 LOP3.LUT R13, R13, 0x800, RZ, 0xfc, !PT ;  /* 0x000008000d0d0812 */ /* 0x000fe400078efcff */
[----:B------:R-:W-:-:S04]  /*41700*/  ISETP.GE.AND P0, PT, R220, UR25, PT ;  /* 0x00000019dc007c0c */ /* 0x000fc8000bf06270 */
[----:B------:R-:W-:Y:S01]  /*41710*/  ISETP.LT.AND P1, PT, R8, UR42, !P0 ;  /* 0x0000002a08007c0c */ /* 0x000fe2000c721270 */
[----:B------:R-:W-:Y:S01]  /*41720*/  ULDC UR42, c[0x0][0x228] ;  /* 0x00008a00002a7ab9 */ /* 0x000fe20000000800 */
[----:B------:R-:W-:Y:S01]  /*41730*/  ISETP.LT.AND P0, PT, R7, UR26, !P0 ;  /* 0x0000001a07007c0c */ /* 0x000fe2000c701270 */
[----:B------:R-:W-:Y:S01]  /*41740*/  VIADD R221, R222, UR24 ;  /* 0x00000018dedd7c36 */ /* 0x000fe20008000000 */
[----:B------:R-:W-:Y:S01]  /*41750*/  LOP3.LUT R13, R13, 0xfffffbff, RZ, 0xc0, !PT ;  /* 0xfffffbff0d0d7812 */ /* 0x000fe200078ec0ff */
[----:B------:R-:W-:Y:S01]  /*41760*/  ULDC.64 UR24, c[0x0][0x228] ;  /* 0x00008a0000187ab9 */ /* 0x000fe20000000a00 */
[----:B------:R-:W-:-:S07]  /*41770*/  ULDC UR26, c[0x0][0x228] ;  /* 0x00008a00001a7ab9 */ /* 0x000fce0000000800 */
[----:B------:R-:W-:-:S04]  /*41780*/  @P1 LOP3.LUT R13, R13, 0x400, RZ, 0xfc, !PT ;  /* 0x000004000d0d1812 */ /* 0x000fc800078efcff */
[----:B------:R-:W-:-:S04]  /*41790*/  LOP3.LUT R13, R13, 0xfffffdff, RZ, 0xc0, !PT ;  /* 0xfffffdff0d0d7812 */ /* 0x000fc800078ec0ff */
[----:B------:R-:W-:Y:S02]  /*417a0*/  @P0 LOP3.LUT R13, R13, 0x200, RZ, 0xfc, !PT ;  /* 0x000002000d0d0812 */ /* 0x000fe400078efcff */
[----:B------:R-:W-:Y:S01]  /*417b0*/  ISETP.GE.AND P0, PT, R219, UR23, PT ;  /* 0x00000017db007c0c */ /* 0x000fe2000bf06270 */
[----:B------:R-:W-:-:S03]  /*417c0*/  ULDC UR23, c[0x0][0x228] ;  /* 0x00008a0000177ab9 */ /* 0x000fc60000000800 */
        /* <DEDUP_REMOVED lines=8> */
[----:B------:R-:W-:-:S04]  /*41850*/  ISETP.GE.AND P0, PT, R218, UR37, PT ;  /* 0x00000025da007c0c */ /* 0x000fc8000bf06270 */
        /* <DEDUP_REMOVED lines=37> */
[----:B------:R-:W-:-:S09]  /*41ab0*/  ULDC UR30, c[0x0][0x22c] ;  /* 0x00008b00001e7ab9 */ /* 0x000fd20000000800 */
[----:B------:R-:W-:Y:S02]  /*41ac0*/  @P0 LOP3.LUT R12, R12, 0x80000000, RZ, 0xfc, !PT ;  /* 0x800000000c0c0812 */ /* 0x000fe400078efcff */
[----:B------:R-:W-:Y:S02]  /*41ad0*/  ISETP.GE.AND P0, PT, R214, UR29, PT ;  /* 0x0000001dd6007c0c */ /* 0x000fe4000bf06270 */
[----:B------:R-:W-:Y:S02]  /*41ae0*/  @P1 LOP3.LUT R13, R13, 0x1, RZ, 0xfc, !PT ;  /* 0x000000010d0d1812 */ /* 0x000fe400078efcff */
        /* <DEDUP_REMOVED lines=10> */
[----:B------:R-:W-:Y:S01]  /*41b90*/  ISETP.GE.AND P0, PT, R213, UR27, PT ;  /* 0x0000001bd5007c0c */ /* 0x000fe2000bf06270 */
[----:B------:R-:W-:Y:S01]  /*41ba0*/  VIADD R216, R217, UR28 ;  /* 0x0000001cd9d87c36 */ /* 0x000fe20008000000 */
[----:B------:R-:W-:Y:S01]  /*41bb0*/  ULDC UR28, c[0x0][0x248] ;  /* 0x00009200001c7ab9 */ /* 0x000fe20000000800 */
[----:B------:R-:W-:Y:S01]  /*41bc0*/  LOP3.LUT R12, R12, 0xefffffff, RZ, 0xc0, !PT ;  /* 0xefffffff0c0c7812 */ /* 0x000fe200078ec0ff */
[----:B------:R-:W-:Y:S01]  /*41bd0*/  ULDC UR27, c[0x0][0x248] ;  /* 0x00009200001b7ab9 */ /* 0x000fe20000000800 */
[----:B------:R-:W-:Y:S01]  /*41be0*/  ISETP.LT.AND P1, PT, R8, UR42, !P0 ;  /* 0x0000002a08007c0c */ /* 0x000fe2000c721270 */
[----:B------:R-:W-:Y:S01]  /*41bf0*/  VIADD R215, R216, UR28 ;  /* 0x0000001cd8d77c36 */ /* 0x000fe20008000000 */
[----:B------:R-:W-:Y:S01]  /*41c00*/  ULDC.64 UR28, c[0x0][0x228] ;  /* 0x00008a00001c7ab9 */ /* 0x000fe20000000a00 */
[----:B------:R-:W-:Y:S01]  /*41c10*/  ULDC UR42, c[0x0][0x228] ;  /* 0x00008a00002a7ab9 */ /* 0x000fe20000000800 */
[----:B------:R-:W-:Y:S01]  /*41c20*/  ISETP.LT.AND P0, PT, R7, UR28, !P0 ;  /* 0x0000001c07007c0c */ /* 0x000fe2000c701270 */
[----:B------:R-:W-:-:S08]  /*41c30*/  ULDC UR28, c[0x0][0x22c] ;  /* 0x00008b00001c7ab9 */ /* 0x000fd00000000800 */
        /* <DEDUP_REMOVED lines=9> */
[----:B------:R-:W-:Y:S01]  /*41cd0*/  ISETP.LT.AND P0, PT, R7, UR48, !P0 ;  /* 0x0000003007007c0c */ /* 0x000fe2000c701270 */
[----:B------:R-:W-:Y:S01]  /*41ce0*/  ULDC UR48, c[0x0][0x22c] ;  /* 0x00008b0000307ab9 */ /* 0x000fe20000000800 */
[----:B------:R-:W-:-:S09]  /*41cf0*/  ULDC UR25, c[0x0][0x248] ;  /* 0x0000920000197ab9 */ /* 0x000fd20000000800 */
        /* <DEDUP_REMOVED lines=76> */
[----:B------:R-:W-:-:S03]  /*421c0*/  ULDC UR7, c[0x0][0x228] ;  /* 0x00008a0000077ab9 */ /* 0x000fc60000000800 */
        /* <DEDUP_REMOVED lines=72> */
[----:B------:R-:W-:-:S11]  /*42650*/  LOP3.LUT R12, R12, 0xfffffffe, RZ, 0xc0, !PT ;  /* 0xfffffffe0c0c7812 */ /* 0x000fd600078ec0ff */
[----:B------:R-:W-:Y:S02]  /*42660*/  @P0 LOP3.LUT R11, R11, 0x80000000, RZ, 0xfc, !PT ;  /* 0x800000000b0b0812 */ /* 0x000fe400078efcff */
[----:B------:R-:W-:Y:S01]  /*42670*/  ISETP.GE.AND P0, PT, R198, UR44, PT ;  /* 0x0000002cc6007c0c */ /* 0x000fe2000bf06270 */
[----:B------:R-:W-:Y:S01]  /*42680*/  ULDC UR44, c[0x0][0x228] ;  /* 0x00008a00002c7ab9 */ /* 0x000fe20000000800 */
[----:B------:R-:W-:Y:S02]  /*42690*/  @P1 LOP3.LUT R12, R12, 0x1, RZ, 0xfc, !PT ;  /* 0x000000010c0c1812 */ /* 0x000fe400078efcff */
        /* <DEDUP_REMOVED lines=144> */
[----:B------:R-:W-:Y:S02]  /*42fa0*/  LOP3.LUT R11, R11, 0xfffffffb, RZ, 0xc0, !PT ;  /* 0xfffffffb0b0b7812 */ /* 0x000fe400078ec0ff */
[----:B------:R-:W-:Y:S01]  /*42fb0*/  IADD3 R203, R204, UR6, RZ ;  /* 0x00000006cccb7c10 */ /* 0x000fe2000fffe0ff */
[----:B------:R-:W-:-:S06]  /*42fc0*/  ULDC UR6, c[0x0][0x22c] ;  /* 0x00008b0000067ab9 */ /* 0x000fcc0000000800 */
        /* <DEDUP_REMOVED lines=10> */
[----:B------:R-:W-:Y:S01]  /*43070*/  VIADD R201, R202, UR12 ;  /* 0x0000000ccac97c36 */ /* 0x000fe20008000000 */
[----:B------:R-:W-:Y:S01]  /*43080*/  ULDC UR12, c[0x0][0x228] ;  /* 0x00008a00000c7ab9 */ /* 0x000fe20000000800 */
[----:B------:R-:W-:Y:S01]  /*43090*/  ULDC UR11, c[0x0][0x228] ;  /* 0x00008a00000b7ab9 */ /* 0x000fe20000000800 */
[----:B------:R-:W-:-:S07]  /*430a0*/  ULDC UR6, c[0x0][0x248] ;  /* 0x0000920000067ab9 */ /* 0x000fce0000000800 */
[----:B------:R-:W-:Y:S02]  /*430b0*/  @P0 LOP3.LUT R10, R10, 0x80000000, RZ, 0xfc, !PT ;  /* 0x800000000a0a0812 */ /* 0x000fe400078efcff */
[----:B------:R-:W-:Y:S02]  /*430c0*/  ISETP.GE.AND P0, PT, R182, UR10, PT ;  /* 0x0000000ab6007c0c */ /* 0x000fe4000bf06270 */
[----:B------:R-:W-:Y:S01]  /*430d0*/  @P1 LOP3.LUT R11, R11, 0x1, RZ, 0xfc, !PT ;  /* 0x000000010b0b1812 */ /* 0x000fe200078efcff */
[----:B------:R-:W-:Y:S01]  /*430e0*/  VIADD R200, R201, UR16 ;  /* 0x00000010c9c87c36 */ /* 0x000fe20008000000 */
[----:B------:R-:W-:Y:S01]  /*430f0*/  ISETP.LT.AND P1, PT, R8, UR9, !P0 ;  /* 0x0000000908007c0c */ /* 0x000fe2000c721270 */
[----:B------:R-:W-:Y:S01]  /*43100*/  ULDC UR16, c[0x0][0x22c] ;  /* 0x00008b0000107ab9 */ /* 0x000fe20000000800 */
[----:B------:R-:W-:Y:S02]  /*43110*/  ISETP.LT.AND P0, PT, R7, UR13, !P0 ;  /* 0x0000000d07007c0c */ /* 0x000fe4000c701270 */
[----:B------:R-:W-:Y:S01]  /*43120*/  LOP3.LUT R10, R10, 0xbfffffff, RZ, 0xc0, !PT ;  /* 0xbfffffff0a0a7812 */ /* 0x000fe200078ec0ff */
[----:B------:R-:W-:Y:S01]  /*43130*/  VIADD R199, R200, UR18 ;  /* 0x00000012c8c77c36 */ /* 0x000fe20008000000 */
[----:B------:R-:W-:Y:S01]  /*43140*/  ULDC UR18, c[0x0][0x22c] ;  /* 0x00008b0000127ab9 */ /* 0x000fe20000000800 */
[----:B------:R-:W-:Y:S01]  /*43150*/  ULDC UR10, c[0x0][0x228] ;  /* 0x00008a00000a7ab9 */ /* 0x000fe20000000800 */
[----:B------:R-:W-:Y:S01]  /*43160*/  ULDC UR9, c[0x0][0x248] ;  /* 0x0000920000097ab9 */ /* 0x000fe20000000800 */
[----:B------:R-:W-:-:S04]  /*43170*/  ULDC UR13, c[0x0][0x228] ;  /* 0x00008a00000d7ab9 */ /* 0x000fc80000000800 */
        /* <DEDUP_REMOVED lines=26> */
[----:B------:R-:W-:Y:S01]  /*43320*/  STL [R1+0x163c], R252 ;  /* 0x00163cfc01007387 */ /* 0x000fe20000100800 */
[----:B------:R-:W-:-:S07]  /*43330*/  ULDC UR17, c[0x0][0x22c] ;  /* 0x00008b0000117ab9 */ /* 0x000fce0000000800 */
[----:B------:R-:W-:Y:S01]  /*43340*/  @P1 LOP3.LUT R10, R10, 0x4000000, RZ, 0xfc, !PT ;  /* 0x040000000a0a1812 */ /* 0x000fe200078efcff */
[----:B------:R-:W-:Y:S01]  /*43350*/  VIADD R194, R195, UR25 ;  /* 0x00000019c3c27c36 */ /* 0x000fe20008000000 */
[----:B------:R-:W-:Y:S01]  /*43360*/  ULDC UR25, c[0x0][0x22c] ;  /* 0x00008b0000197ab9 */ /* 0x000fe20000000800 */
[----:B------:R-:W-:Y:S01]  /*43370*/  ULDC UR20, c[0x0][0x228] ;  /* 0x00008a0000147ab9 */ /* 0x000fe20000000800 */
        /* <DEDUP_REMOVED lines=46> */
[----:B------:R-:W-:Y:S01]  /*43660*/  VIADD R158, R6, 0x51 ;  /* 0x00000051069e7836 */ /* 0x000fe20000000000 */
[----:B------:R-:W-:Y:S01]  /*43670*/  ULDC UR36, c[0x0][0x228] ;  /* 0x00008a0000247ab9 */ /* 0x000fe20000000800 */
[----:B------:R-:W-:-:S05]  /*43680*/  ULDC UR26, c[0x0][0x22c] ;  /* 0x00008b00001a7ab9 */ /* 0x000fca0000000800 */
        /* <DEDUP_REMOVED lines=11> */
[----:B------:R-:W-:Y:S01]  /*43740*/  STL [R1+0x1654], R248 ;  /* 0x001654f801007387 */ /* 0x000fe20000100800 */
[----:B------:R-:W-:Y:S01]  /*43750*/  ULDC UR30, c[0x0][0x248] ;  /* 0x00009200001e7ab9 */ /* 0x000fe20000000800 */
        /* <DEDUP_REMOVED lines=14> */
[----:B------:R-:W-:Y:S01]  /*43840*/  STL [R1+0x1658], R247 ;  /* 0x001658f701007387 */ /* 0x000fe20000100800 */
[----:B------:R-:W-:Y:S01]  /*43850*/  ULDC UR16, c[0x0][0x228] ;  /* 0x00008a0000107ab9 */ /* 0x000fe20000000800 */
[----:B------:R-:W-:Y:S01]  /*43860*/  ULDC UR27, c[0x0][0x248] ;  /* 0x00009200001b7ab9 */ /* 0x000fe20000000800 */
[----:B------:R-:W-:Y:S01]  /*43870*/  VIADD R156, R6, 0x4f ;  /* 0x0000004f069c7836 */ /* 0x000fe20000000000 */
[----:B------:R-:W-:-:S06]  /*43880*/  ULDC UR28, c[0x0][0x22c] ;  /* 0x00008b00001c7ab9 */ /* 0x000fcc0000000800 */
[----:B------:R-:W-:Y:S01]  /*43890*/  @P1 LOP3.LUT R10, R10, 0x10000, RZ, 0xfc, !PT ;  /* 0x000100000a0a1812 */ /* 0x000fe200078efcff */
[----:B------:R-:W-:Y:S01]  /*438a0*/  VIADD R180, R181, UR18 ;  /* 0x00000012b5b47c36 */ /* 0x000fe20008000000 */
[----:B------:R-:W-:Y:S01]  /*438b0*/  STL [R1+0x1664], R246 ;  /* 0x001664f601007387 */ /* 0x000fe20000100800 */
[----:B------:R-:W-:Y:S01]  /*438c0*/  ULDC UR18, c[0x0][0x228] ;  /* 0x00008a0000127ab9 */ /* 0x000fe20000000800 */
[----:B------:R-:W-:Y:S01]  /*438d0*/  LOP3.LUT R10, R10, 0xffff7fff, RZ, 0xc0, !PT ;  /* 0xffff7fff0a0a7812 */ /* 0x000fe200078ec0ff */
[----:B------:R-:W-:-:S03]  /*438e0*/  ULDC UR44, c[0x0][0x228] ;  /* 0x00008a00002c7ab9 */ /* 0x000fc60000000800 */
[----:B------:R-:W-:Y:S02]  /*438f0*/  @P0 LOP3.LUT R10, R10, 0x8000, RZ, 0xfc, !PT ;  /* 0x000080000a0a0812 */ /* 0x000fe400078efcff */
[----:B------:R-:W-:Y:S01]  /*43900*/  ISETP.GE.AND P0, PT, R174, UR25, PT ;  /* 0x00000019ae007c0c */ /* 0x000fe2000bf06270 */
[----:B------:R-:W-:Y:S01]  /*43910*/  VIADD R179, R180, UR21 ;  /* 0x00000015b4b37c36 */ /* 0x000fe20008000000 */
[----:B------:R-:W-:Y:S01]  /*43920*/  LOP3.LUT R10, R10, 0xffffbfff, RZ, 0xc0, !PT ;  /* 0xffffbfff0a0a7812 */ /* 0x000fe200078ec0ff */
[----:B------:R-:W-:Y:S01]  /*43930*/  STL [R1+0x1668], R245 ;  /* 0x001668f501007387 */ /* 0x000fe20000100800 */
[----:B------:R-:W-:Y:S01]  /*43940*/  ISETP.LT.AND P1, PT, R8, UR42, !P0 ;  /* 0x0000002a08007c0c */ /* 0x000fe2000c721270 */
[----:B------:R-:W-:Y:S01]  /*43950*/  VIADD R178, R179, UR24 ;  /* 0x00000018b3b27c36 */ /* 0x000fe20008000000 */
[----:B------:R-:W-:Y:S01]  /*43960*/  ISETP.LT.AND P0, PT, R7, UR46, !P0 ;  /* 0x0000002e07007c0c */ /* 0x000fe2000c701270 */
[----:B------:R-:W-:Y:S01]  /*43970*/  STL [R1+0x1670], R244 ;  /* 0x001670f401007387 */ /* 0x000fe20000100800 */
[----:B------:R-:W-:Y:S01]  /*43980*/  ULDC UR25, c[0x0][0x248] ;  /* 0x0000920000197ab9 */ /* 0x000fe20000000800 */
[----:B------:R-:W-:Y:S01]  /*43990*/  ULDC UR21, c[0x0][0x228] ;  /* 0x00008a0000157ab9 */ /* 0x000fe20000000800 */
[----:B------:R-:W-:-:S07]  /*439a0*/  ULDC UR42, c[0x0][0x22c] ;  /* 0x00008b00002a7ab9 */ /* 0x000fce0000000800 */
[----:B------:R-:W-:Y:S01]  /*439b0*/  @P1 LOP3.LUT R10, R10, 0x4000, RZ, 0xfc, !PT ;  /* 0x000040000a0a1812 */ /* 0x000fe200078efcff */
[----:B------:R-:W-:Y:S01]  /*439c0*/  VIADD R177, R178, UR30 ;  /* 0x0000001eb2b17c36 */ /* 0x000fe20008000000 */
[----:B------:R-:W-:Y:S01]  /*439d0*/  STL [R1+0x1674], R243 ;  /* 0x001674f301007387 */ /* 0x000fe20000100800 */
[----:B------:R-:W-:Y:S01]  /*439e0*/  ULDC UR24, c[0x0][0x228] ;  /* 0x00008a0000187ab9 */ /* 0x000fe20000000800 */
[----:B------:R-:W-:Y:S01]  /*439f0*/  LOP3.LUT R10, R10, 0xffffdfff, RZ, 0xc0, !PT ;  /* 0xffffdfff0a0a7812 */ /* 0x000fe200078ec0ff */
[----:B------:R-:W-:Y:S01]  /*43a00*/  ULDC UR30, c[0x0][0x228] ;  /* 0x00008a00001e7ab9 */ /* 0x000fe20000000800 */
[----:B--2---:R1:W-:Y:S01]  /*43a10*/  STSM.16.M88.4 [R0], R152 ;  /* 0x0000009800007844 */ /* 0x0043e20000000200 */
[----:B------:R-:W-:Y:S01]  /*43a20*/  ULDC UR46, c[0x0][0x228] ;  /* 0x00008a00002e7ab9 */ /* 0x000fe20000000800 */
[----:B------:R-:W-:Y:S02]  /*43a30*/  @P0 LOP3.LUT R10, R10, 0x2000, RZ, 0xfc, !PT ;  /* 0x000020000a0a0812 */ /* 0x000fe400078efcff */
[----:B------:R-:W-:Y:S01]  /*43a40*/  ISETP.GE.AND P0, PT, R173, UR43, PT ;  /* 0x0000002bad007c0c */ /* 0x000fe2000bf06270 */
[----:B------:R-:W-:Y:S01]  /*43a50*/  STL [R1+0x1678], R242 ;  /* 0x001678f201007387 */ /* 0x000fe20000100800 */
[----:B------:R-:W-:Y:S01]  /*43a60*/  LOP3.LUT R10, R10, 0xffffefff, RZ, 0xc0, !PT ;  /* 0xffffefff0a0a7812 */ /* 0x000fe200078ec0ff */
[----:B------:R-:W-:Y:S01]  /*43a70*/  VIADD R176, R177, UR27 ;  /* 0x0000001bb1b07c36 */ /* 0x000fe20008000000 */
[----:B------:R-:W-:Y:S01]  /*43a80*/  ISETP.LT.AND P1, PT, R8, UR45, !P0 ;  /* 0x0000002d08007c0c */ /* 0x000fe2000c721270 */
[----:B------:R-:W-:Y:S01]  /*43a90*/  STL [R1+0x1680], R241 ;  /* 0x001680f101007387 */ /* 0x000fe20000100800 */
[----:B------:R-:W-:Y:S01]  /*43aa0*/  ISETP.LT.AND P0, PT, R7, UR48, !P0 ;  /* 0x0000003007007c0c */ /* 0x000fe2000c701270 */
[----:B------:R-:W-:Y:S01]  /*43ab0*/  VIADD R175, R176, UR25 ;  /* 0x00000019b0af7c36 */ /* 0x000fe20008000000 */
[----:B------:R-:W-:Y:S01]  /*43ac0*/  ULDC UR43, c[0x0][0x248] ;  /* 0x00009200002b7ab9 */ /* 0x000fe20000000800 */
[----:B------:R-:W-:Y:S01]  /*43ad0*/  ULDC UR27, c[0x0][0x228] ;  /* 0x00008a00001b7ab9 */ /* 0x000fe20000000800 */
[----:B------:R-:W-:-:S07]  /*43ae0*/  ULDC UR45, c[0x0][0x22c] ;  /* 0x00008b00002d7ab9 */ /* 0x000fce0000000800 */
[----:B------:R-:W-:Y:S01]  /*43af0*/  @P1 LOP3.LUT R10, R10, 0x1000, RZ, 0xfc, !PT ;  /* 0x000010000a0a1812 */ /* 0x000fe200078efcff */
[----:B------:R-:W-:Y:S01]  /*43b00*/  STL [R1+0x1684], R240 ;  /* 0x001684f001007387 */ /* 0x000fe20000100800 */
[----:B-1----:R-:W-:Y:S01]  /*43b10*/  VIADD R155, R6, 0x4e ;  /* 0x0000004e069b7836 */ /* 0x002fe20000000000 */
[----:B------:R-:W-:Y:S01]  /*43b20*/  ULDC UR25, c[0x0][0x228] ;  /* 0x00008a0000197ab9 */ /* 0x000fe20000000800 */
[----:B------:R-:W-:Y:S01]  /*43b30*/  LOP3.LUT R10, R10, 0xfffff7ff, RZ, 0xc0, !PT ;  /* 0xfffff7ff0a0a7812 */ /* 0x000fe200078ec0ff */
[----:B------:R-:W-:-:S03]  /*43b40*/  ULDC UR48, c[0x0][0x228] ;  /* 0x00008a0000307ab9 */ /* 0x000fc60000000800 */
        /* <DEDUP_REMOVED lines=8> */
[----:B------:R-:W-:Y:S01]  /*43bd0*/  ULDC UR37, c[0x0][0x248] ;  /* 0x0000920000257ab9 */ /* 0x000fe20000000800 */
[C---:B------:R-:W-:Y:S01]  /*43be0*/  VIADD R154, R6.reuse, 0x4d ;  /* 0x0000004d069a7836 */ /* 0x040fe20000000000 */
[----:B------:R-:W-:Y:S01]  /*43bf0*/  ULDC UR43, c[0x0][0x228] ;  /* 0x00008a00002b7ab9 */ /* 0x000fe20000000800 */
[----:B------:R-:W-:Y:S01]  /*43c00*/  VIADD R153, R6, 0x4c ;  /* 0x0000004c06997836 */ /* 0x000fe20000000000 */
[----:B------:R-:W-:-:S06]  /*43c10*/  ULDC UR47, c[0x0][0x22c] ;  /* 0x00008b00002f7ab9 */ /* 0x000fcc0000000800 */
[----:B------:R-:W-:Y:S01]  /*43c20*/  @P1 LOP3.LUT R10, R10, 0x400, RZ, 0xfc, !PT ;  /* 0x000004000a0a1812 */ /* 0x000fe200078efcff */
[----:B------:R-:W-:Y:S01]  /*43c30*/  STL [R1+0x169c], R237 ;  /* 0x00169ced01007387 */ /* 0x000fe20000100800 */
[----:B------:R-:W-:Y:S02]  /*43c40*/  ULDC UR50, c[0x0][0x228] ;  /* 0x00008a0000327ab9 */ /* 0x000fe40000000800 */
[----:B------:R-:W-:-:S04]  /*43c50*/  LOP3.LUT R10, R10, 0xfffffdff, RZ, 0xc0, !PT ;  /* 0xfffffdff0a0a7812 */ /* 0x000fc800078ec0ff */
        /* <DEDUP_REMOVED lines=9> */
[----:B------:R-:W-:Y:S01]  /*43cf0*/  ULDC UR37, c[0x0][0x228] ;  /* 0x00008a0000257ab9 */ /* 0x000fe20000000800 */
[----:B------:R-:W-:Y:S01]  /*43d00*/  VIADD R152, R6, 0x4b ;  /* 0x0000004b06987836 */ /* 0x000fe20000000000 */
[----:B------:R-:W-:-:S07]  /*43d10*/  ULDC UR49, c[0x0][0x22c] ;  /* 0x00008b0000317ab9 */ /* 0x000fce0000000800 */
[----:B------:R-:W-:Y:S01]  /*43d20*/  @P1 LOP3.LUT R10, R10, 0x100, RZ, 0xfc, !PT ;  /* 0x000001000a0a1812 */ /* 0x000fe200078efcff */
[----:B------:R-:W-:Y:S01]  /*43d30*/  STL [R1+0x16ac], R234 ;  /* 0x0016acea01007387 */ /* 0x000fe20000100800 */
[----:B------:R-:W-:Y:S02]  /*43d40*/  ULDC UR52, c[0x0][0x228] ;  /* 0x00008a0000347ab9 */ /* 0x000fe40000000800 */
[----:B------:R-:W-:-:S04]  /*43d50*/  LOP3.LUT R10, R10, 0xffffff7f, RZ, 0xc0, !PT ;  /* 0xffffff7f0a0a7812 */ /* 0x000fc800078ec0ff */
[----:B------:R-:W-:Y:S01]  /*43d60*/  @P0 LOP3.LUT R10, R10, 0x80, RZ, 0xfc, !PT ;  /* 0x000000800a0a0812 */ /* 0x000fe200078efcff */
[----:B------:R-:W-:Y:S01]  /*43d70*/  BAR.SYNC.DEFER_BLOCKING 0x0 ;  /* 0x0000000000007b1d */ /* 0x000fe20000010000 */
[----:B------:R-:W-:-:S04]  /*43d80*/  ISETP.GE.AND P0, PT, R170, UR31, PT ;  /* 0x0000001faa007c0c */ /* 0x000fc8000bf06270 */
[----:B------:R-:W-:Y:S01]  /*43d90*/  ISETP.LT.AND P1, PT, R8, UR51, !P0 ;  /* 0x0000003308007c0c */ /* 0x000fe2000c721270 */
[----:B------:R-:W-:Y:S01]  /*43da0*/  VIADD R172, R173, UR33 ;  /* 0x00000021adac7c36 */ /* 0x000fe20008000000 */
[----:B------:R-:W-:Y:S01]  /*43db0*/  ISETP.LT.AND P0, PT, R7, UR54, !P0 ;  /* 0x0000003607007c0c */ /* 0x000fe2000c701270 */
[----:B------:R-:W-:Y:S01]  /*43dc0*/  STL [R1+0x16b4], R233 ;  /* 0x0016b4e901007387 */ /* 0x000fe20000100800 */
[----:B------:R-:W-:Y:S01]  /*43dd0*/  LOP3.LUT R10, R10, 0xffffffbf, RZ, 0xc0, !PT ;  /* 0xffffffbf0a0a7812 */ /* 0x000fe200078ec0ff */
[----:B------:R-:W-:Y:S01]  /*43de0*/  ULDC UR31, c[0x0][0x248] ;  /* 0x00009200001f7ab9 */ /* 0x000fe20000000800 */
[----:B------:R-:W-:Y:S01]  /*43df0*/  ULDC UR33, c[0x0][0x228] ;  /* 0x00008a0000217ab9 */ /* 0x000fe20000000800 */
[----:B------:R-:W-:Y:S01]  /*43e00*/  ULDC UR54, c[0x0][0x228] ;  /* 0x00008a0000367ab9 */ /* 0x000fe20000000800 */
[----:B------:R-:W-:Y:S01]  /*43e10*/  VIADD R23, R6, 0x4a ;  /* 0x0000004a06177836 */ /* 0x000fe20000000000 */
[----:B------:R-:W-:-:S04]  /*43e20*/  ULDC UR51, c[0x0][0x22c] ;  /* 0x00008b0000337ab9 */ /* 0x000fc80000000800 */
[----:B------:R-:W-:-:S04]  /*43e30*/  @P1 LOP3.LUT R10, R10, 0x40, RZ, 0xfc, !PT ;  /* 0x000000400a0a1812 */ /* 0x000fc800078efcff */
[----:B------:R-:W-:-:S04]  /*43e40*/  LOP3.LUT R10, R10, 0xffffffdf, RZ, 0xc0, !PT ;  /* 0xffffffdf0a0a7812 */ /* 0x000fc800078ec0ff */
[----:B------:R-:W-:Y:S02]  /*43e50*/  @P0 LOP3.LUT R10, R10, 0x20, RZ, 0xfc, !PT ;  /* 0x000000200a0a0812 */ /* 0x000fe400078efcff */
[----:B------:R-:W-:Y:S01]  /*43e60*/  ISETP.GE.AND P0, PT, R169, UR35, PT ;  /* 0x00000023a9007c0c */ /* 0x000fe2000bf06270 */
[----:B------:R-:W-:Y:S01]  /*43e70*/  STL [R1+0x16bc], R232 ;  /* 0x0016bce801007387 */ /* 0x000fe20000100800 */
[----:B------:R-:W-:Y:S01]  /*43e80*/  LOP3.LUT R10, R10, 0xffffffef, RZ, 0xc0, !PT ;  /* 0xffffffef0a0a7812 */ /* 0x000fe200078ec0ff */
[----:B------:R-:W-:Y:S01]  /*43e90*/  VIADD R171, R172, UR31 ;  /* 0x0000001facab7c36 */ /* 0x000fe20008000000 */
[----:B------:R-:W-:Y:S01]  /*43ea0*/  ISETP.LT.AND P1, PT, R8, UR53, !P0 ;  /* 0x0000003508007c0c */ /* 0x000fe2000c721270 */
[----:B------:R1:W-:Y:S01]  /*43eb0*/  STL [R1+0x16c4], R231 ;  /* 0x0016c4e701007387 */ /* 0x0003e20000100800 */
[----:B------:R-:W-:Y:S01]  /*43ec0*/  ISETP.LT.AND P0, PT, R7, UR29, !P0 ;  /* 0x0000001d07007c0c */ /* 0x000fe2000c701270 */
[----:B------:R-:W-:Y:S01]  /*43ed0*/  ULDC UR29, c[0x0][0x248] ;  /* 0x00009200001d7ab9 */ /* 0x000fe20000000800 */
[----:B------:R-:W-:Y:S01]  /*43ee0*/  ULDC UR53, c[0x0][0x248] ;  /* 0x0000920000357ab9 */ /* 0x000fe20000000800 */
[C---:B------:R-:W-:Y:S01]  /*43ef0*/  VIADD R251, R6.reuse, 0x105 ;  /* 0x0000010506fb7836 */ /* 0x040fe20000000000 */
[----:B------:R-:W-:Y:S01]  /*43f00*/  ULDC UR31, c[0x0][0x228] ;  /* 0x00008a00001f7ab9 */ /* 0x000fe20000000800 */
[----:B------:R-:W-:Y:S01]  /*43f10*/  VIADD R22, R6, 0x49 ;  /* 0x0000004906167836 */ /* 0x000fe20000000000 */
[----:B------:R-:W-:-:S05]  /*43f20*/  ULDC UR35, c[0x0][0x228] ;  /* 0x00008a0000237ab9 */ /* 0x000fca0000000800 */
[----:B------:R-:W-:-:S04]  /*43f30*/  @P1 LOP3.LUT R10, R10, 0x10, RZ, 0xfc, !PT ;  /* 0x000000100a0a1812 */ /* 0x000fc800078efcff */
[----:B------:R-:W-:-:S04]  /*43f40*/  LOP3.LUT R10, R10, 0xfffffff7, RZ, 0xc0, !PT ;  /* 0xfffffff70a0a7812 */ /* 0x000fc800078ec0ff */
[----:B------:R-:W-:Y:S02]  /*43f50*/  @P0 LOP3.LUT R10, R10, 0x8, RZ, 0xfc, !PT ;  /* 0x000000080a0a0812 */ /* 0x000fe400078efcff */
[----:B------:R-:W-:Y:S01]  /*43f60*/  ISETP.GE.AND P0, PT, R168, UR55, PT ;  /* 0x00000037a8007c0c */ /* 0x000fe2000bf06270 */
[----:B------:R2:W-:Y:S01]  /*43f70*/  STL [R1+0x16c8], R230 ;  /* 0x0016c8e601007387 */ /* 0x0005e20000100800 */
        /* <DEDUP_REMOVED lines=11> */
[----:B------:R-:W-:Y:S01]  /*44030*/  ULDC UR56, c[0x0][0x248] ;  /* 0x0000920000387ab9 */ /* 0x000fe20000000800 */
[----:B------:R-:W-:Y:S01]  /*44040*/  ULDC UR53, c[0x0][0x248] ;  /* 0x0000920000357ab9 */ /* 0x000fe20000000800 */
        /* <DEDUP_REMOVED lines=15> */
[----:B------:R-:W-:Y:S01]  /*44140*/  @P0 LOP3.LUT R9, R9, 0x80000000, RZ, 0xfc, !PT ;  /* 0x8000000009090812 */ /* 0x000fe200078efcff */
[----:B------:R-:W-:Y:S01]  /*44150*/  ULDC UR59, c[0x0][0x248] ;  /* 0x00009200003b7ab9 */ /* 0x000fe20000000800 */
[----:B------:R-:W-:Y:S01]  /*44160*/  ISETP.GE.AND P0, PT, R166, UR4, PT ;  /* 0x00000004a6007c0c */ /* 0x000fe2000bf06270 */
[----:B------:R-:W-:Y:S01]  /*44170*/  ULDC UR7, c[0x0][0x248] ;  /* 0x0000920000077ab9 */ /* 0x000fe20000000800 */
        /* <DEDUP_REMOVED lines=10> */
[----:B------:R-:W-:-:S03]  /*44220*/  ULDC UR56, c[0x0][0x248] ;  /* 0x0000920000387ab9 */ /* 0x000fc60000000800 */
[----:B------:R-:W-:-:S04]  /*44230*/  LOP3.LUT R9, R9, 0xdfffffff, RZ, 0xc0, !PT ;  /* 0xdfffffff09097812 */ /* 0x000fc800078ec0ff */
[----:B------:R-:W-:Y:S02]  /*44240*/  @P0 LOP3.LUT R9, R9, 0x20000000, RZ, 0xfc, !PT ;  /* 0x2000000009090812 */ /* 0x000fe400078efcff */
[----:B------:R-:W-:Y:S02]  /*44250*/  ISETP.GE.AND P0, PT, R165, UR60, PT ;  /* 0x0000003ca5007c0c */ /* 0x000fe4000bf06270 */
        /* <DEDUP_REMOVED lines=9> */
[----:B------:R-:W-:-:S04]  /*442f0*/  @P1 LOP3.LUT R9, R9, 0x10000000, RZ, 0xfc, !PT ;  /* 0x1000000009091812 */ /* 0x000fc800078efcff */
[----:B------:R-:W-:-:S04]  /*44300*/  LOP3.LUT R9, R9, 0xf7ffffff, RZ, 0xc0, !PT ;  /* 0xf7ffffff09097812 */ /* 0x000fc800078ec0ff */
[----:B------:R-:W-:Y:S02]  /*44310*/  @P0 LOP3.LUT R9, R9, 0x8000000, RZ, 0xfc, !PT ;  /* 0x0800000009090812 */ /* 0x000fe400078efcff */
[----:B------:R-:W-:Y:S01]  /*44320*/  ISETP.GE.AND P0, PT, R164, UR6, PT ;  /* 0x00000006a4007c0c */ /* 0x000fe2000bf06270 */
[----:B------:R-:W-:-:S03]  /*44330*/  ULDC UR6, c[0x0][0x228] ;  /* 0x00008a0000067ab9 */ /* 0x000fc60000000800 */
[----:B------:R-:W-:Y:S02]  /*44340*/  ISETP.LT.AND P1, PT, R8, UR6, !P0 ;  /* 0x0000000608007c0c */ /* 0x000fe4000c721270 */
[----:B------:R-:W-:Y:S01]  /*44350*/  LOP3.LUT R9, R9, 0xfbffffff, RZ, 0xc0, !PT ;  /* 0xfbffffff09097812 */ /* 0x000fe200078ec0ff */
[----:B------:R-:W-:Y:S01]  /*44360*/  STL [R1+0x1704], R220 ;  /* 0x001704dc01007387 */ /* 0x000fe20000100800 */
[----:B------:R-:W-:Y:S01]  /*44370*/  ISETP.LT.AND P0, PT, R7, UR10, !P0 ;  /* 0x0000000a07007c0c */ /* 0x000fe2000c701270 */
[----:B------:R-:W-:Y:S01]  /*44380*/  VIADD R164, R165, UR57 ;  /* 0x00000039a5a47c36 */ /* 0x000fe20008000000 */
[----:B------:R-:W-:-:S07]  /*44390*/  ULDC UR6, c[0x0][0x248] ;  /* 0x0000920000067ab9 */ /* 0x000fce0000000800 */
[----:B------:R-:W-:Y:S01]  /*443a0*/  @P1 LOP3.LUT R9, R9, 0x4000000, RZ, 0xfc, !PT ;  /* 0x0400000009091812 */ /* 0x000fe200078efcff */
[----:B------:R-:W-:Y:S01]  /*443b0*/  STL [R1+0x1710], R219 ;  /* 0x001710db01007387 */ /* 0x000fe20000100800 */
[----:B------:R-:W-:Y:S01]  /*443c0*/  ISETP.GE.AND P4, PT, R22, UR29, PT ;  /* 0x0000001d16007c0c */ /* 0x000fe2000bf86270 */
[----:B------:R-:W-:Y:S01]  /*443d0*/  ULDC UR10, c[0x0][0x228] ;  /* 0x00008a00000a7ab9 */ /* 0x000fe20000000800 */
[----:B------:R-:W-:-:S04]  /*443e0*/  LOP3.LUT R9, R9, 0xfdffffff, RZ, 0xc0, !PT ;  /* 0xfdffffff09097812 */ /* 0x000fc800078ec0ff */
[----:B------:R-:W-:Y:S02]  /*443f0*/  @P0 LOP3.LUT R9, R9, 0x2000000, RZ, 0xfc, !PT ;  /* 0x0200000009090812 */ /* 0x000fe400078efcff */
[----:B------:R-:W-:-:S04]  /*44400*/  ISETP.GE.AND P0, PT, R163, UR9, PT ;  /* 0x00000009a3007c0c */ /* 0x000fc8000bf06270 */
[----:B------:R-:W-:Y:S02]  /*44410*/  ISETP.LT.AND P2, PT, R8, UR13, !P0 ;  /* 0x0000000d08007c0c */ /* 0x000fe4000c741270 */
[----:B------:R-:W-:Y:S02]  /*44420*/  ISETP.LT.AND P1, PT, R7, UR15, !P0 ;  /* 0x0000000f07007c0c */ /* 0x000fe4000c721270 */
[----:B------:R-:W-:Y:S02]  /*44430*/  LOP3.LUT R9, R9, 0xfeffffff, RZ, 0xc0, !PT ;  /* 0xfeffffff09097812 */ /* 0x000fe400078ec0ff */
[----:B------:R-:W-:-:S07]  /*44440*/  ISETP.GE.AND P0, PT, R162, UR14, PT ;  /* 0x0000000ea2007c0c */ /* 0x000fce000bf06270 */
[----:B------:R-:W-:Y:S02]  /*44450*/  @P2 LOP3.LUT R9, R9, 0x1000000, RZ, 0xfc, !PT ;  /* 0x0100000009092812 */ /* 0x000fe400078efcff */
[----:B------:R-:W-:Y:S02]  /*44460*/  ISETP.LT.AND P2, PT, R8, UR12, !P0 ;  /* 0x0000000c08007c0c */ /* 0x000fe4000c741270 */
[----:B------:R-:W-:-:S04]  /*44470*/  LOP3.LUT R9, R9, 0xff7fffff, RZ, 0xc0, !PT ;  /* 0xff7fffff09097812 */ /* 0x000fc800078ec0ff */
[----:B------:R-:W-:Y:S02]  /*44480*/  @P1 LOP3.LUT R9, R9, 0x800000, RZ, 0xfc, !PT ;  /* 0x0080000009091812 */ /* 0x000fe400078efcff */
[----:B------:R-:W-:Y:S02]  /*44490*/  ISETP.LT.AND P1, PT, R7, UR20, !P0 ;  /* 0x0000001407007c0c */ /* 0x000fe4000c721270 */
[----:B------:R-:W-:Y:S02]  /*444a0*/  LOP3.LUT R9, R9, 0xffbfffff, RZ, 0xc0, !PT ;  /* 0xffbfffff09097812 */ /* 0x000fe400078ec0ff */
[----:B------:R-:W-:Y:S02]  /*444b0*/  ISETP.GE.AND P0, PT, R161, UR17, PT ;  /* 0x00000011a1007c0c */ /* 0x000fe4000bf06270 */
[----:B------:R-:W-:Y:S02]  /*444c0*/  @P2 LOP3.LUT R9, R9, 0x400000, RZ, 0xfc, !PT ;  /* 0x0040000009092812 */ /* 0x000fe400078efcff */
[----:B------:R-:W-:-:S02]  /*444d0*/  ISETP.LT.AND P2, PT, R8, UR16, !P0 ;  /* 0x0000001008007c0c */ /* 0x000fc4000c741270 */
        /* <DEDUP_REMOVED lines=9> */
[----:B------:R-:W-:Y:S01]  /*44570*/  ISETP.LT.AND P1, PT, R7, UR32, !P0 ;  /* 0x0000002007007c0c */ /* 0x000fe2000c721270 */
[----:B------:R-:W-:Y:S01]  /*44580*/  STL [R1+0x1714], R218 ;  /* 0x001714da01007387 */ /* 0x000fe20000100800 */
[----:B------:R-:W-:Y:S02]  /*44590*/  LOP3.LUT R9, R9, 0xfffbffff, RZ, 0xc0, !PT ;  /* 0xfffbffff09097812 */ /* 0x000fe400078ec0ff */
[----:B------:R-:W-:Y:S01]  /*445a0*/  ISETP.GE.AND P0, PT, R159, UR22, PT ;  /* 0x000000169f007c0c */ /* 0x000fe2000bf06270 */
[----:B------:R-:W-:Y:S01]  /*445b0*/  STL [R1+0x171c], R217 ;  /* 0x00171cd901007387 */ /* 0x000fe20000100800 */
[----:B------:R-:W-:-:S03]  /*445c0*/  @P2 LOP3.LUT R9, R9, 0x40000, RZ, 0xfc, !PT ;  /* 0x0004000009092812 */ /* 0x000fc600078efcff */
[----:B------:R-:W-:Y:S01]  /*445d0*/  STL [R1+0x1720], R216 ;  /* 0x001720d801007387 */ /* 0x000fe20000100800 */
[----:B------:R-:W-:-:S03]  /*445e0*/  ISETP.LT.AND P2, PT, R8, UR21, !P0 ;  /* 0x0000001508007c0c */ /* 0x000fc6000c741270 */
[----:B------:R-:W-:Y:S01]  /*445f0*/  STL [R1+0x1724], R215 ;  /* 0x001724d701007387 */ /* 0x000fe20000100800 */
[----:B------:R-:W-:-:S03]  /*44600*/  LOP3.LUT R9, R9, 0xfffdffff, RZ, 0xc0, !PT ;  /* 0xfffdffff09097812 */ /* 0x000fc600078ec0ff */
[----:B------:R-:W-:Y:S04]  /*44610*/  STL [R1+0x172c], R214 ;  /* 0x00172cd601007387 */ /* 0x000fe80000100800 */
[----:B------:R-:W-:Y:S04]  /*44620*/  STL [R1+0x1734], R213 ;  /* 0x001734d501007387 */ /* 0x000fe80000100800 */
[----:B------:R-:W-:Y:S04]  /*44630*/  STL [R1+0x173c], R212 ;  /* 0x00173cd401007387 */ /* 0x000fe80000100800 */
[----:B------:R-:W-:Y:S01]  /*44640*/  STL [R1+0x1740], R211 ;  /* 0x001740d301007387 */ /* 0x000fe20000100800 */
[----:B------:R-:W-:-:S03]  /*44650*/  @P1 LOP3.LUT R9, R9, 0x20000, RZ, 0xfc, !PT ;  /* 0x0002000009091812 */ /* 0x000fc600078efcff */
[----:B------:R-:W-:Y:S04]  /*44660*/  STL [R1+0x1738], R210 ;  /* 0x001738d201007387 */ /* 0x000fe80000100800 */
[----:B------:R-:W-:Y:S04]  /*44670*/  STL [R1+0x1730], R209 ;  /* 0x001730d101007387 */ /* 0x000fe80000100800 */
[----:B------:R-:W-:Y:S01]  /*44680*/  STL [R1+0x1728], R208 ;  /* 0x001728d001007387 */ /* 0x000fe20000100800 */
[----:B------:R-:W-:-:S03]  /*44690*/  ISETP.LT.AND P1, PT, R7, UR36, !P0 ;  /* 0x0000002407007c0c */ /* 0x000fc6000c721270 */
[----:B------:R-:W-:Y:S01]  /*446a0*/  STL [R1+0x1718], R207 ;  /* 0x001718cf01007387 */ /* 0x000fe20000100800 */
[----:B------:R-:W-:-:S03]  /*446b0*/  LOP3.LUT R9, R9, 0xfffeffff, RZ, 0xc0, !PT ;  /* 0xfffeffff09097812 */ /* 0x000fc600078ec0ff */
[----:B------:R-:W-:Y:S04]  /*446c0*/  STL [R1+0x170c], R206 ;  /* 0x00170cce01007387 */ /* 0x000fe80000100800 */
[----:B------:R-:W-:Y:S04]  /*446d0*/  STL [R1+0x1708], R205 ;  /* 0x001708cd01007387 */ /* 0x000fe80000100800 */
[----:B------:R-:W-:Y:S01]  /*446e0*/  STL [R1+0x16fc], R204 ;  /* 0x0016fccc01007387 */ /* 0x000fe20000100800 */
[----:B------:R-:W-:-:S03]  /*446f0*/  ISETP.GE.AND P0, PT, R158, UR26, PT ;  /* 0x0000001a9e007c0c */ /* 0x000fc6000bf06270 */
        /* <DEDUP_REMOVED lines=16> */
[----:B------:R-:W-:-:S03]  /*44800*/  VIADD R163, R164, UR5 ;  /* 0x00000005a4a37c36 */ /* 0x000fc60008000000 */
[----:B------:R-:W-:Y:S01]  /*44810*/  STL [R1+0x166c], R191 ;  /* 0x00166cbf01007387 */ /* 0x000fe20000100800 */
[----:B------:R-:W-:-:S03]  /*44820*/  ISETP.LT.AND P1, PT, R7, UR41, !P0 ;  /* 0x0000002907007c0c */ /* 0x000fc6000c721270 */
[----:B------:R-:W-:Y:S01]  /*44830*/  STL [R1+0x1660], R190 ;  /* 0x001660be01007387 */ /* 0x000fe20000100800 */
[----:B------:R-:W-:-:S03]  /*44840*/  LOP3.LUT R9, R9, 0xffffbfff, RZ, 0xc0, !PT ;  /* 0xffffbfff09097812 */ /* 0x000fc600078ec0ff */
[----:B------:R-:W-:Y:S04]  /*44850*/  STL [R1+0x165c], R189 ;  /* 0x00165cbd01007387 */ /* 0x000fe80000100800 */
[----:B------:R-:W-:Y:S01]  /*44860*/  STL [R1+0x1650], R188 ;  /* 0x001650bc01007387 */ /* 0x000fe20000100800 */
[----:B------:R-:W-:-:S03]  /*44870*/  VIADD R162, R163, UR59 ;  /* 0x0000003ba3a27c36 */ /* 0x000fc60008000000 */
[----:B------:R-:W-:Y:S01]  /*44880*/  STL [R1+0x1640], R187 ;  /* 0x001640bb01007387 */ /* 0x000fe20000100800 */
[----:B------:R-:W-:-:S03]  /*44890*/  ISETP.GE.AND P0, PT, R157, UR34, PT ;  /* 0x000000229d007c0c */ /* 0x000fc6000bf06270 */
[----:B------:R-:W-:Y:S01]  /*448a0*/  STL [R1+0x1638], R186 ;  /* 0x001638ba01007387 */ /* 0x000fe20000100800 */
[----:B------:R-:W-:-:S03]  /*448b0*/  @P2 LOP3.LUT R9, R9, 0x4000, RZ, 0xfc, !PT ;  /* 0x0000400009092812 */ /* 0x000fc600078efcff */
        /* <DEDUP_REMOVED lines=8> */
[----:B------:R-:W-:Y:S04]  /*44940*/  STL [R1+0x15fc], R180 ;  /* 0x0015fcb401007387 */ /* 0x000fe80000100800 */
[----:B------:R-:W-:Y:S01]  /*44950*/  STL [R1+0x15f0], R179 ;  /* 0x0015f0b301007387 */ /* 0x000fe20000100800 */
[----:B------:R-:W-:-:S03]  /*44960*/  IADD3 R160, R161, UR8, RZ ;  /* 0x00000008a1a07c10 */ /* 0x000fc6000fffe0ff */
[----:B------:R-:W-:Y:S01]  /*44970*/  STL [R1+0x15e8], R178 ;  /* 0x0015e8b201007387 */ /* 0x000fe20000100800 */
[----:B------:R-:W-:-:S03]  /*44980*/  @P1 LOP3.LUT R9, R9, 0x2000, RZ, 0xfc, !PT ;  /* 0x0000200009091812 */ /* 0x000fc600078efcff */
[----:B------:R-:W-:Y:S04]  /*44990*/  STL [R1+0x15e0], R177 ;  /* 0x0015e0b101007387 */ /* 0x000fe80000100800 */
[----:B------:R-:W-:Y:S01]  /*449a0*/  STL [R1+0x15d8], R176 ;  /* 0x0015d8b001007387 */ /* 0x000fe20000100800 */
[----:B------:R-:W-:-:S03]  /*449b0*/  ISETP.LT.AND P1, PT, R7, UR44, !P0 ;  /* 0x0000002c07007c0c */ /* 0x000fc6000c721270 */
[----:B------:R-:W-:Y:S01]  /*449c0*/  STL [R1+0x15cc], R175 ;  /* 0x0015ccaf01007387 */ /* 0x000fe20000100800 */
[----:B------:R-:W-:-:S03]  /*449d0*/  LOP3.LUT R9, R9, 0xffffefff, RZ, 0xc0, !PT ;  /* 0xffffefff09097812 */ /* 0x000fc600078ec0ff */
[----:B------:R-:W-:Y:S01]  /*449e0*/  STL [R1+0x15c0], R174 ;  /* 0x0015c0ae01007387 */ /* 0x000fe20000100800 */
[----:B------:R-:W-:-:S03]  /*449f0*/  VIADD R159, R160, UR4 ;  /* 0x00000004a09f7c36 */ /* 0x000fc60008000000 */
[----:B------:R-:W-:Y:S04]  /*44a00*/  STL [R1+0x15bc], R173 ;  /* 0x0015bcad01007387 */ /* 0x000fe80000100800 */
[----:B------:R-:W-:Y:S04]  /*44a10*/  STL [R1+0x15b0], R172 ;  /* 0x0015b0ac01007387 */ /* 0x000fe80000100800 */
[----:B------:R-:W-:Y:S01]  /*44a20*/  STL [R1+0x15a4], R171 ;  /* 0x0015a4ab01007387 */ /* 0x000fe20000100800 */
[----:B------:R-:W-:-:S03]  /*44a30*/  @P2 LOP3.LUT R9, R9, 0x1000, RZ, 0xfc, !PT ;  /* 0x0000100009092812 */ /* 0x000fc600078efcff */
[----:B------:R-:W-:Y:S01]  /*44a40*/  STL [R1+0x159c], R170 ;  /* 0x00159caa01007387 */ /* 0x000fe20000100800 */
[----:B------:R-:W-:-:S03]  /*44a50*/  VIADD R158, R159, UR58 ;  /* 0x0000003a9f9e7c36 */ /* 0x000fc60008000000 */
[----:B------:R-:W-:Y:S04]  /*44a60*/  STL [R1+0x1594], R169 ;  /* 0x001594a901007387 */ /* 0x000fe80000100800 */
[----:B------:R-:W-:Y:S04]  /*44a70*/  STL [R1+0x158c], R168 ;  /* 0x00158ca801007387 */ /* 0x000fe80000100800 */
[----:B------:R-:W-:Y:S01]  /*44a80*/  STL [R1+0x1580], R167 ;  /* 0x001580a701007387 */ /* 0x000fe20000100800 */
[----:B------:R-:W-:-:S03]  /*44a90*/  LOP3.LUT R9, R9, 0xfffff7ff, RZ, 0xc0, !PT ;  /* 0xfffff7ff09097812 */ /* 0x000fc600078ec0ff */
[----:B------:R-:W-:Y:S01]  /*44aa0*/  STL [R1+0x1574], R166 ;  /* 0x001574a601007387 */ /* 0x000fe20000100800 */
[----:B------:R-:W-:-:S03]  /*44ab0*/  ISETP.GE.AND P0, PT, R156, UR28, PT ;  /* 0x0000001c9c007c0c */ /* 0x000fc6000bf06270 */
[----:B------:R-:W-:Y:S01]  /*44ac0*/  STL [R1+0x1570], R165 ;  /* 0x001570a501007387 */ /* 0x000fe20000100800 */
[----:B------:R-:W-:-:S03]  /*44ad0*/  VIADD R157, R158, UR7 ;  /* 0x000000079e9d7c36 */ /* 0x000fc60008000000 */
[----:B------:R-:W-:Y:S04]  /*44ae0*/  STL [R1+0x1564], R164 ;  /* 0x001564a401007387 */ /* 0x000fe80000100800 */
[----:B------:R-:W-:Y:S01]  /*44af0*/  STL [R1+0x1558], R163 ;  /* 0x001558a301007387 */ /* 0x000fe20000100800 */
[----:B------:R-:W-:-:S03]  /*44b00*/  @P1 LOP3.LUT R9, R9, 0x800, RZ, 0xfc, !PT ;  /* 0x0000080009091812 */ /* 0x000fc600078efcff */
[----:B------:R4:W-:Y:S01]  /*44b10*/  STL [R1+0x1550], R162 ;  /* 0x001550a201007387 */ /* 0x0009e20000100800 */
[----:B------:R-:W-:-:S03]  /*44b20*/  ISETP.LT.AND P2, PT, R8, UR27, !P0 ;  /* 0x0000001b08007c0c */ /* 0x000fc6000c741270 */
[----:B------:R-:W-:Y:S01]  /*44b30*/  STL [R1+0x1548], R161 ;  /* 0x001548a101007387 */ /* 0x000fe20000100800 */
[----:B------:R-:W-:-:S03]  /*44b40*/  ISETP.LT.AND P1, PT, R7, UR46, !P0 ;  /* 0x0000002e07007c0c */ /* 0x000fc6000c721270 */
[----:B------:R-:W-:Y:S01]  /*44b50*/  STL [R1+0x1540], R160 ;  /* 0x001540a001007387 */ /* 0x000fe20000100800 */
[----:B------:R-:W-:-:S03]  /*44b60*/  ISETP.GE.AND P0, PT, R155, UR42, PT ;  /* 0x0000002a9b007c0c */ /* 0x000fc6000bf06270 */
[----:B------:R-:W-:Y:S04]  /*44b70*/  STL [R1+0x1534], R159 ;  /* 0x0015349f01007387 */ /* 0x000fe80000100800 */
[----:B------:R-:W-:Y:S04]  /*44b80*/  STL [R1+0x1528], R158 ;  /* 0x0015289e01007387 */ /* 0x000fe80000100800 */
[----:B------:R-:W-:Y:S04]  /*44b90*/  STL [R1+0x1524], R157 ;  /* 0x0015249d01007387 */ /* 0x000fe80000100800 */
[----:B------:R-:W3:Y:S01]  /*44ba0*/  LDL.LU R155, [R1+0x145c] ;  /* 0x00145c00019b7983 */ /* 0x000ee20000300800 */
[----:B------:R-:W-:-:S04]  /*44bb0*/  LOP3.LUT R9, R9, 0xfffffbff, RZ, 0xc0, !PT ;  /* 0xfffffbff09097812 */ /* 0x000fc800078ec0ff */
        /* <DEDUP_REMOVED lines=19> */
[----:B------:R-:W-:-:S04]  /*44cf0*/  LOP3.LUT R9, R9, 0xfffffff7, RZ, 0xc0, !PT ;  /* 0xfffffff709097812 */ /* 0x000fc800078ec0ff */
[----:B------:R-:W-:Y:S02]  /*44d00*/  @P2 LOP3.LUT R9, R9, 0x8, RZ, 0xfc, !PT ;  /* 0x0000000809092812 */ /* 0x000fe400078efcff */
[----:B------:R-:W-:Y:S02]  /*44d10*/  ISETP.GE.AND P0, PT, R152, UR49, PT ;  /* 0x0000003198007c0c */ /* 0x000fe4000bf06270 */
[----:B------:R-:W-:Y:S01]  /*44d20*/  LOP3.LUT R9, R9, 0xfffffffb, RZ, 0xc0, !PT ;  /* 0xfffffffb09097812 */ /* 0x000fe200078ec0ff */
[----:B------:R-:W-:-:S03]  /*44d30*/  VIADD R156, R157, UR60 ;  /* 0x0000003c9d9c7c36 */ /* 0x000fc60008000000 */
[----:B------:R-:W-:Y:S02]  /*44d40*/  @P1 LOP3.LUT R9, R9, 0x4, RZ, 0xfc, !PT ;  /* 0x0000000409091812 */ /* 0x000fe400078efcff */
[----:B------:R-:W-:Y:S01]  /*44d50*/  ISETP.LT.AND P1, PT, R8, UR33, !P0 ;  /* 0x0000002108007c0c */ /* 0x000fe2000c721270 */
[----:B------:R-:W-:Y:S01]  /*44d60*/  VIADD R252, R156, UR11 ;  /* 0x0000000b9cfc7c36 */ /* 0x000fe20008000000 */
[----:B------:R-:W-:-:S03]  /*44d70*/  ISETP.LT.AND P0, PT, R7, UR54, !P0 ;  /* 0x0000003607007c0c */ /* 0x000fc6000c701270 */
[----:B-1----:R-:W-:Y:S01]  /*44d80*/  VIADD R231, R252, UR56 ;  /* 0x00000038fce77c36 */ /* 0x002fe20008000000 */
[----:B------:R-:W-:-:S03]  /*44d90*/  LOP3.LUT R9, R9, 0xfffffffd, RZ, 0xc0, !PT ;  /* 0xfffffffd09097812 */ /* 0x000fc600078ec0ff */
[----:B--2---:R-:W-:Y:S01]  /*44da0*/  VIADD R230, R231, UR61 ;  /* 0x0000003de7e67c36 */ /* 0x004fe20008000000 */
[----:B------:R-:W-:-:S03]  /*44db0*/  ISETP.GE.AND P2, PT, R23, UR51, PT ;  /* 0x0000003317007c0c */ /* 0x000fc6000bf46270 */
[----:B------:R-:W-:Y:S01]  /*44dc0*/  @P1 LOP3.LUT R9, R9, 0x2, RZ, 0xfc, !PT ;  /* 0x0000000209091812 */ /* 0x000fe200078efcff */
[----:B------:R-:W-:Y:S01]  /*44dd0*/  VIADD R23, R230, UR6 ;  /* 0x00000006e6177c36 */ /* 0x000fe20008000000 */
[----:B------:R1:W-:Y:S02]  /*44de0*/  STL [R1+0x1518], R156 ;  /* 0x0015189c01007387 */ /* 0x0003e40000100800 */
[----:B------:R-:W-:Y:S02]  /*44df0*/  LOP3.LUT R9, R9, 0xfffffffe, RZ, 0xc0, !PT ;  /* 0xfffffffe09097812 */ /* 0x000fe400078ec0ff */
[----:B------:R-:W-:Y:S02]  /*44e00*/  STL [R1+0x1748], R23 ;  /* 0x0017481701007387 */ /* 0x000fe40000100800 */
[----:B------:R-:W-:-:S04]  /*44e10*/  @P0 LOP3.LUT R9, R9, 0x1, RZ, 0xfc, !PT ;  /* 0x0000000109090812 */ /* 0x000fc800078efcff */
[----:B------:R-:W-:Y:S02]  /*44e20*/  LOP3.LUT R9, R9, 0xffffffdf, RZ, 0xc0, !PT ;  /* 0xffffffdf09097812 */ /* 0x000fe400078ec0ff */
[C---:B------:R-:W-:Y:S02]  /*44e30*/  ISETP.LT.AND P1, PT, R8.reuse, UR31, !P2 ;  /* 0x0000001f08007c0c */ /* 0x040fe4000d721270 */
[----:B------:R-:W-:Y:S02]  /*44e40*/  ISETP.LT.AND P2, PT, R7, UR35, !P2 ;  /* 0x0000002307007c0c */ /* 0x000fe4000d741270 */
[----:B------:R-:W-:Y:S02]  /*44e50*/  ISETP.LT.AND P3, PT, R8, UR10, !P4 ;  /* 0x0000000a08007c0c */ /* 0x000fe4000e761270 */
[----:B---3--:R-:W-:-:S04]  /*44e60*/  ISETP.GE.AND P0, PT, R251, R155, PT ;  /* 0x0000009bfb00720c */ /* 0x008fc80003f06270 */
[----:B------:R-:W-:-:S13]  /*44e70*/  ISETP.LT.AND P5, PT, R7, UR40, !P0 ;  /* 0x0000002807007c0c */ /* 0x000fda000c7a1270 */
[----:B------:R-:W-:Y:S01]  /*44e80*/  @P5 LOP3.LUT R9, R9, 0x20, RZ, 0xfc, !PT ;  /* 0x0000002009095812 */ /* 0x000fe200078efcff */
[----:B------:R-:W-:Y:S01]  /*44e90*/  STL [R1+0x17b8], R12 ;  /* 0x0017b80c01007387 */ /* 0x000fe20000100800 */
[----:B------:R-:W-:Y:S01]  /*44ea0*/  LOP3.LUT R20, R20, 0xffdfffff, RZ, 0xc0, !PT ;  /* 0xffdfffff14147812 */ /* 0x000fe200078ec0ff */
[----:B----4-:R-:W-:Y:S01]  /*44eb0*/  IMAD.MOV.U32 R162, RZ, RZ, R24 ;  /* 0x000000ffffa27224 */ /* 0x010fe200078e0018 */
[----:B------:R-:W-:Y:S01]  /*44ec0*/  ULDC UR4, c[0x0][0x22c] ;  /* 0x00008b0000047ab9 */ /* 0x000fe20000000800 */
[----:B------:R-:W-:Y:S01]  /*44ed0*/  STL [R1+0x17b4], R13 ;  /* 0x0017b40d01007387 */ /* 0x000fe20000100800 */
[----:B------:R-:W-:Y:S01]  /*44ee0*/  @P0 LOP3.LUT R20, R20, 0x200000, RZ, 0xfc, !PT ;  /* 0x0020000014140812 */ /* 0x000fe200078efcff */
[----:B------:R-:W-:Y:S01]  /*44ef0*/  IMAD.MOV.U32 R163, RZ, RZ, R26 ;  /* 0x000000ffffa37224 */ /* 0x000fe200078e001a */
[----:B------:R-:W-:Y:S01]  /*44f00*/  ULDC.64 UR6, c[0x0][0x228] ;  /* 0x00008a0000067ab9 */ /* 0x000fe20000000a00 */
[----:B------:R-:W-:Y:S01]  /*44f10*/  STL [R1+0x17b0], R14 ;  /* 0x0017b00e01007387 */ /* 0x000fe20000100800 */
[----:B------:R-:W-:-:S02]  /*44f20*/  LOP3.LUT P0, RZ, R9, 0x800, RZ, 0xc0, !PT ;  /* 0x0000080009ff7812 */ /* 0x000fc4000780c0ff */
[----:B------:R-:W-:Y:S01]  /*44f30*/  LOP3.LUT R22, R22, 0xfffff7ff, RZ, 0xc0, !PT ;  /* 0xfffff7ff16167812 */ /* 0x000fe200078ec0ff */
[----:B------:R-:W-:Y:S04]  /*44f40*/  STL [R1+0x17ac], R15 ;  /* 0x0017ac0f01007387 */ /* 0x000fe80000100800 */
[----:B------:R-:W-:Y:S04]  /*44f50*/  STL [R1+0x179c], R16 ;  /* 0x00179c1001007387 */ /* 0x000fe80000100800 */
[----:B------:R-:W-:Y:S02]  /*44f60*/  STL [R1+0x1798], R17 ;  /* 0x0017981101007387 */ /* 0x000fe40000100800 */
[----:B------:R-:W-:-:S02]  /*44f70*/  @P0 LOP3.LUT R22, R22, 0x800, RZ, 0xfc, !PT ;  /* 0x0000080016160812 */ /* 0x000fc400078efcff */
[----:B------:R-:W-:Y:S01]  /*44f80*/  STL [R1+0x1784], R18 ;  /* 0x0017841201007387 */ /* 0x000fe20000100800 */
[----:B------:R-:W-:Y:S02]  /*44f90*/  LOP3.LUT P0, RZ, R9, 0x8, RZ, 0xc0, !PT ;  /* 0x0000000809ff7812 */ /* 0x000fe4000780c0ff */
        /* <DEDUP_REMOVED lines=9> */
[----:B-1----:R-:W2:Y:S04]  /*45030*/  LDL.LU R156, [R1+0x550] ;  /* 0x00055000019c7983 */ /* 0x002ea80000300800 */
[----:B------:R-:W2:Y:S02]  /*45040*/  LDL.LU R157, [R1+0x558] ;  /* 0x00055800019d7983 */ /* 0x000ea40000300800 */
[----:B------:R-:W-:-:S02]  /*45050*/  @P0 LOP3.LUT R22, R22, 0x2000, RZ, 0xfc, !PT ;  /* 0x0000200016160812 */ /* 0x000fc400078efcff */
[----:B------:R-:W2:Y:S01]  /*45060*/  LDL.LU R158, [R1+0x150] ;  /* 0x00015000019e7983 */ /* 0x000ea20000300800 */
[C---:B------:R-:W-:Y:S02]  /*45070*/  LOP3.LUT P0, RZ, R9.reuse, 0x2, RZ, 0xc0, !PT ;  /* 0x0000000209ff7812 */ /* 0x040fe4000780c0ff */
[----:B------:R-:W-:Y:S01]  /*45080*/  LOP3.LUT R22, R22, 0xffffbfff, RZ, 0xc0, !PT ;  /* 0xffffbfff16167812 */ /* 0x000fe200078ec0ff */
[----:B------:R-:W2:Y:S04]  /*45090*/  LDL.LU R159, [R1+0x158] ;  /* 0x00015800019f7983 */ /* 0x000ea80000300800 */
[----:B------:R-:W1:Y:S04]  /*450a0*/  LDS.128 R12, [R21] ;  /* 0x00000000150c7984 */ /* 0x000e680000000c00 */
[----:B------:R-:W3:Y:S02]  /*450b0*/  LDL.LU R152, [R1+0xd54] ;  /* 0x000d540001987983 */ /* 0x000ee40000300800 */
[----:B------:R-:W-:Y:S01]  /*450c0*/  @P0 LOP3.LUT R22, R22, 0x4000, RZ, 0xfc, !PT ;  /* 0x0000400016160812 */ /* 0x000fe200078efcff */
[----:B------:R-:W-:Y:S01]  /*450d0*/  BAR.SYNC.DEFER_BLOCKING 0x0 ;  /* 0x0000000000007b1d */ /* 0x000fe20000010000 */
[----:B------:R-:W-:-:S05]  /*450e0*/  LOP3.LUT P0, RZ, R9, 0x1, RZ, 0xc0, !PT ;  /* 0x0000000109ff7812 */ /* 0x000fca000780c0ff */
[----:B-1----:R-:W-:Y:S04]  /*450f0*/  STL.64 [R1+0xd40], R12 ;  /* 0x000d400c01007387 */ /* 0x002fe80000100a00 */
[----:B------:R-:W-:Y:S04]  /*45100*/  STL.64 [R1+0xd48], R14 ;  /* 0x000d480e01007387 */ /* 0x000fe80000100a00 */
[----:B------:R-:W3:Y:S04]  /*45110*/  LDL.LU R153, [R1+0xd5c] ;  /* 0x000d5c0001997983 */ /* 0x000ee80000300800 */
[----:B------:R-:W3:Y:S04]  /*45120*/  LDL.LU R154, [R1+0x954] ;  /* 0x00095400019a7983 */ /* 0x000ee80000300800 */
[----:B------:R-:W3:Y:S04]  /*45130*/  LDL.LU R155, [R1+0x95c] ;  /* 0x00095c00019b7983 */ /* 0x000ee80000300800 */
[----:B--2---:R1:W-:Y:S01]  /*45140*/  STSM.16.M88.4 [R0], R156 ;  /* 0x0000009c00007844 */ /* 0x0043e20000000200 */
[----:B------:R-:W-:Y:S06]  /*45150*/  BAR.SYNC.DEFER_BLOCKING 0x0 ;  /* 0x0000000000007b1d */ /* 0x000fec0000010000 */
[----:B-1----:R-:W2:Y:S04]  /*45160*/  LDL.LU R156, [R1+0x554] ;  /* 0x00055400019c7983 */ /* 0x002ea80000300800 */
[----:B------:R-:W1:Y:S01]  /*45170*/  LDS.128 R12, [R21] ;  /* 0x00000000150c7984 */ /* 0x000e620000000c00 */
[----:B------:R-:W-:Y:S06]  /*45180*/  BAR.SYNC.DEFER_BLOCKING 0x0 ;  /* 0x0000000000007b1d */ /* 0x000fec0000010000 */
[----:B---3--:R3:W-:Y:S04]  /*45190*/  STSM.16.M88.4 [R0], R152 ;  /* 0x0000009800007844 */ /* 0x0087e80000000200 */
[----:B-1----:R-:W-:Y:S04]  /*451a0*/  STL.64 [R1+0x950], R12 ;  /* 0x0009500c01007387 */ /* 0x002fe80000100a00 */
[----:B------:R-:W-:Y:S01]  /*451b0*/  STL.64 [R1+0x958], R14 ;  /* 0x0009580e01007387 */ /* 0x000fe20000100a00 */
[----:B------:R-:W-:Y:S06]  /*451c0*/  BAR.SYNC.DEFER_BLOCKING 0x0 ;  /* 0x0000000000007b1d */ /* 0x000fec0000010000 */
[----:B------:R-:W2:Y:S04]  /*451d0*/  LDL.LU R157, [R1+0x55c] ;  /* 0x00055c00019d7983 */ /* 0x000ea80000300800 */
[----:B------:R-:W2:Y:S04]  /*451e0*/  LDL.LU R158, [R1+0x154] ;  /* 0x00015400019e7983 */ /* 0x000ea80000300800 */
[----:B------:R-:W2:Y:S04]  /*451f0*/  LDL.LU R159, [R1+0x15c] ;  /* 0x00015c00019f7983 */ /* 0x000ea80000300800 */
[----:B---3--:R-:W3:Y:S04]  /*45200*/  LDL.LU R152, [R1+0xd60] ;  /* 0x000d600001987983 */ /* 0x008ee80000300800 */
[----:B------:R-:W1:Y:S01]  /*45210*/  LDS.128 R12, [R21] ;  /* 0x00000000150c7984 */ /* 0x000e620000000c00 */
[----:B------:R-:W-:Y:S06]  /*45220*/  BAR.SYNC.DEFER_BLOCKING 0x0 ;  /* 0x0000000000007b1d */ /* 0x000fec0000010000 */
        /* <DEDUP_REMOVED lines=59> */
[----:B------:R-:W-:Y:S01]  /*455e0*/  BAR.SYNC.DEFER_BLOCKING 0x0 ;  /* 0x0000000000007b1d */ /* 0x000fe20000010000 */
[----:B-1----:R-:W-:-:S05]  /*455f0*/  IMAD.MOV.U32 R16, RZ, RZ, R12 ;  /* 0x000000ffff107224 */ /* 0x002fca00078e000c */
[----:B------:R-:W-:Y:S04]  /*45600*/  STL [R1+0xd64], R13 ;  /* 0x000d640d01007387 */ /* 0x000fe80000100800 */
[----:B------:R-:W-:Y:S04]  /*45610*/  STL.64 [R1+0xd68], R14 ;  /* 0x000d680e01007387 */ /* 0x000fe80000100a00 */
[----:B------:R-:W-:Y:S04]  /*45620*/  STL [R1+0x17a0], R16 ;  /* 0x0017a01001007387 */ /* 0x000fe80000100800 */
        /* <DEDUP_REMOVED lines=50> */
[----:B-1----:R-:W-:Y:S04]  /*45950*/  STL.64 [R1+0x980], R12 ;  /* 0x0009800c01007387 */ /* 0x002fe80000100a00 */
[----:B---3--:R1:W-:Y:S04]  /*45960*/  STSM.16.M88.4 [R0], R152 ;  /* 0x0000009800007844 */ /* 0x0083e80000000200 */
[----:B------:R-:W-:Y:S04]  /*45970*/  STL.64 [R1+0x988], R14 ;  /* 0x0009880e01007387 */ /* 0x000fe80000100a00 */
[----:B------:R-:W2:Y:S01]  /*45980*/  LDL.LU R157, [R1+0x58c] ;  /* 0x00058c00019d7983 */ /* 0x000ea20000300800 */
[----:B------:R-:W-:Y:S06]  /*45990*/  BAR.SYNC.DEFER_BLOCKING 0x0 ;  /* 0x0000000000007b1d */ /* 0x000fec0000010000 */
[----:B------:R-:W2:Y:S04]  /*459a0*/  LDL.LU R158, [R1+0x184] ;  /* 0x00018400019e7983 */ /* 0x000ea80000300800 */
[----:B------:R-:W2:Y:S04]  /*459b0*/  LDL.LU R159, [R1+0x18c] ;  /* 0x00018c00019f7983 */ /* 0x000ea80000300800 */
[----:B-1----:R-:W3:Y:S04]  /*459c0*/  LDL.LU R152, [R1+0xd90] ;  /* 0x000d900001987983 */ /* 0x002ee80000300800 */
        /* <DEDUP_REMOVED lines=71> */
[----:B------:R-:W-:Y:S01]  /*45e40*/  BAR.SYNC.DEFER_BLOCKING 0x0 ;  /* 0x0000000000007b1d */ /* 0x000fe20000010000 */
[----:B-1----:R-:W-:-:S05]  /*45e50*/  IMAD.MOV.U32 R18, RZ, RZ, R14 ;  /* 0x000000ffff127224 */ /* 0x002fca00078e000e */
[----:B---3--:R1:W-:Y:S04]  /*45e60*/  STSM.16.M88.4 [R0], R152 ;  /* 0x0000009800007844 */ /* 0x0083e80000000200 */
[----:B------:R-:W-:Y:S04]  /*45e70*/  STL.64 [R1+0x9a0], R12 ;  /* 0x0009a00c01007387 */ /* 0x000fe80000100a00 */
[----:B------:R-:W-:Y:S01]  /*45e80*/  STL [R1+0x9ac], R15 ;  /* 0x0009ac0f01007387 */ /* 0x000fe20000100800 */
[----:B------:R-:W-:Y:S06]  /*45e90*/  BAR.SYNC.DEFER_BLOCKING 0x0 ;  /* 0x0000000000007b1d */ /* 0x000fec0000010000 */
[----:B------:R-:W-:Y:S04]  /*45ea0*/  STL [R1+0x1788], R18 ;  /* 0x0017881201007387 */ /* 0x000fe80000100800 */
[----:B------:R-:W2:Y:S04]  /*45eb0*/  LDL.LU R157, [R1+0x5ac] ;  /* 0x0005ac00019d7983 */ /* 0x000ea80000300800 */
[----:B------:R-:W2:Y:S04]  /*45ec0*/  LDL.LU R158, [R1+0x1a4] ;  /* 0x0001a400019e7983 */ /* 0x000ea80000300800 */
[----:B------:R-:W2:Y:S04]  /*45ed0*/  LDL.LU R159, [R1+0x1ac] ;  /* 0x0001ac00019f7983 */ /* 0x000ea80000300800 */
[----:B------:R-:W3:Y:S04]  /*45ee0*/  LDS.128 R12, [R21] ;  /* 0x00000000150c7984 */ /* 0x000ee80000000c00 */
[----:B-1----:R-:W4:Y:S01]  /*45ef0*/  LDL.LU R152, [R1+0xdb0] ;  /* 0x000db00001987983 */ /* 0x002f220000300800 */
[----:B------:R-:W-:Y:S06]  /*45f00*/  BAR.SYNC.DEFER_BLOCKING 0x0 ;  /* 0x0000000000007b1d */ /* 0x000fec0000010000 */
[----:B---3--:R-:W-:Y:S04]  /*45f10*/  STL.64 [R1+0x5a0], R12 ;  /* 0x0005a00c01007387 */ /* 0x008fe80000100a00 */
[----:B------:R-:W-:Y:S04]  /*45f20*/  STL.64 [R1+0x5a8], R14 ;  /* 0x0005a80e01007387 */ /* 0x000fe80000100a00 */
[----:B------:R-:W4:Y:S04]  /*45f30*/  LDL.LU R153, [R1+0xdb8] ;  /* 0x000db80001997983 */ /* 0x000f280000300800 */
[----:B------:R-:W4:Y:S04]  /*45f40*/  LDL.LU R154, [R1+0x9b0] ;  /* 0x0009b000019a7983 */ /* 0x000f280000300800 */
[----:B------:R-:W4:Y:S04]  /*45f50*/  LDL.LU R155, [R1+0x9b8] ;  /* 0x0009b800019b7983 */ /* 0x000f280000300800 */
[----:B--2---:R1:W-:Y:S01]  /*45f60*/  STSM.16.M88.4 [R0], R156 ;  /* 0x0000009c00007844 */ /* 0x0043e20000000200 */
[----:B------:R-:W-:Y:S06]  /*45f70*/  BAR.SYNC.DEFER_BLOCKING 0x0 ;  /* 0x0000000000007b1d */ /* 0x000fec0000010000 */
[----:B-1----:R-:W2:Y:S04]  /*45f80*/  LDL.LU R156, [R1+0x5b0] ;  /* 0x0005b000019c7983 */ /* 0x002ea80000300800 */
[----:B------:R-:W1:Y:S01]  /*45f90*/  LDS.128 R12, [R21] ;  /* 0x00000000150c7984 */ /* 0x000e620000000c00 */
[----:B------:R-:W-:Y:S06]  /*45fa0*/  BAR.SYNC.DEFER_BLOCKING 0x0 ;  /* 0x0000000000007b1d */ /* 0x000fec0000010000 */
[----:B----4-:R3:W-:Y:S01]  /*45fb0*/  STSM.16.M88.4 [R0], R152 ;  /* 0x0000009800007844 */ /* 0x0107e20000000200 */
[----:B-1----:R-:W-:-:S03]  /*45fc0*/  IMAD.MOV.U32 R18, RZ, RZ, R12 ;  /* 0x000000ffff127224 */ /* 0x002fc600078e000c */
[----:B------:R-:W-:Y:S04]  /*45fd0*/  STL [R1+0x1a4], R13 ;  /* 0x0001a40d01007387 */ /* 0x000fe80000100800 */
[----:B------:R-:W-:Y:S01]  /*45fe0*/  STL.64 [R1+0x1a8], R14 ;  /* 0x0001a80e01007387 */ /* 0x000fe20000100a00 */
[----:B------:R-:W-:Y:S06]  /*45ff0*/  BAR.SYNC.DEFER_BLOCKING 0x0 ;  /* 0x0000000000007b1d */ /* 0x000fec0000010000 */
[----:B------:R-:W-:Y:S04]  /*46000*/  STL [R1+0x178c], R18 ;  /* 0x00178c1201007387 */ /* 0x000fe80000100800 */
[----:B------:R-:W2:Y:S04]  /*46010*/  LDL.LU R157, [R1+0x5b8] ;  /* 0x0005b800019d7983 */ /* 0x000ea80000300800 */
[----:B------:R-:W2:Y:S04]  /*46020*/  LDL.LU R158, [R1+0x1b0] ;  /* 0x0001b000019e7983 */ /* 0x000ea80000300800 */
[----:B------:R-:W2:Y:S04]  /*46030*/  LDL.LU R159, [R1+0x1b8] ;  /* 0x0001b800019f7983 */ /* 0x000ea80000300800 */
[----:B------:R-:W1:Y:S04]  /*46040*/  LDS.128 R12, [R21] ;  /* 0x00000000150c7984 */ /* 0x000e680000000c00 */
[----:B---3--:R-:W3:Y:S01]  /*46050*/  LDL.LU R152, [R1+0xdb4] ;  /* 0x000db40001987983 */ /* 0x008ee20000300800 */
        /* <DEDUP_REMOVED lines=71> */
[----:B---3--:R3:W-:Y:S01]  /*464d0*/  STSM.16.M88.4 [R0], R152 ;  /* 0x0000009800007844 */ /* 0x0087e20000000200 */
[----:B-1----:R-:W-:-:S03]  /*464e0*/  IMAD.MOV.U32 R19, RZ, RZ, R15 ;  /* 0x000000ffff137224 */ /* 0x002fc600078e000f */
[----:B------:R-:W-:Y:S04]  /*464f0*/  STL.64 [R1+0x1c0], R12 ;  /* 0x0001c00c01007387 */ /* 0x000fe80000100a00 */
[----:B------:R-:W-:Y:S01]  /*46500*/  STL [R1+0x1c8], R14 ;  /* 0x0001c80e01007387 */ /* 0x000fe20000100800 */
        /* <DEDUP_REMOVED lines=115> */
[----:B------:R-:W4:Y:S04]  /*46c40*/  LDL.LU R160, [R1+0x200] ;  /* 0x0002000001a07983 */ /* 0x000f280000300800 */
[----:B--2---:R-:W-:Y:S01]  /*46c50*/  STSM.16.M88.4 [R0], R156 ;  /* 0x0000009c00007844 */ /* 0x004fe20000000200 */
[----:B------:R-:W-:Y:S06]  /*46c60*/  BAR.SYNC.DEFER_BLOCKING 0x0 ;  /* 0x0000000000007b1d */ /* 0x000fec0000010000 */
[----:B------:R-:W1:Y:S02]  /*46c70*/  LDS.128 R12, [R21] ;  /* 0x00000000150c7984 */ /* 0x000e640000000c00 */
[----:B------:R-:W-:Y:S06]  /*46c80*/  BAR.SYNC.DEFER_BLOCKING 0x0 ;  /* 0x0000000000007b1d */ /* 0x000fec0000010000 */
[----:B---3--:R-:W-:Y:S04]  /*46c90*/  STSM.16.M88.4 [R0], R152 ;  /* 0x0000009800007844 */ /* 0x008fe80000000200 */
[----:B-1----:R-:W-:Y:S04]  /*46ca0*/  STL.64 [R1+0x5f0], R12 ;  /* 0x0005f00c01007387 */ /* 0x002fe80000100a00 */
[----:B------:R-:W-:Y:S01]  /*46cb0*/  STL.64 [R1+0x5f8], R14 ;  /* 0x0005f80e01007387 */ /* 0x000fe20000100a00 */
[----:B------:R-:W-:Y:S06]  /*46cc0*/  BAR.SYNC.DEFER_BLOCKING 0x0 ;  /* 0x0000000000007b1d */ /* 0x000fec0000010000 */
[----:B------:R-:W4:Y:S04]  /*46cd0*/  LDL.LU R161, [R1+0x208] ;  /* 0x0002080001a17983 */ /* 0x000f280000300800 */
[----:B------:R-:W2:Y:S04]  /*46ce0*/  LDL.LU R156, [R1+0xa04] ;  /* 0x000a0400019c7983 */ /* 0x000ea80000300800 */
[----:B------:R-:W1:Y:S01]  /*46cf0*/  LDS.128 R12, [R21] ;  /* 0x00000000150c7984 */ /* 0x000e620000000c00 */
[----:B------:R-:W-:Y:S06]  /*46d00*/  BAR.SYNC.DEFER_BLOCKING 0x0 ;  /* 0x0000000000007b1d */ /* 0x000fec0000010000 */
[----:B-1----:R-:W-:Y:S04]  /*46d10*/  STL.64 [R1+0xdf0], R12 ;  /* 0x000df00c01007387 */ /* 0x002fe80000100a00 */
[----:B------:R-:W-:Y:S04]  /*46d20*/  STL.64 [R1+0xdf8], R14 ;  /* 0x000df80e01007387 */ /* 0x000fe80000100a00 */
[----:B------:R-:W2:Y:S04]  /*46d30*/  LDL.LU R157, [R1+0xa0c] ;  /* 0x000a0c00019d7983 */ /* 0x000ea80000300800 */
[----:B------:R-:W2:Y:S04]  /*46d40*/  LDL.LU R158, [R1+0x604] ;  /* 0x00060400019e7983 */ /* 0x000ea80000300800 */
[----:B------:R-:W2:Y:S04]  /*46d50*/  LDL.LU R159, [R1+0x60c] ;  /* 0x00060c00019f7983 */ /* 0x000ea80000300800 */
[----:B------:R-:W3:Y:S01]  /*46d60*/  LDL.LU R152, [R1+0x204] ;  /* 0x0002040001987983 */ /* 0x000ee20000300800 */
[----:B------:R-:W-:-:S02]  /*46d70*/  IMAD.MOV.U32 R154, RZ, RZ, R25 ;  /* 0x000000ffff9a7224 */ /* 0x000fc400078e0019 */
[----:B------:R-:W-:Y:S01]  /*46d80*/  IMAD.MOV.U32 R155, RZ, RZ, R27 ;  /* 0x000000ffff9b7224 */ /* 0x000fe200078e001b */
[----:B----4-:R-:W-:Y:S01]  /*46d90*/  STSM.16.M88.4 [R0], R160 ;  /* 0x000000a000007844 */ /* 0x010fe20000000200 */
[----:B------:R-:W-:Y:S06]  /*46da0*/  BAR.SYNC.DEFER_BLOCKING 0x0 ;  /* 0x0000000000007b1d */ /* 0x000fec0000010000 */
[----:B------:R-:W1:Y:S02]  /*46db0*/  LDS.128 R12, [R21] ;  /* 0x00000000150c7984 */ /* 0x000e640000000c00 */
[----:B------:R-:W-:Y:S06]  /*46dc0*/  BAR.SYNC.DEFER_BLOCKING 0x0 ;  /* 0x0000000000007b1d */ /* 0x000fec0000010000 */
[----:B--2---:R-:W-:Y:S04]  /*46dd0*/  STSM.16.M88.4 [R0], R156 ;  /* 0x0000009c00007844 */ /* 0x004fe80000000200 */
[----:B-1----:R-:W-:Y:S04]  /*46de0*/  STL.64 [R1+0xa00], R12 ;  /* 0x000a000c01007387 */ /* 0x002fe80000100a00 */
[----:B------:R-:W-:Y:S01]  /*46df0*/  STL.64 [R1+0xa08], R14 ;  /* 0x000a080e01007387 */ /* 0x000fe20000100a00 */
[----:B------:R-:W-:Y:S06]  /*46e00*/  BAR.SYNC.DEFER_BLOCKING 0x0 ;  /* 0x0000000000007b1d */ /* 0x000fec0000010000 */
[----:B------:R-:W3:Y:S04]  /*46e10*/  LDL.LU R153, [R1+0x20c] ;  /* 0x00020c0001997983 */ /* 0x000ee80000300800 */
        /* <DEDUP_REMOVED lines=8> */
[----:B---3--:R1:W-:Y:S01]  /*46ea0*/  STSM.16.M88.4 [R0], R152 ;  /* 0x0000009800007844 */ /* 0x0083e20000000200 */
[----:B------:R-:W-:Y:S06]  /*46eb0*/  BAR.SYNC.DEFER_BLOCKING 0x0 ;  /* 0x0000000000007b1d */ /* 0x000fec0000010000 */
[----:B-1----:R-:W3:Y:S04]  /*46ec0*/  LDL.LU R152, [R1+0x210] ;  /* 0x0002100001987983 */ /* 0x002ee80000300800 */
[----:B------:R-:W1:Y:S01]  /*46ed0*/  LDS.128 R12, [R21] ;  /* 0x00000000150c7984 */ /* 0x000e620000000c00 */
[----:B------:R-:W-:Y:S06]  /*46ee0*/  BAR.SYNC.DEFER_BLOCKING 0x0 ;  /* 0x0000000000007b1d */ /* 0x000fec0000010000 */
[----:B--2---:R2:W-:Y:S04]  /*46ef0*/  STSM.16.M88.4 [R0], R24 ;  /* 0x0000001800007844 */ /* 0x0045e80000000200 */
[----:B-1----:R-:W-:Y:S04]  /*46f00*/  STL.64 [R1+0x600], R12 ;  /* 0x0006000c01007387 */ /* 0x002fe80000100a00 */
[----:B------:R-:W-:Y:S01]  /*46f10*/  STL.64 [R1+0x608], R14 ;  /* 0x0006080e01007387 */ /* 0x000fe20000100a00 */
[----:B------:R-:W-:Y:S06]  /*46f20*/  BAR.SYNC.DEFER_BLOCKING 0x0 ;  /* 0x0000000000007b1d */ /* 0x000fec0000010000 */
[----:B------:R-:W3:Y:S04]  /*46f30*/  LDL.LU R153, [R1+0x218] ;  /* 0x0002180001997983 */ /* 0x000ee80000300800 */
[----:B--2---:R-:W2:Y:S04]  /*46f40*/  LDL.LU R24, [R1+0xa14] ;  /* 0x000a140001187983 */ /* 0x004ea80000300800 */
[----:B------:R-:W1:Y:S04]  /*46f50*/  LDS.128 R12, [R21] ;  /* 0x00000000150c7984 */ /* 0x000e680000000c00 */
[----:B-1----:R-:W-:Y:S04]  /*46f60*/  STL.64 [R1+0xe50], R12 ;  /* 0x000e500c01007387 */ /* 0x002fe80000100a00 */
[----:B------:R-:W-:Y:S04]  /*46f70*/  STL.64 [R1+0xe58], R14 ;  /* 0x000e580e01007387 */ /* 0x000fe80000100a00 */
[----:B------:R-:W2:Y:S04]  /*46f80*/  LDL.LU R25, [R1+0xa1c] ;  /* 0x000a1c0001197983 */ /* 0x000ea80000300800 */
[----:B------:R-:W2:Y:S04]  /*46f90*/  LDL.LU R26, [R1+0x614] ;  /* 0x00061400011a7983 */ /* 0x000ea80000300800 */
[----:B------:R-:W2:Y:S01]  /*46fa0*/  LDL.LU R27, [R1+0x61c] ;  /* 0x00061c00011b7983 */ /* 0x000ea20000300800 */
[----:B------:R-:W-:Y:S01]  /*46fb0*/  BAR.SYNC.DEFER_BLOCKING 0x0 ;  /* 0x0000000000007b1d */ /* 0x000fe20000010000 */
[----:B------:R-:W-:-:S02]  /*46fc0*/  IMAD.MOV.U32 R154, RZ, RZ, R28 ;  /* 0x000000ffff9a7224 */ /* 0x000fc400078e001c */
[----:B------:R-:W-:-:S05]  /*46fd0*/  IMAD.MOV.U32 R155, RZ, RZ, R30 ;  /* 0x000000ffff9b7224 */ /* 0x000fca00078e001e */
        /* <DEDUP_REMOVED lines=19> */
[----:B------:R-:W-:-:S03]  /*47110*/  IMAD.MOV.U32 R155, RZ, RZ, R31 ;  /* 0x000000ffff9b7224 */ /* 0x000fc600078e001f */
[----:B------:R-:W4:Y:S04]  /*47120*/  LDL.LU R28, [R1+0x220] ;  /* 0x00022000011c7983 */ /* 0x000f280000300800 */
[----:B---3--:R-:W-:Y:S01]  /*47130*/  STSM.16.M88.4 [R0], R152 ;  /* 0x0000009800007844 */ /* 0x008fe20000000200 */
[----:B------:R-:W-:Y:S06]  /*47140*/  BAR.SYNC.DEFER_BLOCKING 0x0 ;  /* 0x0000000000007b1d */ /* 0x000fec0000010000 */
[----:B------:R-:W1:Y:S02]  /*47150*/  LDS.128 R12, [R21] ;  /* 0x00000000150c7984 */ /* 0x000e640000000c00 */
[----:B------:R-:W-:Y:S06]  /*47160*/  BAR.SYNC.DEFER_BLOCKING 0x0 ;  /* 0x0000000000007b1d */ /* 0x000fec0000010000 */
[----:B--2---:R2:W-:Y:S04]  /*47170*/  STSM.16.M88.4 [R0], R24 ;  /* 0x0000001800007844 */ /* 0x0045e80000000200 */
[----:B-1----:R-:W-:Y:S04]  /*47180*/  STL.64 [R1+0x200], R12 ;  /* 0x0002000c01007387 */ /* 0x002fe80000100a00 */
[----:B------:R-:W-:Y:S01]  /*47190*/  STL.64 [R1+0x208], R14 ;  /* 0x0002080e01007387 */ /* 0x000fe20000100a00 */
[----:B------:R-:W-:Y:S06]  /*471a0*/  BAR.SYNC.DEFER_BLOCKING 0x0 ;  /* 0x0000000000007b1d */ /* 0x000fec0000010000 */
[----:B------:R-:W4:Y:S04]  /*471b0*/  LDL.LU R29, [R1+0x228] ;  /* 0x00022800011d7983 */ /* 0x000f280000300800 */
        /* <DEDUP_REMOVED lines=10> */
[----:B----4-:R1:W-:Y:S01]  /*47260*/  STSM.16.M88.4 [R0], R28 ;  /* 0x0000001c00007844 */ /* 0x0103e20000000200 */
        /* <DEDUP_REMOVED lines=177> */
[----:B------:R-:W-:Y:S01]  /*47d80*/  IMAD.MOV.U32 R30, RZ, RZ, R49 ;  /* 0x000000ffff1e7224 */ /* 0x000fe200078e0031 */
[----:B------:R-:W-:-:S05]  /*47d90*/  MOV R31, R51 ;  /* 0x00000033001f7202 */ /* 0x000fca0000000f00 */
        /* <DEDUP_REMOVED lines=425> */
[----:B--2---:R2:W-:Y:S01]  /*49830*/  STSM.16.M88.4 [R0], R24 ;  /* 0x0000001800007844 */ /* 0x0045e20000000200 */
[----:B-1----:R-:W-:-:S03]  /*49840*/  MOV R252, R15 ;  /* 0x0000000f00fc7202 */ /* 0x002fc60000000f00 */
[----:B------:R-:W-:Y:S04]  /*49850*/  STL.64 [R1+0xc0], R12 ;  /* 0x0000c00c01007387 */ /* 0x000fe80000100a00 */
[----:B------:R-:W-:Y:S01]  /*49860*/  STL [R1+0xc8], R14 ;  /* 0x0000c80e01007387 */ /* 0x000fe20000100800 */
[----:B------:R-:W-:Y:S06]  /*49870*/  BAR.SYNC.DEFER_BLOCKING 0x0 ;  /* 0x0000000000007b1d */ /* 0x000fec0000010000 */
[----:B------:R-:W-:Y:S04]  /*49880*/  STL [R1+0x175c], R252 ;  /* 0x00175cfc01007387 */ /* 0x000fe80000100800 */
[----:B------:R-:W3:Y:S04]  /*49890*/  LDL.LU R29, [R1+0x31c] ;  /* 0x00031c00011d7983 */ /* 0x000ee80000300800 */
[----:B--2---:R-:W2:Y:S04]  /*498a0*/  LDL.LU R24, [R1+0xb20] ;  /* 0x000b200001187983 */ /* 0x004ea80000300800 */
[----:B------:R-:W1:Y:S02]  /*498b0*/  LDS.128 R12, [R21] ;  /* 0x00000000150c7984 */ /* 0x000e640000000c00 */
[----:B-1----:R-:W-:-:S02]  /*498c0*/  IMAD.MOV.U32 R252, RZ, RZ, R14 ;  /* 0x000000fffffc7224 */ /* 0x002fc400078e000e */
[----:B------:R-:W-:Y:S01]  /*498d0*/  IMAD.MOV.U32 R231, RZ, RZ, R15 ;  /* 0x000000ffffe77224 */ /* 0x000fe200078e000f */
[----:B------:R-:W-:Y:S04]  /*498e0*/  STL.64 [R1+0x80], R12 ;  /* 0x0000800c01007387 */ /* 0x000fe80000100a00 */
[----:B------:R-:W-:Y:S04]  /*498f0*/  STL [R1+0x1760], R252 ;  /* 0x001760fc01007387 */ /* 0x000fe80000100800 */
[----:B------:R-:W-:Y:S04]  /*49900*/  STL [R1+0x1758], R231 ;  /* 0x001758e701007387 */ /* 0x000fe80000100800 */
        /* <DEDUP_REMOVED lines=11> */
[----:B--2---:R2:W-:Y:S02]  /*499c0*/  STSM.16.M88.4 [R0], R24 ;  /* 0x0000001800007844 */ /* 0x0045e40000000200 */
[----:B------:R-:W-:Y:S01]  /*499d0*/  BAR.SYNC.DEFER_BLOCKING 0x0 ;  /* 0x0000000000007b1d */ /* 0x000fe20000010000 */
[----:B-1----:R-:W-:-:S02]  /*499e0*/  IMAD.MOV.U32 R230, RZ, RZ, R15 ;  /* 0x000000ffffe67224 */ /* 0x002fc400078e000f */
[----:B------:R-:W-:Y:S02]  /*499f0*/  IMAD.MOV.U32 R252, RZ, RZ, R13 ;  /* 0x000000fffffc7224 */ /* 0x000fe400078e000d */
[----:B------:R-:W-:Y:S01]  /*49a00*/  IMAD.MOV.U32 R231, RZ, RZ, R14 ;  /* 0x000000ffffe77224 */ /* 0x000fe200078e000e */
[----:B------:R-:W-:Y:S04]  /*49a10*/  STL [R1+0x20], R12 ;  /* 0x0000200c01007387 */ /* 0x000fe80000100800 */
[----:B------:R-:W4:Y:S04]  /*49a20*/  LDL.LU R13, [R1+0x1458] ;  /* 0x00145800010d7983 */ /* 0x000f280000300800 */
[----:B------:R-:W4:Y:S04]  /*49a30*/  LDL.LU R16, [R1+0xe00] ;  /* 0x000e000001107983 */ /* 0x000f280000300800 */
[----:B------:R-:W4:Y:S04]  /*49a40*/  LDL.LU R14, [R1+0x1744] ;  /* 0x00174400010e7983 */ /* 0x000f280000300800 */
[----:B------:R-:W-:Y:S04]  /*49a50*/  STL [R1+0x1774], R230 ;  /* 0x001774e601007387 */ /* 0x000fe80000100800 */
[----:B------:R-:W-:Y:S04]  /*49a60*/  STL [R1+0x1768], R231 ;  /* 0x001768e701007387 */ /* 0x000fe80000100800 */
[----:B------:R-:W-:Y:S04]  /*49a70*/  STL [R1+0x1764], R252 ;  /* 0x001764fc01007387 */ /* 0x000fe80000100800 */
[----:B------:R-:W3:Y:S04]  /*49a80*/  LDL.LU R29, [R1+0x328] ;  /* 0x00032800011d7983 */ /* 0x000ee80000300800 */
[----:B------:R-:W1:Y:S04]  /*49a90*/  LDS.128 R248, [R21] ;  /* 0x0000000015f87984 */ /* 0x000e680000000c00 */
[----:B--2---:R-:W2:Y:S04]  /*49aa0*/  LDL.LU R24, [R1+0xb24] ;  /* 0x000b240001187983 */ /* 0x004ea80000300800 */
[----:B-1----:R-:W-:Y:S04]  /*49ab0*/  STL [R1+0x17a8], R248 ;  /* 0x0017a8f801007387 */ /* 0x002fe80000100800 */
[----:B------:R-:W-:Y:S04]  /*49ac0*/  STL [R1+0x1794], R249 ;  /* 0x001794f901007387 */ /* 0x000fe80000100800 */
        /* <DEDUP_REMOVED lines=11> */
[----:B------:R-:W3:Y:S04]  /*49b80*/  LDL.LU R29, [R1+0x32c] ;  /* 0x00032c00011d7983 */ /* 0x000ee80000300800 */
[----:B------:R-:W1:Y:S01]  /*49b90*/  LDS.128 R244, [R21] ;  /* 0x0000000015f47984 */ /* 0x000e620000000c00 */
[----:B------:R-:W-:Y:S06]  /*49ba0*/  BAR.SYNC.DEFER_BLOCKING 0x0 ;  /* 0x0000000000007b1d */ /* 0x000fec0000010000 */
[----:B--2---:R2:W-:Y:S02]  /*49bb0*/  STSM.16.M88.4 [R0], R24 ;  /* 0x0000001800007844 */ /* 0x0045e40000000200 */
[----:B------:R-:W-:Y:S06]  /*49bc0*/  BAR.SYNC.DEFER_BLOCKING 0x0 ;  /* 0x0000000000007b1d */ /* 0x000fec0000010000 */
[----:B--2---:R-:W2:Y:S04]  /*49bd0*/  LDL.LU R24, [R1+0xb30] ;  /* 0x000b300001187983 */ /* 0x004ea80000300800 */
[----:B------:R-:W2:Y:S04]  /*49be0*/  LDL.LU R25, [R1+0xb38] ;  /* 0x000b380001197983 */ /* 0x000ea80000300800 */
[----:B------:R-:W2:Y:S04]  /*49bf0*/  LDL.LU R26, [R1+0x730] ;  /* 0x00073000011a7983 */ /* 0x000ea80000300800 */
[----:B------:R-:W2:Y:S04]  /*49c00*/  LDL.LU R27, [R1+0x738] ;  /* 0x00073800011b7983 */ /* 0x000ea80000300800 */
[----:B------:R-:W1:Y:S01]  /*49c10*/  LDS.128 R240, [R21] ;  /* 0x0000000015f07984 */ /* 0x000e620000000c00 */
[----:B------:R-:W-:-:S02]  /*49c20*/  IMAD.MOV.U32 R30, RZ, RZ, R97 ;  /* 0x000000ffff1e7224 */ /* 0x000fc400078e0061 */
[----:B------:R-:W-:Y:S01]  /*49c30*/  IMAD.MOV.U32 R31, RZ, RZ, R99 ;  /* 0x000000ffff1f7224 */ /* 0x000fe200078e0063 */
[----:B------:R-:W-:Y:S06]  /*49c40*/  BAR.SYNC.DEFER_BLOCKING 0x0 ;  /* 0x0000000000007b1d */ /* 0x000fec0000010000 */
[----:B---3--:R3:W-:Y:S02]  /*49c50*/  STSM.16.M88.4 [R0], R28 ;  /* 0x0000001c00007844 */ /* 0x0087e40000000200 */
[----:B------:R-:W-:Y:S06]  /*49c60*/  BAR.SYNC.DEFER_BLOCKING 0x0 ;  /* 0x0000000000007b1d */ /* 0x000fec0000010000 */
[----:B---3--:R-:W3:Y:S04]  /*49c70*/  LDL.LU R28, [R1+0x330] ;  /* 0x00033000011c7983 */ /* 0x008ee80000300800 */
        /* <DEDUP_REMOVED lines=57> */
[----:B------:R-:W4:Y:S04]  /*4a010*/  LDL.LU R32, [R1+0x350] ;  /* 0x0003500001207983 */ /* 0x000f280000300800 */
[----:B------:R-:W4:Y:S04]  /*4a020*/  LDL.LU R33, [R1+0x358] ;  /* 0x0003580001217983 */ /* 0x000f280000300800 */
        /* <DEDUP_REMOVED lines=8> */
[----:B------:R-:W3:Y:S04]  /*4a0b0*/  LDL.LU R30, [R1+0x754] ;  /* 0x00075400011e7983 */ /* 0x000ee80000300800 */
[----:B------:R-:W3:Y:S04]  /*4a0c0*/  LDL.LU R31, [R1+0x75c] ;  /* 0x00075c00011f7983 */ /* 0x000ee80000300800 */
[----:B------:R-:W1:Y:S01]  /*4a0d0*/  LDS.128 R200, [R21] ;  /* 0x0000000015c87984 */ /* 0x000e620000000c00 */
[----:B------:R-:W-:Y:S06]  /*4a0e0*/  BAR.SYNC.DEFER_BLOCKING 0x0 ;  /* 0x0000000000007b1d */ /* 0x000fec0000010000 */
[----:B--2---:R2:W-:Y:S02]  /*4a0f0*/  STSM.16.M88.4 [R0], R24 ;  /* 0x0000001800007844 */ /* 0x0045e40000000200 */
[----:B------:R-:W-:Y:S06]  /*4a100*/  BAR.SYNC.DEFER_BLOCKING 0x0 ;  /* 0x0000000000007b1d */ /* 0x000fec0000010000 */
[----:B--2---:R-:W2:Y:S04]  /*4a110*/  LDL.LU R24, [R1+0x354] ;  /* 0x0003540001187983 */ /* 0x004ea80000300800 */
[----:B------:R-:W2:Y:S04]  /*4a120*/  LDL.LU R25, [R1+0x35c] ;  /* 0x00035c0001197983 */ /* 0x000ea80000300800 */
[----:B------:R-:W1:Y:S01]  /*4a130*/  LDS.128 R196, [R21] ;  /* 0x0000000015c47984 */ /* 0x000e620000000c00 */
[----:B------:R-:W-:-:S02]  /*4a140*/  IMAD.MOV.U32 R34, RZ, RZ, R108 ;  /* 0x000000ffff227224 */ /* 0x000fc400078e006c */
[----:B------:R-:W-:Y:S01]  /*4a150*/  IMAD.MOV.U32 R35, RZ, RZ, R110 ;  /* 0x000000ffff237224 */ /* 0x000fe200078e006e */
[----:B------:R-:W-:Y:S06]  /*4a160*/  BAR.SYNC.DEFER_BLOCKING 0x0 ;  /* 0x0000000000007b1d */ /* 0x000fec0000010000 */
[----:B----4-:R-:W-:Y:S02]  /*4a170*/  STSM.16.M88.4 [R0], R32 ;  /* 0x0000002000007844 */ /* 0x010fe40000000200 */
[----:B------:R-:W-:Y:S06]  /*4a180*/  BAR.SYNC.DEFER_BLOCKING 0x0 ;  /* 0x0000000000007b1d */ /* 0x000fec0000010000 */
[----:B------:R-:W4:Y:S02]  /*4a190*/  LDS.128 R192, [R21] ;  /* 0x0000000015c07984 */ /* 0x000f240000000c00 */
[----:B------:R-:W-:Y:S01]  /*4a1a0*/  BAR.SYNC.DEFER_BLOCKING 0x0 ;  /* 0x0000000000007b1d */ /* 0x000fe20000010000 */
[----:B------:R-:W-:-:S02]  /*4a1b0*/  IMAD.MOV.U32 R26, RZ, RZ, R109 ;  /* 0x000000ffff1a7224 */ /* 0x000fc400078e006d */
[----:B------:R-:W-:-:S03]  /*4a1c0*/  IMAD.MOV.U32 R27, RZ, RZ, R111 ;  /* 0x000000ffff1b7224 */ /* 0x000fc600078e006f */
[----:B---3--:R3:W-:Y:S02]  /*4a1d0*/  STSM.16.M88.4 [R0], R28 ;  /* 0x0000001c00007844 */ /* 0x0087e40000000200 */
[----:B------:R-:W-:Y:S06]  /*4a1e0*/  BAR.SYNC.DEFER_BLOCKING 0x0 ;  /* 0x0000000000007b1d */ /* 0x000fec0000010000 */
[----:B---3--:R-:W3:Y:S04]  /*4a1f0*/  LDL.LU R28, [R1+0xb60] ;  /* 0x000b6000011c7983 */ /* 0x008ee80000300800 */
[----:B------:R-:W3:Y:S04]  /*4a200*/  LDL.LU R29, [R1+0xb68] ;  /* 0x000b6800011d7983 */ /* 0x000ee80000300800 */
[----:B------:R-:W3:Y:S04]  /*4a210*/  LDL.LU R30, [R1+0x760] ;  /* 0x00076000011e7983 */ /* 0x000ee80000300800 */
[----:B------:R-:W3:Y:S04]  /*4a220*/  LDL.LU R31, [R1+0x768] ;  /* 0x00076800011f7983 */ /* 0x000ee80000300800 */
[----:B------:R-:W4:Y:S01]  /*4a230*/  LDS.128 R188, [R21] ;  /* 0x0000000015bc7984 */ /* 0x000f220000000c00 */
[----:B------:R-:W-:Y:S06]  /*4a240*/  BAR.SYNC.DEFER_BLOCKING 0x0 ;  /* 0x0000000000007b1d */ /* 0x000fec0000010000 */
[----:B--2---:R2:W-:Y:S02]  /*4a250*/  STSM.16.M88.4 [R0], R24 ;  /* 0x0000001800007844 */ /* 0x0045e40000000200 */
[----:B------:R-:W-:Y:S06]  /*4a260*/  BAR.SYNC.DEFER_BLOCKING 0x0 ;  /* 0x0000000000007b1d */ /* 0x000fec0000010000 */
[----:B--2---:R-:W2:Y:S04]  /*4a270*/  LDL.LU R24, [R1+0x360] ;  /* 0x0003600001187983 */ /* 0x004ea80000300800 */
[----:B------:R-:W2:Y:S04]  /*4a280*/  LDL.LU R25, [R1+0x368] ;  /* 0x0003680001197983 */ /* 0x000ea80000300800 */
[----:B------:R-:W4:Y:S01]  /*4a290*/  LDS.128 R184, [R21] ;  /* 0x0000000015b87984 */ /* 0x000f220000000c00 */
        /* <DEDUP_REMOVED lines=31> */
[----:B------:R-:W4:Y:S04]  /*4a490*/  LDL.LU R32, [R1+0xb74] ;  /* 0x000b740001207983 */ /* 0x000f280000300800 */
[----:B------:R-:W4:Y:S04]  /*4a4a0*/  LDL.LU R33, [R1+0xb7c] ;  /* 0x000b7c0001217983 */ /* 0x000f280000300800 */
[----:B------:R-:W4:Y:S04]  /*4a4b0*/  LDL.LU R34, [R1+0x774] ;  /* 0x0007740001227983 */ /* 0x000f280000300800 */
[----:B------:R-:W4:Y:S04]  /*4a4c0*/  LDL.LU R35, [R1+0x77c] ;  /* 0x00077c0001237983 */ /* 0x000f280000300800 */
[----:B------:R-:W1:Y:S01]  /*4a4d0*/  LDS.128 R168, [R21] ;  /* 0x0000000015a87984 */ /* 0x000e620000000c00 */
[----:B------:R-:W-:Y:S01]  /*4a4e0*/  BAR.SYNC.DEFER_BLOCKING 0x0 ;  /* 0x0000000000007b1d */ /* 0x000fe20000010000 */
[----:B------:R-:W-:-:S02]  /*4a4f0*/  IMAD.MOV.U32 R26, RZ, RZ, R116 ;  /* 0x000000ffff1a7224 */ /* 0x000fc400078e0074 */
[----:B------:R-:W-:-:S03]  /*4a500*/  IMAD.MOV.U32 R27, RZ, RZ, R118 ;  /* 0x000000ffff1b7224 */ /* 0x000fc600078e0076 */
[----:B------:R-:W4:Y:S04]  /*4a510*/  LDL.LU R36, [R1+0x374] ;  /* 0x0003740001247983 */ /* 0x000f280000300800 */
[----:B------:R-:W4:Y:S04]  /*4a520*/  LDL.LU R37, [R1+0x37c] ;  /* 0x00037c0001257983 */ /* 0x000f280000300800 */
[----:B---3--:R-:W-:Y:S01]  /*4a530*/  STSM.16.M88.4 [R0], R28 ;  /* 0x0000001c00007844 */ /* 0x008fe20000000200 */
[----:B------:R-:W-:Y:S06]  /*4a540*/  BAR.SYNC.DEFER_BLOCKING 0x0 ;  /* 0x0000000000007b1d */ /* 0x000fec0000010000 */
[----:B------:R-:W3:Y:S02]  /*4a550*/  LDS.128 R28, [R21] ;  /* 0x00000000151c7984 */ /* 0x000ee40000000c00 */
[----:B------:R-:W-:Y:S06]  /*4a560*/  BAR.SYNC.DEFER_BLOCKING 0x0 ;  /* 0x0000000000007b1d */ /* 0x000fec0000010000 */
[----:B--2---:R-:W-:Y:S02]  /*4a570*/  STSM.16.M88.4 [R0], R24 ;  /* 0x0000001800007844 */ /* 0x004fe40000000200 */
[----:B------:R-:W-:Y:S06]  /*4a580*/  BAR.SYNC.DEFER_BLOCKING 0x0 ;  /* 0x0000000000007b1d */ /* 0x000fec0000010000 */
[----:B------:R-:W2:Y:S02]  /*4a590*/  LDS.128 R24, [R21] ;  /* 0x0000000015187984 */ /* 0x000ea40000000c00 */
[----:B------:R-:W-:Y:S06]  /*4a5a0*/  BAR.SYNC.DEFER_BLOCKING 0x0 ;  /* 0x0000000000007b1d */ /* 0x000fec0000010000 */
[----:B----4-:R4:W-:Y:S02]  /*4a5b0*/  STSM.16.M88.4 [R0], R32 ;  /* 0x0000002000007844 */ /* 0x0109e40000000200 */
[----:B------:R-:W-:Y:S06]  /*4a5c0*/  BAR.SYNC.DEFER_BLOCKING 0x0 ;  /* 0x0000000000007b1d */ /* 0x000fec0000010000 */
[----:B----4-:R-:W4:Y:S04]  /*4a5d0*/  LDL.LU R32, [R1+0xb80] ;  /* 0x000b800001207983 */ /* 0x010f280000300800 */
[----:B------:R-:W4:Y:S04]  /*4a5e0*/  LDL.LU R33, [R1+0xb88] ;  /* 0x000b880001217983 */ /* 0x000f280000300800 */
[----:B------:R-:W4:Y:S04]  /*4a5f0*/  LDL.LU R34, [R1+0x780] ;  /* 0x0007800001227983 */ /* 0x000f280000300800 */
[----:B------:R-:W4:Y:S04]  /*4a600*/  LDL.LU R35, [R1+0x788] ;  /* 0x0007880001237983 */ /* 0x000f280000300800 */
[----:B------:R-:W3:Y:S04]  /*4a610*/  LDL.LU R44, [R1+0x380] ;  /* 0x00038000012c7983 */ /* 0x000ee80000300800 */
[----:B------:R-:W3:Y:S04]  /*4a620*/  LDL.LU R45, [R1+0x388] ;  /* 0x00038800012d7983 */ /* 0x000ee80000300800 */
[----:B------:R-:W2:Y:S04]  /*4a630*/  LDL.LU R48, [R1+0xb84] ;  /* 0x000b840001307983 */ /* 0x000ea80000300800 */
[----:B------:R-:W2:Y:S04]  /*4a640*/  LDL.LU R49, [R1+0xb8c] ;  /* 0x000b8c0001317983 */ /* 0x000ea80000300800 */
[----:B------:R-:W2:Y:S04]  /*4a650*/  LDL.LU R50, [R1+0x784] ;  /* 0x0007840001327983 */ /* 0x000ea80000300800 */
[----:B------:R-:W2:Y:S04]  /*4a660*/  LDL.LU R51, [R1+0x78c] ;  /* 0x00078c0001337983 */ /* 0x000ea80000300800 */
[----:B------:R-:W1:Y:S01]  /*4a670*/  LDS.128 R40, [R21] ;  /* 0x0000000015287984 */ /* 0x000e620000000c00 */
[----:B------:R-:W-:-:S02]  /*4a680*/  IMAD.MOV.U32 R38, RZ, RZ, R117 ;  /* 0x000000ffff267224 */ /* 0x000fc400078e0075 */
[----:B------:R-:W-:Y:S01]  /*4a690*/  IMAD.MOV.U32 R39, RZ, RZ, R119 ;  /* 0x000000ffff277224 */ /* 0x000fe200078e0077 */
[----:B------:R-:W-:Y:S01]  /*4a6a0*/  BAR.SYNC.DEFER_BLOCKING 0x0 ;  /* 0x0000000000007b1d */ /* 0x000fe20000010000 */
[----:B------:R-:W-:Y:S02]  /*4a6b0*/  IMAD.MOV.U32 R46, RZ, RZ, R120 ;  /* 0x000000ffff2e7224 */ /* 0x000fe400078e0078 */
[----:B------:R-:W-:-:S03]  /*4a6c0*/  IMAD.MOV.U32 R47, RZ, RZ, R122 ;  /* 0x000000ffff2f7224 */ /* 0x000fc600078e007a */
[----:B------:R-:W2:Y:S04]  /*4a6d0*/  LDL.LU R52, [R1+0x384] ;  /* 0x0003840001347983 */ /* 0x000ea80000300800 */
[----:B------:R-:W2:Y:S04]  /*4a6e0*/  LDL.LU R53, [R1+0x38c] ;  /* 0x00038c0001357983 */ /* 0x000ea80000300800 */
[----:B------:R-:W-:Y:S01]  /*4a6f0*/  STSM.16.M88.4 [R0], R36 ;  /* 0x0000002400007844 */ /* 0x000fe20000000200 */
[----:B------:R-:W-:Y:S06]  /*4a700*/  BAR.SYNC.DEFER_BLOCKING 0x0 ;  /* 0x0000000000007b1d */ /* 0x000fec0000010000 */
[----:B------:R-:W1:Y:S02]  /*4a710*/  LDS.128 R36, [R21] ;  /* 0x0000000015247984 */ /* 0x000e640000000c00 */
[----:B------:R-:W-:Y:S06]  /*4a720*/  BAR.SYNC.DEFER_BLOCKING 0x0 ;  /* 0x0000000000007b1d */ /* 0x000fec0000010000 */
[----:B----4-:R-:W-:Y:S02]  /*4a730*/  STSM.16.M88.4 [R0], R32 ;  /* 0x0000002000007844 */ /* 0x010fe40000000200 */
[----:B------:R-:W-:Y:S06]  /*4a740*/  BAR.SYNC.DEFER_BLOCKING 0x0 ;  /* 0x0000000000007b1d */ /* 0x000fec0000010000 */
[----:B------:R-:W4:Y:S02]  /*4a750*/  LDS.128 R32, [R21] ;  /* 0x0000000015207984 */ /* 0x000f240000000c00 */
[----:B------:R-:W-:Y:S06]  /*4a760*/  BAR.SYNC.DEFER_BLOCKING 0x0 ;  /* 0x0000000000007b1d */ /* 0x000fec0000010000 */
[----:B---3--:R-:W-:Y:S02]  /*4a770*/  STSM.16.M88.4 [R0], R44 ;  /* 0x0000002c00007844 */ /* 0x008fe40000000200 */
[----:B------:R-:W-:Y:S06]  /*4a780*/  BAR.SYNC.DEFER_BLOCKING 0x0 ;  /* 0x0000000000007b1d */ /* 0x000fec0000010000 */
[----:B------:R-:W3:Y:S02]  /*4a790*/  LDS.128 R44, [R21] ;  /* 0x00000000152c7984 */ /* 0x000ee40000000c00 */
        /* <DEDUP_REMOVED lines=9> */
[----:B------:R-:W3:Y:S04]  /*4a830*/  LDL.LU R64, [R1+0xb94] ;  /* 0x000b940001407983 */ /* 0x000ee80000300800 */
[----:B------:R-:W3:Y:S04]  /*4a840*/  LDL.LU R65, [R1+0xb9c] ;  /* 0x000b9c0001417983 */ /* 0x000ee80000300800 */
[----:B------:R-:W3:Y:S04]  /*4a850*/  LDL.LU R66, [R1+0x794] ;  /* 0x0007940001427983 */ /* 0x000ee80000300800 */
[----:B------:R-:W3:Y:S04]  /*4a860*/  LDL.LU R67, [R1+0x79c] ;  /* 0x00079c0001437983 */ /* 0x000ee80000300800 */
[----:B------:R-:W1:Y:S01]  /*4a870*/  LDS.128 R56, [R21] ;  /* 0x0000000015387984 */ /* 0x000e620000000c00 */
[----:B------:R-:W-:-:S02]  /*4a880*/  IMAD.MOV.U32 R54, RZ, RZ, R121 ;  /* 0x000000ffff367224 */ /* 0x000fc400078e0079 */
[----:B------:R-:W-:Y:S01]  /*4a890*/  IMAD.MOV.U32 R55, RZ, RZ, R123 ;  /* 0x000000ffff377224 */ /* 0x000fe200078e007b */
[----:B------:R-:W-:Y:S01]  /*4a8a0*/  BAR.SYNC.DEFER_BLOCKING 0x0 ;  /* 0x0000000000007b1d */ /* 0x000fe20000010000 */
[----:B------:R-:W-:Y:S02]  /*4a8b0*/  IMAD.MOV.U32 R62, RZ, RZ, R124 ;  /* 0x000000ffff3e7224 */ /* 0x000fe400078e007c */
[----:B------:R-:W-:-:S03]  /*4a8c0*/  IMAD.MOV.U32 R63, RZ, RZ, R126 ;  /* 0x000000ffff3f7224 */ /* 0x000fc600078e007e */
[----:B------:R-:W3:Y:S04]  /*4a8d0*/  LDL.LU R68, [R1+0x394] ;  /* 0x0003940001447983 */ /* 0x000ee80000300800 */
[----:B------:R-:W3:Y:S04]  /*4a8e0*/  LDL.LU R69, [R1+0x39c] ;  /* 0x00039c0001457983 */ /* 0x000ee80000300800 */
[----:B------:R-:W-:Y:S01]  /*4a8f0*/  STSM.16.M88.4 [R0], R52 ;  /* 0x0000003400007844 */ /* 0x000fe20000000200 */
[----:B------:R-:W-:Y:S06]  /*4a900*/  BAR.SYNC.DEFER_BLOCKING 0x0 ;  /* 0x0000000000007b1d */ /* 0x000fec0000010000 */
[----:B------:R-:W1:Y:S02]  /*4a910*/  LDS.128 R52, [R21] ;  /* 0x0000000015347984 */ /* 0x000e640000000c00 */
[----:B------:R-:W-:Y:S06]  /*4a920*/  BAR.SYNC.DEFER_BLOCKING 0x0 ;  /* 0x0000000000007b1d */ /* 0x000fec0000010000 */
[----:B--2---:R-:W-:Y:S02]  /*4a930*/  STSM.16.M88.4 [R0], R48 ;  /* 0x0000003000007844 */ /* 0x004fe40000000200 */
[----:B------:R-:W-:Y:S06]  /*4a940*/  BAR.SYNC.DEFER_BLOCKING 0x0 ;  /* 0x0000000000007b1d */ /* 0x000fec0000010000 */
[----:B------:R-:W2:Y:S02]  /*4a950*/  LDS.128 R48, [R21] ;  /* 0x0000000015307984 */ /* 0x000ea40000000c00 */
[----:B------:R-:W-:Y:S06]  /*4a960*/  BAR.SYNC.DEFER_BLOCKING 0x0 ;  /* 0x0000000000007b1d */ /* 0x000fec0000010000 */
[----:B----4-:R-:W-:Y:S02]  /*4a970*/  STSM.16.M88.4 [R0], R60 ;  /* 0x0000003c00007844 */ /* 0x010fe40000000200 */
[----:B------:R-:W-:Y:S06]  /*4a980*/  BAR.SYNC.DEFER_BLOCKING 0x0 ;  /* 0x0000000000007b1d */ /* 0x000fec0000010000 */
[----:B------:R-:W4:Y:S02]  /*4a990*/  LDS.128 R60, [R21] ;  /* 0x00000000153c7984 */ /* 0x000f240000000c00 */
[----:B------:R-:W-:Y:S06]  /*4a9a0*/  BAR.SYNC.DEFER_BLOCKING 0x0 ;  /* 0x0000000000007b1d */ /* 0x000fec0000010000 */
[----:B---3--:R3:W-:Y:S02]  /*4a9b0*/  STSM.16.M88.4 [R0], R64 ;  /* 0x0000004000007844 */ /* 0x0087e40000000200 */
[----:B------:R-:W-:Y:S06]  /*4a9c0*/  BAR.SYNC.DEFER_BLOCKING 0x0 ;  /* 0x0000000000007b1d */ /* 0x000fec0000010000 */
[----:B---3--:R-:W3:Y:S04]  /*4a9d0*/  LDL.LU R64, [R1+0xba0] ;  /* 0x000ba00001407983 */ /* 0x008ee80000300800 */
[----:B------:R-:W3:Y:S04]  /*4a9e0*/  LDL.LU R65, [R1+0xba8] ;  /* 0x000ba80001417983 */ /* 0x000ee80000300800 */
[----:B------:R-:W3:Y:S04]  /*4a9f0*/  LDL.LU R66, [R1+0x7a0] ;  /* 0x0007a00001427983 */ /* 0x000ee80000300800 */
[----:B------:R-:W3:Y:S04]  /*4aa00*/  LDL.LU R67, [R1+0x7a8] ;  /* 0x0007a80001437983 */ /* 0x000ee80000300800 */
[----:B------:R-:W2:Y:S04]  /*4aa10*/  LDL.LU R76, [R1+0x3a0] ;  /* 0x0003a000014c7983 */ /* 0x000ea80000300800 */
[----:B------:R-:W2:Y:S04]  /*4aa20*/  LDL.LU R77, [R1+0x3a8] ;  /* 0x0003a800014d7983 */ /* 0x000ea80000300800 */
[----:B------:R-:W4:Y:S04]  /*4aa30*/  LDL.LU R80, [R1+0xba4] ;  /* 0x000ba40001507983 */ /* 0x000f280000300800 */
[----:B------:R-:W4:Y:S04]  /*4aa40*/  LDL.LU R81, [R1+0xbac] ;  /* 0x000bac0001517983 */ /* 0x000f280000300800 */
[----:B------:R-:W4:Y:S04]  /*4aa50*/  LDL.LU R82, [R1+0x7a4] ;  /* 0x0007a40001527983 */ /* 0x000f280000300800 */
[----:B------:R-:W4:Y:S04]  /*4aa60*/  LDL.LU R83, [R1+0x7ac] ;  /* 0x0007ac0001537983 */ /* 0x000f280000300800 */
[----:B------:R-:W1:Y:S01]  /*4aa70*/  LDS.128 R72, [R21] ;  /* 0x0000000015487984 */ /* 0x000e620000000c00 */
[----:B------:R-:W-:-:S02]  /*4aa80*/  IMAD.MOV.U32 R70, RZ, RZ, R125 ;  /* 0x000000ffff467224 */ /* 0x000fc400078e007d */
[----:B------:R-:W-:Y:S01]  /*4aa90*/  IMAD.MOV.U32 R71, RZ, RZ, R127 ;  /* 0x000000ffff477224 */ /* 0x000fe200078e007f */
[----:B------:R-:W-:Y:S01]  /*4aaa0*/  BAR.SYNC.DEFER_BLOCKING 0x0 ;  /* 0x0000000000007b1d */ /* 0x000fe20000010000 */
[----:B------:R-:W-:Y:S02]  /*4aab0*/  IMAD.MOV.U32 R78, RZ, RZ, R128 ;  /* 0x000000ffff4e7224 */ /* 0x000fe400078e0080 */
[----:B------:R-:W-:-:S03]  /*4aac0*/  IMAD.MOV.U32 R79, RZ, RZ, R130 ;  /* 0x000000ffff4f7224 */ /* 0x000fc600078e0082 */
[----:B------:R-:W4:Y:S04]  /*4aad0*/  LDL.LU R84, [R1+0x3a4] ;  /* 0x0003a40001547983 */ /* 0x000f280000300800 */
[----:B------:R-:W4:Y:S04]  /*4aae0*/  LDL.LU R85, [R1+0x3ac] ;  /* 0x0003ac0001557983 */ /* 0x000f280000300800 */
[----:B------:R-:W-:Y:S01]  /*4aaf0*/  STSM.16.M88.4 [R0], R68 ;  /* 0x0000004400007844 */ /* 0x000fe20000000200 */
[----:B------:R-:W-:Y:S06]  /*4ab00*/  BAR.SYNC.DEFER_BLOCKING 0x0 ;  /* 0x0000000000007b1d */ /* 0x000fec0000010000 */
[----:B------:R-:W1:Y:S02]  /*4ab10*/  LDS.128 R68, [R21] ;  /* 0x0000000015447984 */ /* 0x000e640000000c00 */
[----:B------:R-:W-:Y:S06]  /*4ab20*/  BAR.SYNC.DEFER_BLOCKING 0x0 ;  /* 0x0000000000007b1d */ /* 0x000fec0000010000 */
[----:B---3--:R-:W-:Y:S02]  /*4ab30*/  STSM.16.M88.4 [R0], R64 ;  /* 0x0000004000007844 */ /* 0x008fe40000000200 */
        /* <DEDUP_REMOVED lines=20> */
[----:B------:R-:W-:Y:S01]  /*4ac80*/  IMAD.MOV.U32 R86, RZ, RZ, R129 ;  /* 0x000000ffff567224 */ /* 0x000fe200078e0081 */
[----:B------:R-:W-:Y:S01]  /*4ac90*/  MOV R87, R131 ;  /* 0x0000008300577202 */ /* 0x000fe20000000f00 */
[----:B------:R-:W-:Y:S01]  /*4aca0*/  BAR.SYNC.DEFER_BLOCKING 0x0 ;  /* 0x0000000000007b1d */ /* 0x000fe20000010000 */
[----:B------:R-:W-:-:S02]  /*4acb0*/  IMAD.MOV.U32 R94, RZ, RZ, R132 ;  /* 0x000000ffff5e7224 */ /* 0x000fc400078e0084 */
        /* <DEDUP_REMOVED lines=70> */
[----:B------:R-:W-:Y:S01]  /*4b120*/  BAR.SYNC.DEFER_BLOCKING 0x0 ;  /* 0x0000000000007b1d */ /* 0x000fe20000010000 */
[----:B------:R-:W-:-:S05]  /*4b130*/  IMAD.MOV.U32 R134, RZ, RZ, R141 ;  /* 0x000000ffff867224 */ /* 0x000fca00078e008d */
        /* <DEDUP_REMOVED lines=8> */
[----:B----4-:R4:W-:Y:S01]  /*4b1c0*/  STSM.16.M88.4 [R0], R128 ;  /* 0x0000008000007844 */ /* 0x0109e20000000200 */
[----:B------:R-:W-:-:S02]  /*4b1d0*/  IMAD.MOV.U32 R142, RZ, RZ, R144 ;  /* 0x000000ffff8e7224 */ /* 0x000fc400078e0090 */
[----:B------:R-:W-:Y:S01]  /*4b1e0*/  IMAD.MOV.U32 R135, RZ, RZ, R143 ;  /* 0x000000ffff877224 */ /* 0x000fe200078e008f */
        /* <DEDUP_REMOVED lines=11> */
[----:B------:R-:W2:Y:S04]  /*4b2a0*/  LDL.LU R156, [R1+0x3e4] ;  /* 0x0003e400019c7983 */ /* 0x000ea80000300800 */
[----:B------:R-:W2:Y:S01]  /*4b2b0*/  LDL.LU R157, [R1+0x3ec] ;  /* 0x0003ec00019d7983 */ /* 0x000ea20000300800 */
[----:B------:R-:W-:-:S02]  /*4b2c0*/  IMAD.MOV.U32 R158, RZ, RZ, R145 ;  /* 0x000000ffff9e7224 */ /* 0x000fc400078e0091 */
[----:B------:R-:W-:Y:S01]  /*4b2d0*/  IMAD.MOV.U32 R143, RZ, RZ, R146 ;  /* 0x000000ffff8f7224 */ /* 0x000fe200078e0092 */
[----:B------:R-:W2:Y:S01]  /*4b2e0*/  LDL.LU R144, [R1+0xbf0] ;  /* 0x000bf00001907983 */ /* 0x000ea20000300800 */
[----:B------:R-:W-:-:S03]  /*4b2f0*/  IMAD.MOV.U32 R159, RZ, RZ, R147 ;  /* 0x000000ffff9f7224 */ /* 0x000fc600078e0093 */
[----:B------:R-:W2:Y:S04]  /*4b300*/  LDL.LU R145, [R1+0xbf8] ;  /* 0x000bf80001917983 */ /* 0x000ea80000300800 */
[----:B------:R-:W2:Y:S04]  /*4b310*/  LDL.LU R146, [R1+0x7f0] ;  /* 0x0007f00001927983 */ /* 0x000ea80000300800 */
[----:B------:R-:W2:Y:S04]  /*4b320*/  LDL.LU R147, [R1+0x7f8] ;  /* 0x0007f80001937983 */ /* 0x000ea80000300800 */
[----:B------:R-:W1:Y:S01]  /*4b330*/  LDS.128 R136, [R21] ;  /* 0x0000000015887984 */ /* 0x000e620000000c00 */
[----:B------:R-:W-:Y:S06]  /*4b340*/  BAR.SYNC.DEFER_BLOCKING 0x0 ;  /* 0x0000000000007b1d */ /* 0x000fec0000010000 */
[----:B------:R-:W2:Y:S04]  /*4b350*/  LDL.LU R160, [R1+0x3f0] ;  /* 0x0003f00001a07983 */ /* 0x000ea80000300800 */
[----:B------:R-:W2:Y:S04]  /*4b360*/  LDL.LU R161, [R1+0x3f8] ;  /* 0x0003f80001a17983 */ /* 0x000ea80000300800 */
[----:B------:R-:W2:Y:S04]  /*4b370*/  LDL.LU R164, [R1+0xbf4] ;  /* 0x000bf40001a47983 */ /* 0x000ea80000300800 */
[----:B------:R-:W2:Y:S04]  /*4b380*/  LDL.LU R165, [R1+0xbfc] ;  /* 0x000bfc0001a57983 */ /* 0x000ea80000300800 */
[----:B------:R-:W-:Y:S01]  /*4b390*/  STSM.16.M88.4 [R0], R132 ;  /* 0x0000008400007844 */ /* 0x000fe20000000200 */
[----:B------:R-:W-:Y:S06]  /*4b3a0*/  BAR.SYNC.DEFER_BLOCKING 0x0 ;  /* 0x0000000000007b1d */ /* 0x000fec0000010000 */
[----:B------:R-:W2:Y:S04]  /*4b3b0*/  LDL.LU R166, [R1+0x7f4] ;  /* 0x0007f40001a67983 */ /* 0x000ea80000300800 */
[----:B------:R-:W2:Y:S01]  /*4b3c0*/  LDL.LU R167, [R1+0x7fc] ;  /* 0x0007fc0001a77983 */ /* 0x000ea20000300800 */
[----:B------:R-:W-:-:S02]  /*4b3d0*/  IMAD.MOV.U32 R162, RZ, RZ, R148 ;  /* 0x000000ffffa27224 */ /* 0x000fc400078e0094 */
[----:B------:R-:W-:Y:S01]  /*4b3e0*/  IMAD.MOV.U32 R163, RZ, RZ, R150 ;  /* 0x000000ffffa37224 */ /* 0x000fe200078e0096 */
[----:B------:R-:W2:Y:S01]  /*4b3f0*/  LDL.LU R23, [R1+0x800] ;  /* 0x0008000001177983 */ /* 0x000ea20000300800 */
[----:B------:R-:W-:-:S03]  /*4b400*/  ISETP.GE.AND P5, PT, R7, R13, PT ;  /* 0x0000000d0700720c */ /* 0x000fc60003fa6270 */
[----:B------:R-:W2:Y:S04]  /*4b410*/  LDL.LU R12, [R1+0x143c] ;  /* 0x00143c00010c7983 */ /* 0x000ea80000300800 */
[----:B------:R-:W1:Y:S01]  /*4b420*/  LDS.128 R132, [R21] ;  /* 0x0000000015847984 */ /* 0x000e620000000c00 */
[----:B------:R-:W-:Y:S06]  /*4b430*/  BAR.SYNC.DEFER_BLOCKING 0x0 ;  /* 0x0000000000007b1d */ /* 0x000fec0000010000 */
[----:B------:R-:W2:Y:S04]  /*4b440*/  LDL.LU R13, [R1+0x400] ;  /* 0x00040000010d7983 */ /* 0x000ea80000300800 */
[----:B----4-:R-:W-:Y:S01]  /*4b450*/  STSM.16.M88.4 [R0], R128 ;  /* 0x0000008000007844 */ /* 0x010fe20000000200 */
[----:B------:R-:W-:Y:S06]  /*4b460*/  BAR.SYNC.DEFER_BLOCKING 0x0 ;  /* 0x0000000000007b1d */ /* 0x000fec0000010000 */
[----:B------:R-:W4:Y:S02]  /*4b470*/  LDS.128 R128, [R21] ;  /* 0x0000000015807984 */ /* 0x000f240000000c00 */
        /* <DEDUP_REMOVED lines=9> */
[----:B------:R-:W-:Y:S02]  /*4b510*/  STSM.16.M88.4 [R0], R156 ;  /* 0x0000009c00007844 */ /* 0x000fe40000000200 */
        /* <DEDUP_REMOVED lines=11> */
[----:B------:R1:W-:Y:S04]  /*4b5d0*/  STSM.16.M88.4 [R0], R164 ;  /* 0x000000a400007844 */ /* 0x0003e80000000200 */
[----:B-1----:R-:W4:Y:S04]  /*4b5e0*/  LDL.LU R164, [R1+0x3f4] ;  /* 0x0003f40001a47983 */ /* 0x002f280000300800 */
[----:B------:R-:W4:Y:S04]  /*4b5f0*/  LDL.LU R165, [R1+0x3fc] ;  /* 0x0003fc0001a57983 */ /* 0x000f280000300800 */
[----:B------:R-:W3:Y:S04]  /*4b600*/  LDL.LU R19, [R1] ;  /* 0x0000000001137983 */ /* 0x000ee80000300800 */
[----:B------:R-:W2:Y:S04]  /*4b610*/  LDL.LU R18, [R1+0xe04] ;  /* 0x000e040001127983 */ /* 0x000ea80000300800 */
[----:B------:R-:W2:Y:S01]  /*4b620*/  LDL.LU R15, [R1+0x1288] ;  /* 0x00128800010f7983 */ /* 0x000ea20000300800 */
[----:B------:R-:W-:-:S02]  /*4b630*/  IMAD.MOV.U32 R166, RZ, RZ, R149 ;  /* 0x000000ffffa67224 */ /* 0x000fc400078e0095 */
[----:B------:R-:W-:Y:S01]  /*4b640*/  IMAD.MOV.U32 R167, RZ, RZ, R151 ;  /* 0x000000ffffa77224 */ /* 0x000fe200078e0097 */
[----:B------:R-:W-:Y:S01]  /*4b650*/  BAR.SYNC.DEFER_BLOCKING 0x0 ;  /* 0x0000000000007b1d */ /* 0x000fe20000010000 */
[----:B------:R-:W-:Y:S01]  /*4b660*/  ISETP.LT.AND P5, PT, R6, UR4, !P5 ;  /* 0x0000000406007c0c */ /* 0x000fe2000efa1270 */
[----:B------:R-:W-:-:S04]  /*4b670*/  IMAD.WIDE R228, R14, 0x4, R2 ;  /* 0x000000040ee47825 */ /* 0x000fc800078e0202 */
[----:B------:R-:W-:Y:S01]  /*4b680*/  ULDC.64 UR4, c[0x0][0x228] ;  /* 0x00008a0000047ab9 */ /* 0x000fe20000000a00 */
[----:B------:R-:W2:Y:S04]  /*4b690*/  LDL.LU R17, [R1+0x804] ;  /* 0x0008040001117983 */ /* 0x000ea80000300800 */
[----:B------:R-:W1:Y:S01]  /*4b6a0*/  LDS.128 R148, [R21] ;  /* 0x0000000015947984 */ /* 0x000e620000000c00 */
[----:B------:R-:W-:Y:S06]  /*4b6b0*/  BAR.SYNC.DEFER_BLOCKING 0x0 ;  /* 0x0000000000007b1d */ /* 0x000fec0000010000 */
[----:B----4-:R4:W-:Y:S02]  /*4b6c0*/  STSM.16.M88.4 [R0], R164 ;  /* 0x000000a400007844 */ /* 0x0109e40000000200 */
[----:B------:R-:W-:Y:S06]  /*4b6d0*/  BAR.SYNC.DEFER_BLOCKING 0x0 ;  /* 0x0000000000007b1d */ /* 0x000fec0000010000 */
[----:B------:R1:W-:Y:S01]  /*4b6e0*/  @P5 STG.E desc[UR38][R228.64], R16 ;  /* 0x00000010e4005986 */ /* 0x0003e2000c101926 */
[----:B------:R-:W-:Y:S01]  /*4b6f0*/  ISETP.GE.AND P5, PT, R6, UR5, PT ;  /* 0x0000000506007c0c */ /* 0x000fe2000bfa6270 */
[----:B----4-:R-:W-:Y:S01]  /*4b700*/  IMAD.WIDE R164, R14, 0x4, R4 ;  /* 0x000000040ea47825 */ /* 0x010fe200078e0204 */
[----:B------:R-:W-:-:S02]  /*4b710*/  ULDC UR5, c[0x0][0x228] ;  /* 0x00008a0000057ab9 */ /* 0x000fc40000000800 */
[----:B------:R-:W-:Y:S01]  /*4b720*/  ISETP.LT.AND P5, PT, R8, UR4, !P5 ;  /* 0x0000000408007c0c */ /* 0x000fe2000efa1270 */
[----:B-1----:R-:W4:Y:S04]  /*4b730*/  LDL.LU R16, [R1+0x404] ;  /* 0x0004040001107983 */ /* 0x002f280000300800 */
[----:B------:R-:W4:Y:S08]  /*4b740*/  LDL.LU R14, [R1+0xf50] ;  /* 0x000f5000010e7983 */ /* 0x000f300000300800 */
[----:B------:R1:W-:Y:S04]  /*4b750*/  @P5 STG.E desc[UR38][R164.64], R23 ;  /* 0x00000017a4005986 */ /* 0x0003e8000c101926 */
[----:B------:R-:W4:Y:S01]  /*4b760*/  LDL.LU R231, [R1+0x4] ;  /* 0x0000040001e77983 */ /* 0x000f220000300800 */
[----:B-1----:R-:W-:-:S05]  /*4b770*/  VIADD R23, R6, 0x1 ;  /* 0x0000000106177836 */ /* 0x002fca0000000000 */
[----:B------:R-:W-:-:S04]  /*4b780*/  ISETP.GE.AND P5, PT, R23, UR7, PT ;  /* 0x0000000717007c0c */ /* 0x000fc8000bfa6270 */
[----:B------:R-:W-:Y:S01]  /*4b790*/  ISETP.LT.AND P6, PT, R7, UR5, !P5 ;  /* 0x0000000507007c0c */ /* 0x000fe2000efc1270 */
[----:B------:R-:W-:Y:S01]  /*4b7a0*/  IMAD.WIDE R164, R12, 0x4, R2 ;  /* 0x000000040ca47825 */ /* 0x000fe200078e0202 */
[----:B------:R-:W-:Y:S01]  /*4b7b0*/  ISETP.LT.AND P5, PT, R8, UR6, !P5 ;  /* 0x0000000608007c0c */ /* 0x000fe2000efa1270 */
[----:B------:R-:W-:Y:S01]  /*4b7c0*/  ULDC UR5, c[0x0][0x22c] ;  /* 0x00008b0000057ab9 */ /* 0x000fe20000000800 */
[----:B------:R-:W-:Y:S01]  /*4b7d0*/  ULDC UR6, c[0x0][0x228] ;  /* 0x00008a0000067ab9 */ /* 0x000fe20000000800 */
[----:B------:R-:W-:-:S08]  /*4b7e0*/  VIADD R23, R6, 0x2 ;  /* 0x0000000206177836 */ /* 0x000fd00000000000 */
[----:B------:R1:W-:Y:S02]  /*4b7f0*/  @P6 STG.E desc[UR38][R164.64], R13 ;  /* 0x0000000da4006986 */ /* 0x0003e4000c101926 */
[----:B-1----:R-:W-:Y:S02]  /*4b800*/  IMAD.WIDE R164, R12, 0x4, R4 ;  /* 0x000000040ca47825 */ /* 0x002fe400078e0204 */
[----:B------:R-:W4:Y:S04]  /*4b810*/  LDL.LU R13, [R1+0xe08] ;  /* 0x000e0800010d7983 */ /* 0x000f280000300800 */
[----:B------:R-:W4:Y:S04]  /*4b820*/  LDL.LU R12, [R1+0xf54] ;  /* 0x000f5400010c7983 */ /* 0x000f280000300800 */
[----:B---3--:R2:W-:Y:S01]  /*4b830*/  @P5 STG.E desc[UR38][R164.64], R19 ;  /* 0x00000013a4005986 */ /* 0x0085e2000c101926 */
[----:B------:R-:W-:Y:S01]  /*4b840*/  ISETP.GE.AND P5, PT, R23, UR5, PT ;  /* 0x0000000517007c0c */ /* 0x000fe2000bfa6270 */
[----:B------:R-:W-:-:S02]  /*4b850*/  ULDC UR5, c[0x0][0x228] ;  /* 0x00008a0000057ab9 */ /* 0x000fc40000000800 */
[----:B------:R-:W3:Y:S01]  /*4b860*/  LDL.LU R230, [R1+0x808] ;  /* 0x0008080001e67983 */ /* 0x000ee20000300800 */
[----:B------:R-:W-:Y:S01]  /*4b870*/  ISETP.LT.AND P6, PT, R7, UR6, !P5 ;  /* 0x0000000607007c0c */ /* 0x000fe2000efc1270 */
[----:B--2---:R-:W-:Y:S02]  /*4b880*/  IMAD.WIDE R164, R15, 0x4, R2 ;  /* 0x000000040fa47825 */ /* 0x004fe400078e0202 */
[----:B------:R-:W2:Y:S01]  /*4b890*/  LDL.LU R20, [R1+0x408] ;  /* 0x0004080001147983 */ /* 0x000ea20000300800 */
[----:B------:R-:W-:-:S09]  /*4b8a0*/  ULDC UR6, c[0x0][0x228] ;  /* 0x00008a0000067ab9 */ /* 0x000fd20000000800 */
[----:B------:R1:W-:Y:S02]  /*4b8b0*/  @P6 STG.E desc[UR38][R164.64], R18 ;  /* 0x00000012a4006986 */ /* 0x0003e4000c101926 */
[----:B-1----:R-:W-:Y:S02]  /*4b8c0*/  IMAD.WIDE R164, R15, 0x4, R4 ;  /* 0x000000040fa47825 */ /* 0x002fe400078e0204 */
[----:B------:R-:W2:Y:S01]  /*4b8d0*/  LDL.LU R15, [R1+0xf58] ;  /* 0x000f5800010f7983 */ /* 0x000ea20000300800 */
[----:B------:R-:W-:Y:S01]  /*4b8e0*/  ISETP.LT.AND P5, PT, R8, UR5, !P5 ;  /* 0x0000000508007c0c */ /* 0x000fe2000efa1270 */
[----:B------:R-:W-:Y:S01]  /*4b8f0*/  VIADD R23, R6, 0x3 ;  /* 0x0000000306177836 */ /* 0x000fe20000000000 */
[----:B------:R-:W-:Y:S01]  /*4b900*/  ULDC UR5, c[0x0][0x22c] ;  /* 0x00008b0000057ab9 */ /* 0x000fe20000000800 */
[----:B------:R-:W2:Y:S04]  /*4b910*/  LDL.LU R19, [R1+0x8] ;  /* 0x0000080001137983 */ /* 0x000ea80000300800 */
[----:B------:R-:W2:Y:S06]  /*4b920*/  LDL.LU R18, [R1+0xf5c] ;  /* 0x000f5c0001127983 */ /* 0x000eac0000300800 */
[----:B------:R4:W-:Y:S01]  /*4b930*/  @P5 STG.E desc[UR38][R164.64], R17 ;  /* 0x00000011a4005986 */ /* 0x0009e2000c101926 */
[----:B------:R-:W-:Y:S01]  /*4b940*/  ISETP.GE.AND P5, PT, R23, UR5, PT ;  /* 0x0000000517007c0c */ /* 0x000fe2000bfa6270 */
[----:B------:R-:W-:-:S03]  /*4b950*/  ULDC UR5, c[0x0][0x228] ;  /* 0x00008a0000057ab9 */ /* 0x000fc60000000800 */
[----:B------:R-:W-:Y:S01]  /*4b960*/  ISETP.LT.AND P6, PT, R7, UR6, !P5 ;  /* 0x0000000607007c0c */ /* 0x000fe2000efc1270 */
[----:B------:R-:W-:Y:S01]  /*4b970*/  VIADD R23, R6, 0x4 ;  /* 0x0000000406177836 */ /* 0x000fe20000000000 */
[----:B------:R-:W-:Y:S01]  /*4b980*/  ISETP.LT.AND P5, PT, R8, UR5, !P5 ;  /* 0x0000000508007c0c */ /* 0x000fe2000efa1270 */
[----:B------:R-:W-:Y:S01]  /*4b990*/  ULDC.64 UR6, c[0x0][0x228] ;  /* 0x00008a0000067ab9 */ /* 0x000fe20000000a00 */
[----:B------:R-:W-:Y:S01]  /*4b9a0*/  ULDC UR5, c[0x0][0x228] ;  /* 0x00008a0000057ab9 */ /* 0x000fe20000000800 */
[----:B----4-:R-:W-:-:S08]  /*4b9b0*/  IMAD.WIDE R164, R14, 0x4, R2 ;  /* 0x000000040ea47825 */ /* 0x010fd000078e0202 */
[----:B------:R1:W-:Y:S02]  /*4b9c0*/  @P6 STG.E desc[UR38][R164.64], R16 ;  /* 0x00000010a4006986 */ /* 0x0003e4000c101926 */
[----:B-1----:R-:W-:Y:S02]  /*4b9d0*/  IMAD.WIDE R164, R14, 0x4, R4 ;  /* 0x000000040ea47825 */ /* 0x002fe400078e0204 */
[----:B------:R-:W4:Y:S04]  /*4b9e0*/  LDL.LU R16, [R1+0xe0c] ;  /* 0x000e0c0001107983 */ /* 0x000f280000300800 */
[----:B------:R1:W-:Y:S01]  /*4b9f0*/  @P5 STG.E desc[UR38][R164.64], R231 ;  /* 0x000000e7a4005986 */ /* 0x0003e2000c101926 */
[----:B------:R-:W-:-:S03]  /*4ba00*/  ISETP.GE.AND P5, PT, R23, UR7, PT ;  /* 0x0000000717007c0c */ /* 0x000fc6000bfa6270 */
[----:B------:R-:W4:Y:S01]  /*4ba10*/  LDL.LU R17, [R1+0x80c] ;  /* 0x00080c0001117983 */ /* 0x000f220000300800 */
[----:B------:R-:W-:Y:S01]  /*4ba20*/  ISETP.LT.AND P6, PT, R7, UR5, !P5 ;  /* 0x0000000507007c0c */ /* 0x000fe2000efc1270 */
[----:B------:R-:W-:Y:S01]  /*4ba30*/  VIADD R23, R6, 0x5 ;  /* 0x0000000506177836 */ /* 0x000fe20000000000 */
[----:B------:R-:W-:Y:S01]  /*4ba40*/  ISETP.LT.AND P5, PT, R8, UR6, !P5 ;  /* 0x0000000608007c0c */ /* 0x000fe2000efa1270 */
[----:B------:R-:W4:Y:S01]  /*4ba50*/  LDL.LU R14, [R1+0xf60] ;  /* 0x000f6000010e7983 */ /* 0x000f220000300800 */
[----:B------:R-:W-:Y:S01]  /*4ba60*/  ULDC.64 UR6, c[0x0][0x228] ;  /* 0x00008a0000067ab9 */ /* 0x000fe20000000a00 */
[----:B------:R-:W-:Y:S01]  /*4ba70*/  ULDC UR5, c[0x0][0x228] ;  /* 0x00008a0000057ab9 */ /* 0x000fe20000000800 */
[----:B-1----:R-:W-:-:S07]  /*4ba80*/  IMAD.WIDE R164, R12, 0x4, R2 ;  /* 0x000000040ca47825 */ /* 0x002fce00078e0202 */
[----:B------:R1:W-:Y:S02]  /*4ba90*/  @P6 STG.E desc[UR38][R164.64], R13 ;  /* 0x0000000da4006986 */ /* 0x0003e4000c101926 */
[----:B-1----:R-:W-:Y:S02]  /*4baa0*/  IMAD.WIDE R164, R12, 0x4, R4 ;  /* 0x000000040ca47825 */ /* 0x002fe400078e0204 */
[----:B------:R-:W4:Y:S04]  /*4bab0*/  LDL.LU R13, [R1+0x40c] ;  /* 0x00040c00010d7983 */ /* 0x000f280000300800 */
[----:B---3--:R2:W-:Y:S01]  /*4bac0*/  @P5 STG.E desc[UR38][R164.64], R230 ;  /* 0x000000e6a4005986 */ /* 0x0085e2000c101926 */
[----:B------:R-:W-:-:S03]  /*4bad0*/  ISETP.GE.AND P5, PT, R23, UR7, PT ;  /* 0x0000000717007c0c */ /* 0x000fc6000bfa6270 */
        /* <DEDUP_REMOVED lines=10> */
[----:B------:R-:W-:-:S11]  /*4bb80*/  ULDC UR6, c[0x0][0x228] ;  /* 0x00008a0000067ab9 */ /* 0x000fd60000000800 */
[----:B------:R1:W-:Y:S01]  /*4bb90*/  @P5 STG.E desc[UR38][R164.64], R19 ;  /* 0x00000013a4005986 */ /* 0x0003e2000c101926 */
[----:B------:R-:W-:Y:S01]  /*4bba0*/  ISETP.GE.AND P5, PT, R23, UR5, PT ;  /* 0x0000000517007c0c */ /* 0x000fe2000bfa6270 */
[----:B------:R-:W-:-:S03]  /*4bbb0*/  ULDC UR5, c[0x0][0x228] ;  /* 0x00008a0000057ab9 */ /* 0x000fc60000000800 */
[----:B------:R-:W-:Y:S01]  /*4bbc0*/  ISETP.LT.AND P6, PT, R7, UR6, !P5 ;  /* 0x0000000607007c0c */ /* 0x000fe2000efc1270 */
[----:B-1----:R-:W2:Y:S01]  /*4bbd0*/  LDL.LU R19, [R1+0x810] ;  /* 0x0008100001137983 */ /* 0x002ea20000300800 */
[----:B------:R-:W-:Y:S01]  /*4bbe0*/  ISETP.LT.AND P5, PT, R8, UR5, !P5 ;  /* 0x0000000508007c0c */ /* 0x000fe2000efa1270 */
[----:B------:R-:W-:Y:S01]  /*4bbf0*/  IMAD.WIDE R164, R18, 0x4, R2 ;  /* 0x0000000412a47825 */ /* 0x000fe200078e0202 */
[----:B------:R-:W-:Y:S01]  /*4bc00*/  ULDC UR5, c[0x0][0x22c] ;  /* 0x00008b0000057ab9 */ /* 0x000fe20000000800 */
[----:B------:R-:W-:Y:S02]  /*4bc10*/  ULDC UR6, c[0x0][0x228] ;  /* 0x00008a0000067ab9 */ /* 0x000fe40000000800 */
[----:B------:R-:W-:-:S06]  /*4bc20*/  VIADD R23, R6, 0x7 ;  /* 0x0000000706177836 */ /* 0x000fcc0000000000 */
[----:B----4-:R1:W-:Y:S02]  /*4bc30*/  @P6 STG.E desc[UR38][R164.64], R16 ;  /* 0x00000010a4006986 */ /* 0x0103e4000c101926 */
[----:B-1----:R-:W-:Y:S02]  /*4bc40*/  IMAD.WIDE R164, R18, 0x4, R4 ;  /* 0x0000000412a47825 */ /* 0x002fe400078e0204 */
[----:B------:R-:W4:Y:S04]  /*4bc50*/  LDL.LU R16, [R1+0xf68] ;  /* 0x000f680001107983 */ /* 0x000f280000300800 */
[----:B------:R1:W-:Y:S01]  /*4bc60*/  @P5 STG.E desc[UR38][R164.64], R17 ;  /* 0x00000011a4005986 */ /* 0x0003e2000c101926 */
[----:B------:R-:W-:Y:S01]  /*4bc70*/  ISETP.GE.AND P5, PT, R23, UR5, PT ;  /* 0x0000000517007c0c */ /* 0x000fe2000bfa6270 */
[----:B------:R-:W-:-:S03]  /*4bc80*/  ULDC UR5, c[0x0][0x228] ;  /* 0x00008a0000057ab9 */ /* 0x000fc60000000800 */
[----:B------:R-:W-:Y:S01]  /*4bc90*/  ISETP.LT.AND P6, PT, R7, UR6, !P5 ;  /* 0x0000000607007c0c */ /* 0x000fe2000efc1270 */
[----:B-1----:R-:W4:Y:S01]  /*4bca0*/  LDL.LU R17, [R1+0x410] ;  /* 0x0004100001117983 */ /* 0x002f220000300800 */
[----:B------:R-:W-:Y:S01]  /*4bcb0*/  IMAD.WIDE R164, R14, 0x4, R2 ;  /* 0x000000040ea47825 */ /* 0x000fe200078e0202 */
[----:B------:R-:W-:Y:S02]  /*4bcc0*/  ULDC.64 UR6, c[0x0][0x228] ;  /* 0x00008a0000067ab9 */ /* 0x000fe40000000a00 */
[----:B------:R-:W4:Y:S01]  /*4bcd0*/  LDL.LU R20, [R1+0x10] ;  /* 0x0000100001147983 */ /* 0x000f220000300800 */
[----:B------:R-:W-:Y:S01]  /*4bce0*/  ISETP.LT.AND P5, PT, R8, UR5, !P5 ;  /* 0x0000000508007c0c */ /* 0x000fe2000efa1270 */
[----:B------:R-:W-:Y:S01]  /*4bcf0*/  VIADD R23, R6, 0x8 ;  /* 0x0000000806177836 */ /* 0x000fe20000000000 */
[----:B------:R-:W-:-:S05]  /*4bd00*/  ULDC UR5, c[0x0][0x228] ;  /* 0x00008a0000057ab9 */ /* 0x000fca0000000800 */
[----:B------:R1:W-:Y:S04]  /*4bd10*/  @P6 STG.E desc[UR38][R164.64], R13 ;  /* 0x0000000da4006986 */ /* 0x0003e8000c101926 */
[----:B-1----:R-:W4:Y:S01]  /*4bd20*/  LDL.LU R13, [R1+0xf6c] ;  /* 0x000f6c00010d7983 */ /* 0x002f220000300800 */
[----:B------:R-:W-:-:S03]  /*4bd30*/  IMAD.WIDE R164, R14, 0x4, R4 ;  /* 0x000000040ea47825 */ /* 0x000fc600078e0204 */
        /* <DEDUP_REMOVED lines=13> */
[----:B------:R-:W-:-:S11]  /*4be10*/  ULDC.64 UR6, c[0x0][0x228] ;  /* 0x00008a0000067ab9 */ /* 0x000fd60000000a00 */
[----:B------:R1:W-:Y:S01]  /*4be20*/  @P5 STG.E desc[UR38][R164.64], R19 ;  /* 0x00000013a4005986 */ /* 0x0003e2000c101926 */
[----:B------:R-:W-:-:S04]  /*4be30*/  ISETP.GE.AND P5, PT, R23, UR7, PT ;  /* 0x0000000717007c0c */ /* 0x000fc8000bfa6270 */
[----:B------:R-:W-:Y:S01]  /*4be40*/  ISETP.LT.AND P6, PT, R7, UR5, !P5 ;  /* 0x0000000507007c0c */ /* 0x000fe2000efc1270 */
[----:B-1----:R-:W2:Y:S01]  /*4be50*/  LDL.LU R19, [R1+0x14] ;  /* 0x0000140001137983 */ /* 0x002ea20000300800 */
[----:B------:R-:W-:Y:S01]  /*4be60*/  ISETP.LT.AND P5, PT, R8, UR6, !P5 ;  /* 0x0000000608007c0c */ /* 0x000fe2000efa1270 */
[----:B------:R-:W-:Y:S01]  /*4be70*/  VIADD R23, R6, 0xa ;  /* 0x0000000a06177836 */ /* 0x000fe20000000000 */
[----:B------:R-:W-:Y:S01]  /*4be80*/  ULDC UR5, c[0x0][0x22c] ;  /* 0x00008b0000057ab9 */ /* 0x000fe20000000800 */
[----:B------:R-:W-:Y:S01]  /*4be90*/  ULDC UR6, c[0x0][0x228] ;  /* 0x00008a0000067ab9 */ /* 0x000fe20000000800 */
[----:B----4-:R-:W-:-:S07]  /*4bea0*/  IMAD.WIDE R164, R16, 0x4, R2 ;  /* 0x0000000410a47825 */ /* 0x010fce00078e0202 */
[----:B------:R1:W-:Y:S02]  /*4beb0*/  @P6 STG.E desc[UR38][R164.64], R17 ;  /* 0x00000011a4006986 */ /* 0x0003e4000c101926 */
[----:B-1----:R-:W-:Y:S02]  /*4bec0*/  IMAD.WIDE R164, R16, 0x4, R4 ;  /* 0x0000000410a47825 */ /* 0x002fe400078e0204 */
[----:B------:R-:W4:Y:S04]  /*4bed0*/  LDL.LU R17, [R1+0xc08] ;  /* 0x000c080001117983 */ /* 0x000f280000300800 */
[----:B------:R-:W4:Y:S04]  /*4bee0*/  LDL.LU R16, [R1+0xf74] ;  /* 0x000f740001107983 */ /* 0x000f280000300800 */
[----:B------:R1:W-:Y:S01]  /*4bef0*/  @P5 STG.E desc[UR38][R164.64], R20 ;  /* 0x00000014a4005986 */ /* 0x0003e2000c101926 */
[----:B------:R-:W-:Y:S01]  /*4bf00*/  ISETP.GE.AND P5, PT, R23, UR5, PT ;  /* 0x0000000517007c0c */ /* 0x000fe2000bfa6270 */
[----:B------:R-:W-:-:S02]  /*4bf10*/  ULDC UR5, c[0x0][0x228] ;  /* 0x00008a0000057ab9 */ /* 0x000fc40000000800 */
[----:B------:R-:W4:Y:S01]  /*4bf20*/  LDL.LU R230, [R1+0x818] ;  /* 0x0008180001e67983 */ /* 0x000f220000300800 */
[----:B------:R-:W-:Y:S01]  /*4bf30*/  ISETP.LT.AND P6, PT, R7, UR6, !P5 ;  /* 0x0000000607007c0c */ /* 0x000fe2000efc1270 */
[----:B------:R-:W-:Y:S01]  /*4bf40*/  VIADD R23, R6, 0xb ;  /* 0x0000000b06177836 */ /* 0x000fe20000000000 */
[----:B------:R-:W-:Y:S01]  /*4bf50*/  ISETP.LT.AND P5, PT, R8, UR5, !P5 ;  /* 0x0000000508007c0c */ /* 0x000fe2000efa1270 */
[----:B------:R-:W-:Y:S01]  /*4bf60*/  ULDC UR5, c[0x0][0x22c] ;  /* 0x00008b0000057ab9 */ /* 0x000fe20000000800 */
[----:B------:R-:W-:Y:S01]  /*4bf70*/  ULDC UR6, c[0x0][0x228] ;  /* 0x00008a0000067ab9 */ /* 0x000fe20000000800 */
[----:B-1----:R-:W-:-:S08]  /*4bf80*/  IMAD.WIDE R164, R13, 0x4, R2 ;  /* 0x000000040da47825 */ /* 0x002fd000078e0202 */
        /* <DEDUP_REMOVED lines=14> */
[----:B------:R-:W2:Y:S04]  /*4c070*/  LDL.LU R12, [R1+0xf7c] ;  /* 0x000f7c00010c7983 */ /* 0x000ea80000300800 */
        /* <DEDUP_REMOVED lines=8> */
[----:B------:R-:W-:Y:S01]  /*4c100*/  VIADD R23, R6, 0xd ;  /* 0x0000000d06177836 */ /* 0x000fe20000000000 */
[----:B------:R-:W-:Y:S01]  /*4c110*/  ISETP.LT.AND P5, PT, R8, UR5, !P5 ;  /* 0x0000000508007c0c */ /* 0x000fe2000efa1270 */
[----:B------:R-:W-:Y:S01]  /*4c120*/  ULDC UR5, c[0x0][0x22c] ;  /* 0x00008b0000057ab9 */ /* 0x000fe20000000800 */
[----:B------:R-:W-:Y:S01]  /*4c130*/  ULDC UR6, c[0x0][0x228] ;  /* 0x00008a0000067ab9 */ /* 0x000fe20000000800 */
[----:B-1----:R-:W2:Y:S01]  /*4c140*/  LDL.LU R19, [R1+0x41c] ;  /* 0x00041c0001137983 */ /* 0x002ea20000300800 */
[----:B----4-:R-:W-:-:S07]  /*4c150*/  IMAD.WIDE R164, R16, 0x4, R2 ;  /* 0x0000000410a47825 */ /* 0x010fce00078e0202 */
[----:B------:R1:W-:Y:S02]  /*4c160*/  @P6 STG.E desc[UR38][R164.64], R17 ;  /* 0x00000011a4006986 */ /* 0x0003e4000c101926 */
[----:B-1----:R-:W-:Y:S02]  /*4c170*/  IMAD.WIDE R164, R16, 0x4, R4 ;  /* 0x0000000410a47825 */ /* 0x002fe400078e0204 */
        /* <DEDUP_REMOVED lines=17> */
[----:B------:R-:W-:-:S03]  /*4c290*/  ULDC UR5, c[0x0][0x228] ;  /* 0x00008a0000057ab9 */ /* 0x000fc60000000800 */
[----:B------:R-:W-:Y:S01]  /*4c2a0*/  ISETP.LT.AND P6, PT, R7, UR6, !P5 ;  /* 0x0000000607007c0c */ /* 0x000fe2000efc1270 */
[----:B--2---:R-:W-:Y:S01]  /*4c2b0*/  IMAD.WIDE R164, R12, 0x4, R2 ;  /* 0x000000040ca47825 */ /* 0x004fe200078e0202 */
[----:B------:R-:W-:Y:S01]  /*4c2c0*/  ISETP.LT.AND P5, PT, R8, UR5, !P5 ;  /* 0x0000000508007c0c */ /* 0x000fe2000efa1270 */
[----:B------:R-:W-:Y:S01]  /*4c2d0*/  ULDC UR5, c[0x0][0x22c] ;  /* 0x00008b0000057ab9 */ /* 0x000fe20000000800 */
[----:B------:R-:W-:-:S09]  /*4c2e0*/  ULDC UR6, c[0x0][0x228] ;  /* 0x00008a0000067ab9 */ /* 0x000fd20000000800 */
[----:B------:R1:W-:Y:S04]  /*4c2f0*/  @P6 STG.E desc[UR38][R164.64], R18 ;  /* 0x00000012a4006986 */ /* 0x0003e8000c101926 */
[----:B-1----:R-:W2:Y:S01]  /*4c300*/  LDL.LU R18, [R1+0xc10] ;  /* 0x000c100001127983 */ /* 0x002ea20000300800 */
[----:B------:R-:W-:-:S03]  /*4c310*/  IMAD.WIDE R164, R12, 0x4, R4 ;  /* 0x000000040ca47825 */ /* 0x000fc600078e0204 */
[----:B------:R-:W3:Y:S04]  /*4c320*/  LDL.LU R12, [R1+0xf88] ;  /* 0x000f8800010c7983 */ /* 0x000ee80000300800 */
[----:B------:R1:W-:Y:S04]  /*4c330*/  @P5 STG.E desc[UR38][R164.64], R15 ;  /* 0x0000000fa4005986 */ /* 0x0003e8000c101926 */
[----:B-1----:R-:W3:Y:S01]  /*4c340*/  LDL.LU R15, [R1+0x820] ;  /* 0x00082000010f7983 */ /* 0x002ee20000300800 */
[----:B------:R-:W-:-:S03]  /*4c350*/  VIADD R23, R6, 0xf ;  /* 0x0000000f06177836 */ /* 0x000fc60000000000 */
[----:B------:R-:W3:Y:S02]  /*4c360*/  LDL.LU R20, [R1+0x420] ;  /* 0x0004200001147983 */ /* 0x000ee40000300800 */
[----:B------:R-:W-:Y:S01]  /*4c370*/  ISETP.GE.AND P5, PT, R23, UR5, PT ;  /* 0x0000000517007c0c */ /* 0x000fe2000bfa6270 */
[----:B------:R-:W-:-:S03]  /*4c380*/  ULDC UR5, c[0x0][0x228] ;  /* 0x00008a0000057ab9 */ /* 0x000fc60000000800 */
[----:B------:R-:W-:Y:S01]  /*4c390*/  ISETP.LT.AND P6, PT, R7, UR6, !P5 ;  /* 0x0000000607007c0c */ /* 0x000fe2000efc1270 */
[----:B------:R-:W-:Y:S01]  /*4c3a0*/  VIADD R23, R6, 0x10 ;  /* 0x0000001006177836 */ /* 0x000fe20000000000 */
[----:B------:R-:W-:Y:S01]  /*4c3b0*/  ISETP.LT.AND P5, PT, R8, UR5, !P5 ;  /* 0x0000000508007c0c */ /* 0x000fe2000efa1270 */
[----:B------:R-:W-:Y:S01]  /*4c3c0*/  ULDC UR5, c[0x0][0x22c] ;  /* 0x00008b0000057ab9 */ /* 0x000fe20000000800 */
[----:B------:R-:W-:Y:S01]  /*4c3d0*/  ULDC UR6, c[0x0][0x228] ;  /* 0x00008a0000067ab9 */ /* 0x000fe20000000800 */
[----:B----4-:R-:W-:-:S08]  /*4c3e0*/  IMAD.WIDE R164, R16, 0x4, R2 ;  /* 0x0000000410a47825 */ /* 0x010fd000078e0202 */
[----:B------:R1:W-:Y:S02]  /*4c3f0*/  @P6 STG.E desc[UR38][R164.64], R19 ;  /* 0x00000013a4006986 */ /* 0x0003e4000c101926 */
[----:B-1----:R-:W-:Y:S02]  /*4c400*/  IMAD.WIDE R164, R16, 0x4, R4 ;  /* 0x0000000410a47825 */ /* 0x002fe400078e0204 */
[----:B------:R-:W4:Y:S04]  /*4c410*/  LDL.LU R16, [R1+0xf8c] ;  /* 0x000f8c0001107983 */ /* 0x000f280000300800 */
[----:B------:R1:W-:Y:S01]  /*4c420*/  @P5 STG.E desc[UR38][R164.64], R17 ;  /* 0x00000011a4005986 */ /* 0x0003e2000c101926 */
[----:B------:R-:W-:Y:S01]  /*4c430*/  ISETP.GE.AND P5, PT, R23, UR5, PT ;  /* 0x0000000517007c0c */ /* 0x000fe2000bfa6270 */
[----:B------:R-:W-:-:S03]  /*4c440*/  ULDC UR5, c[0x0][0x228] ;  /* 0x00008a0000057ab9 */ /* 0x000fc60000000800 */
[----:B------:R-:W-:Y:S01]  /*4c450*/  ISETP.LT.AND P6, PT, R7, UR6, !P5 ;  /* 0x0000000607007c0c */ /* 0x000fe2000efc1270 */
[----:B-1----:R-:W4:Y:S01]  /*4c460*/  LDL.LU R17, [R1+0xe14] ;  /* 0x000e140001117983 */ /* 0x002f220000300800 */
[----:B------:R-:W-:-:S03]  /*4c470*/  IMAD.WIDE R164, R13, 0x4, R2 ;  /* 0x000000040da47825 */ /* 0x000fc600078e0202 */
[----:B------:R-:W4:Y:S01]  /*4c480*/  LDL.LU R19, [R1+0xc14] ;  /* 0x000c140001137983 */ /* 0x000f220000300800 */
[----:B------:R-:W-:-:S07]  /*4c490*/  ULDC UR6, c[0x0][0x228] ;  /* 0x00008a0000067ab9 */ /* 0x000fce0000000800 */
[----:B------:R1:W-:Y:S01]  /*4c4a0*/  @P6 STG.E desc[UR38][R164.64], R14 ;  /* 0x0000000ea4006986 */ /* 0x0003e2000c101926 */
[----:B------:R-:W-:Y:S01]  /*4c4b0*/  ISETP.LT.AND P5, PT, R8, UR5, !P5 ;  /* 0x0000000508007c0c */ /* 0x000fe2000efa1270 */
[----:B------:R-:W-:Y:S01]  /*4c4c0*/  VIADD R23, R6, 0x11 ;  /* 0x0000001106177836 */ /* 0x000fe20000000000 */
[----:B------:R-:W-:Y:S01]  /*4c4d0*/  ULDC UR5, c[0x0][0x22c] ;  /* 0x00008b0000057ab9 */ /* 0x000fe20000000800 */
[----:B-1----:R-:W-:Y:S01]  /*4c4e0*/  IMAD.WIDE R164, R13, 0x4, R4 ;  /* 0x000000040da47825 */ /* 0x002fe200078e0204 */
[----:B------:R-:W4:Y:S04]  /*4c4f0*/  LDL.LU R14, [R1+0x824] ;  /* 0x00082400010e7983 */ /* 0x000f280000300800 */
[----:B------:R-:W4:Y:S05]  /*4c500*/  LDL.LU R13, [R1+0xf90] ;  /* 0x000f9000010d7983 */ /* 0x000f2a0000300800 */
[----:B--2---:R1:W-:Y:S01]  /*4c510*/  @P5 STG.E desc[UR38][R164.64], R18 ;  /* 0x00000012a4005986 */ /* 0x0043e2000c101926 */
[----:B------:R-:W-:Y:S01]  /*4c520*/  ISETP.GE.AND P5, PT, R23, UR5, PT ;  /* 0x0000000517007c0c */ /* 0x000fe2000bfa6270 */
[----:B------:R-:W-:-:S03]  /*4c530*/  ULDC UR5, c[0x0][0x228] ;  /* 0x00008a0000057ab9 */ /* 0x000fc60000000800 */
[----:B------:R-:W-:Y:S01]  /*4c540*/  ISETP.LT.AND P6, PT, R7, UR6, !P5 ;  /* 0x0000000607007c0c */ /* 0x000fe2000efc1270 */
[----:B-1----:R-:W2:Y:S01]  /*4c550*/  LDL.LU R18, [R1+0x424] ;  /* 0x0004240001127983 */ /* 0x002ea20000300800 */
[----:B---3--:R-:W-:Y:S01]  /*4c560*/  IMAD.WIDE R164, R12, 0x4, R2 ;  /* 0x000000040ca47825 */ /* 0x008fe200078e0202 */
[----:B------:R-:W-:-:S10]  /*4c570*/  ULDC UR6, c[0x0][0x228] ;  /* 0x00008a0000067ab9 */ /* 0x000fd40000000800 */
[----:B------:R1:W-:Y:S02]  /*4c580*/  @P6 STG.E desc[UR38][R164.64], R15 ;  /* 0x0000000fa4006986 */ /* 0x0003e4000c101926 */
[----:B-1----:R-:W-:Y:S02]  /*4c590*/  IMAD.WIDE R164, R12, 0x4, R4 ;  /* 0x000000040ca47825 */ /* 0x002fe400078e0204 */
[----:B------:R-:W3:Y:S04]  /*4c5a0*/  LDL.LU R15, [R1+0xe18] ;  /* 0x000e1800010f7983 */ /* 0x000ee80000300800 */
[----:B------:R-:W3:Y:S01]  /*4c5b0*/  LDL.LU R12, [R1+0xf94] ;  /* 0x000f9400010c7983 */ /* 0x000ee20000300800 */
[----:B------:R-:W-:Y:S01]  /*4c5c0*/  ISETP.LT.AND P5, PT, R8, UR5, !P5 ;  /* 0x0000000508007c0c */ /* 0x000fe2000efa1270 */
[----:B------:R-:W-:Y:S01]  /*4c5d0*/  VIADD R23, R6, 0x12 ;  /* 0x0000001206177836 */ /* 0x000fe20000000000 */
[----:B------:R-:W-:Y:S01]  /*4c5e0*/  ULDC UR5, c[0x0][0x22c] ;  /* 0x00008b0000057ab9 */ /* 0x000fe20000000800 */
[----:B------:R-:W3:Y:S10]  /*4c5f0*/  LDL.LU R230, [R1+0xc18] ;  /* 0x000c180001e67983 */ /* 0x000ef40000300800 */
        /* <DEDUP_REMOVED lines=18> */
[----:B-1----:R-:W-:Y:S02]  /*4c720*/  IMAD.WIDE R164, R13, 0x4, R2 ;  /* 0x000000040da47825 */ /* 0x002fe400078e0202 */
[----:B------:R-:W4:Y:S01]  /*4c730*/  LDL.LU R19, [R1+0xe1c] ;  /* 0x000e1c0001137983 */ /* 0x000f220000300800 */
[----:B------:R-:W-:-:S09]  /*4c740*/  ULDC UR6, c[0x0][0x228] ;  /* 0x00008a0000067ab9 */ /* 0x000fd20000000800 */
[----:B------:R1:W-:Y:S01]  /*4c750*/  @P6 STG.E desc[UR38][R164.64], R14 ;  /* 0x0000000ea4006986 */ /* 0x0003e2000c101926 */
[----:B------:R-:W-:Y:S01]  /*4c760*/  ISETP.LT.AND P5, PT, R8, UR5, !P5 ;  /* 0x0000000508007c0c */ /* 0x000fe2000efa1270 */
[----:B------:R-:W-:Y:S01]  /*4c770*/  VIADD R23, R6, 0x14 ;  /* 0x0000001406177836 */ /* 0x000fe20000000000 */
[----:B------:R-:W-:Y:S01]  /*4c780*/  ULDC UR5, c[0x0][0x22c] ;  /* 0x00008b0000057ab9 */ /* 0x000fe20000000800 */
[----:B-1----:R-:W-:Y:S02]  /*4c790*/  IMAD.WIDE R164, R13, 0x4, R4 ;  /* 0x000000040da47825 */ /* 0x002fe400078e0204 */
[----:B------:R-:W4:Y:S08]  /*4c7a0*/  LDL.LU R13, [R1+0xf9c] ;  /* 0x000f9c00010d7983 */ /* 0x000f300000300800 */
[----:B--2---:R3:W-:Y:S01]  /*4c7b0*/  @P5 STG.E desc[UR38][R164.64], R18 ;  /* 0x00000012a4005986 */ /* 0x0047e2000c101926 */
[----:B------:R-:W-:Y:S01]  /*4c7c0*/  ISETP.GE.AND P5, PT, R23, UR5, PT ;  /* 0x0000000517007c0c */ /* 0x000fe2000bfa6270 */
[----:B------:R-:W-:-:S02]  /*4c7d0*/  ULDC UR5, c[0x0][0x228] ;  /* 0x00008a0000057ab9 */ /* 0x000fc40000000800 */
[----:B------:R-:W2:Y:S01]  /*4c7e0*/  LDL.LU R14, [R1+0xc1c] ;  /* 0x000c1c00010e7983 */ /* 0x000ea20000300800 */
[----:B------:R-:W-:Y:S01]  /*4c7f0*/  ISETP.LT.AND P6, PT, R7, UR6, !P5 ;  /* 0x0000000607007c0c */ /* 0x000fe2000efc1270 */
[----:B---3--:R-:W-:Y:S02]  /*4c800*/  IMAD.WIDE R164, R12, 0x4, R2 ;  /* 0x000000040ca47825 */ /* 0x008fe400078e0202 */
[----:B------:R-:W3:Y:S01]  /*4c810*/  LDL.LU R18, [R1+0x82c] ;  /* 0x00082c0001127983 */ /* 0x000ee20000300800 */
[----:B------:R-:W-:-:S09]  /*4c820*/  ULDC UR6, c[0x0][0x228] ;  /* 0x00008a0000067ab9 */ /* 0x000fd20000000800 */
[----:B------:R1:W-:Y:S02]  /*4c830*/  @P6 STG.E desc[UR38][R164.64], R15 ;  /* 0x0000000fa4006986 */ /* 0x0003e4000c101926 */
[----:B-1----:R-:W-:Y:S02]  /*4c840*/  IMAD.WIDE R164, R12, 0x4, R4 ;  /* 0x000000040ca47825 */ /* 0x002fe400078e0204 */
[----:B------:R-:W3:Y:S04]  /*4c850*/  LDL.LU R12, [R1+0xfa0] ;  /* 0x000fa000010c7983 */ /* 0x000ee80000300800 */
[----:B------:R-:W3:Y:S01]  /*4c860*/  LDL.LU R15, [R1+0x42c] ;  /* 0x00042c00010f7983 */ /* 0x000ee20000300800 */
        /* <DEDUP_REMOVED lines=18> */
[----:B------:R-:W-:-:S03]  /*4c990*/  ULDC UR5, c[0x0][0x228] ;  /* 0x00008a0000057ab9 */ /* 0x000fc60000000800 */
[----:B------:R-:W-:Y:S01]  /*4c9a0*/  ISETP.LT.AND P6, PT, R7, UR6, !P5 ;  /* 0x0000000607007c0c */ /* 0x000fe2000efc1270 */
[----:B------:R-:W-:Y:S01]  /*4c9b0*/  ULDC UR6, c[0x0][0x228] ;  /* 0x00008a0000067ab9 */ /* 0x000fe20000000800 */
[----:B-1----:R-:W-:Y:S01]  /*4c9c0*/  IMAD.WIDE R164, R13, 0x4, R2 ;  /* 0x000000040da47825 */ /* 0x002fe200078e0202 */
[----:B------:R-:W-:Y:S01]  /*4c9d0*/  ISETP.LT.AND P5, PT, R8, UR5, !P5 ;  /* 0x0000000508007c0c */ /* 0x000fe2000efa1270 */
[----:B------:R-:W-:-:S09]  /*4c9e0*/  ULDC UR5, c[0x0][0x22c] ;  /* 0x00008b0000057ab9 */ /* 0x000fd20000000800 */
[----:B------:R1:W-:Y:S04]  /*4c9f0*/  @P6 STG.E desc[UR38][R164.64], R19 ;  /* 0x00000013a4006986 */ /* 0x0003e8000c101926 */
[----:B-1----:R-:W4:Y:S01]  /*4ca00*/  LDL.LU R19, [R1+0x830] ;  /* 0x0008300001137983 */ /* 0x002f220000300800 */
[----:B------:R-:W-:Y:S01]  /*4ca10*/  IMAD.WIDE R164, R13, 0x4, R4 ;  /* 0x000000040da47825 */ /* 0x000fe200078e0204 */
[----:B------:R-:W-:Y:S02]  /*4ca20*/  IADD3 R23, R6, 0x17, RZ ;  /* 0x0000001706177810 */ /* 0x000fe40007ffe0ff */
[----:B------:R-:W4:Y:S04]  /*4ca30*/  LDL.LU R13, [R1+0xfa8] ;  /* 0x000fa800010d7983 */ /* 0x000f280000300800 */
[----:B--2---:R1:W-:Y:S01]  /*4ca40*/  @P5 STG.E desc[UR38][R164.64], R14 ;  /* 0x0000000ea4005986 */ /* 0x0043e2000c101926 */
[----:B------:R-:W-:Y:S01]  /*4ca50*/  ISETP.GE.AND P5, PT, R23, UR5, PT ;  /* 0x0000000517007c0c */ /* 0x000fe2000bfa6270 */
[----:B------:R-:W-:-:S03]  /*4ca60*/  ULDC UR5, c[0x0][0x228] ;  /* 0x00008a0000057ab9 */ /* 0x000fc60000000800 */
[----:B------:R-:W-:Y:S01]  /*4ca70*/  ISETP.LT.AND P6, PT, R7, UR6, !P5 ;  /* 0x0000000607007c0c */ /* 0x000fe2000efc1270 */
[----:B-1----:R-:W2:Y:S01]  /*4ca80*/  LDL.LU R14, [R1+0x430] ;  /* 0x00043000010e7983 */ /* 0x002ea20000300800 */
[----:B---3--:R-:W-:-:S03]  /*4ca90*/  IMAD.WIDE R164, R12, 0x4, R2 ;  /* 0x000000040ca47825 */ /* 0x008fc600078e0202 */
[----:B------:R-:W3:Y:S01]  /*4caa0*/  LDL.LU R20, [R1+0x30] ;  /* 0x0000300001147983 */ /* 0x000ee20000300800 */
[----:B------:R-:W-:Y:S01]  /*4cab0*/  ISETP.LT.AND P5, PT, R8, UR5, !P5 ;  /* 0x0000000508007c0c */ /* 0x000fe2000efa1270 */
[----:B------:R-:W-:Y:S01]  /*4cac0*/  ULDC UR5, c[0x0][0x22c] ;  /* 0x00008b0000057ab9 */ /* 0x000fe20000000800 */
[----:B------:R-:W-:-:S05]  /*4cad0*/  VIADD R23, R6, 0x18 ;  /* 0x0000001806177836 */ /* 0x000fca0000000000 */
[----:B------:R1:W-:Y:S01]  /*4cae0*/  @P6 STG.E desc[UR38][R164.64], R18 ;  /* 0x00000012a4006986 */ /* 0x0003e2000c101926 */
[----:B------:R-:W-:Y:S01]  /*4caf0*/  ULDC UR6, c[0x0][0x228] ;  /* 0x00008a0000067ab9 */ /* 0x000fe20000000800 */
[----:B-1----:R-:W-:Y:S02]  /*4cb00*/  IMAD.WIDE R164, R12, 0x4, R4 ;  /* 0x000000040ca47825 */ /* 0x002fe400078e0204 */
[----:B------:R-:W3:Y:S04]  /*4cb10*/  LDL.LU R12, [R1+0xfac] ;  /* 0x000fac00010c7983 */ /* 0x000ee80000300800 */
[----:B------:R1:W-:Y:S04]  /*4cb20*/  @P5 STG.E desc[UR38][R164.64], R15 ;  /* 0x0000000fa4005986 */ /* 0x0003e8000c101926 */
[----:B-1----:R-:W3:Y:S01]  /*4cb30*/  LDL.LU R15, [R1+0xc24] ;  /* 0x000c2400010f7983 */ /* 0x002ee20000300800 */
[----:B------:R-:W-:Y:S01]  /*4cb40*/  ISETP.GE.AND P5, PT, R23, UR5, PT ;  /* 0x0000000517007c0c */ /* 0x000fe2000bfa6270 */
[----:B------:R-:W-:-:S02]  /*4cb50*/  ULDC UR5, c[0x0][0x228] ;  /* 0x00008a0000057ab9 */ /* 0x000fc40000000800 */
[----:B------:R-:W3:Y:S01]  /*4cb60*/  LDL.LU R18, [R1+0x834] ;  /* 0x0008340001127983 */ /* 0x000ee20000300800 */
        /* <DEDUP_REMOVED lines=14> */
[----:B-1----:R-:W4:Y:S01]  /*4cc50*/  LDL.LU R19, [R1+0x34] ;  /* 0x0000340001137983 */ /* 0x002f220000300800 */
[----:B------:R-:W-:Y:S01]  /*4cc60*/  ISETP.LT.AND P5, PT, R8, UR5, !P5 ;  /* 0x0000000508007c0c */ /* 0x000fe2000efa1270 */
[----:B------:R-:W-:Y:S01]  /*4cc70*/  IMAD.WIDE R164, R13, 0x4, R2 ;  /* 0x000000040da47825 */ /* 0x000fe200078e0202 */
[----:B------:R-:W-:Y:S01]  /*4cc80*/  ULDC UR5, c[0x0][0x22c] ;  /* 0x00008b0000057ab9 */ /* 0x000fe20000000800 */
[----:B------:R-:W-:Y:S02]  /*4cc90*/  ULDC UR6, c[0x0][0x228] ;  /* 0x00008a0000067ab9 */ /* 0x000fe40000000800 */
[----:B------:R-:W-:-:S06]  /*4cca0*/  VIADD R23, R6, 0x1a ;  /* 0x0000001a06177836 */ /* 0x000fcc0000000000 */
[----:B--2---:R1:W-:Y:S02]  /*4ccb0*/  @P6 STG.E desc[UR38][R164.64], R14 ;  /* 0x0000000ea4006986 */ /* 0x0043e4000c101926 */
[----:B-1----:R-:W-:Y:S02]  /*4ccc0*/  IMAD.WIDE R164, R13, 0x4, R4 ;  /* 0x000000040da47825 */ /* 0x002fe400078e0204 */
[----:B------:R-:W2:Y:S04]  /*4ccd0*/  LDL.LU R14, [R1+0xc28] ;  /* 0x000c2800010e7983 */ /* 0x000ea80000300800 */
[----:B------:R-:W2:Y:S04]  /*4cce0*/  LDL.LU R13, [R1+0xfb4] ;  /* 0x000fb400010d7983 */ /* 0x000ea80000300800 */
[----:B---3--:R1:W-:Y:S01]  /*4ccf0*/  @P5 STG.E desc[UR38][R164.64], R20 ;  /* 0x00000014a4005986 */ /* 0x0083e2000c101926 */
[----:B------:R-:W-:Y:S01]  /*4cd00*/  ISETP.GE.AND P5, PT, R23, UR5, PT ;  /* 0x0000000517007c0c */ /* 0x000fe2000bfa6270 */
[----:B------:R-:W-:-:S02]  /*4cd10*/  ULDC UR5, c[0x0][0x228] ;  /* 0x00008a0000057ab9 */ /* 0x000fc40000000800 */
[----:B------:R-:W3:Y:S01]  /*4cd20*/  LDL.LU R230, [R1+0x838] ;  /* 0x0008380001e67983 */ /* 0x000ee20000300800 */
[----:B------:R-:W-:Y:S01]  /*4cd30*/  ISETP.LT.AND P6, PT, R7, UR6, !P5 ;  /* 0x0000000607007c0c */ /* 0x000fe2000efc1270 */
[----:B-1----:R-:W-:Y:S01]  /*4cd40*/  IMAD.WIDE R164, R12, 0x4, R2 ;  /* 0x000000040ca47825 */ /* 0x002fe200078e0202 */
[----:B------:R-:W-:-:S11]  /*4cd50*/  ULDC UR6, c[0x0][0x228] ;  /* 0x00008a0000067ab9 */ /* 0x000fd60000000800 */
        /* <DEDUP_REMOVED lines=12> */
[----:B-1----:R-:W3:Y:S01]  /*4ce20*/  LDL.LU R18, [R1+0xc2c] ;  /* 0x000c2c0001127983 */ /* 0x002ee20000300800 */
        /* <DEDUP_REMOVED lines=17> */
[----:B-1----:R-:W4:Y:S01]  /*4cf40*/  LDL.LU R19, [R1+0x43c] ;  /* 0x00043c0001137983 */ /* 0x002f220000300800 */
[----:B--2---:R-:W-:-:S07]  /*4cf50*/  IMAD.WIDE R164, R13, 0x4, R2 ;  /* 0x000000040da47825 */ /* 0x004fce00078e0202 */
[----:B------:R1:W-:Y:S02]  /*4cf60*/  @P6 STG.E desc[UR38][R164.64], R14 ;  /* 0x0000000ea4006986 */ /* 0x0003e4000c101926 */
[----:B-1----:R-:W-:Y:S02]  /*4cf70*/  IMAD.WIDE R164, R13, 0x4, R4 ;  /* 0x000000040da47825 */ /* 0x002fe400078e0204 */
        /* <DEDUP_REMOVED lines=24> */
[----:B------:R1:W-:Y:S04]  /*4d100*/  @P6 STG.E desc[UR38][R164.64], R18 ;  /* 0x00000012a4006986 */ /* 0x0003e8000c101926 */
[----:B-1----:R-:W4:Y:S01]  /*4d110*/  LDL.LU R18, [R1+0x840] ;  /* 0x0008400001127983 */ /* 0x002f220000300800 */
[----:B------:R-:W-:-:S03]  /*4d120*/  IMAD.WIDE R164, R16, 0x4, R4 ;  /* 0x0000000410a47825 */ /* 0x000fc600078e0204 */
[----:B------:R-:W4:Y:S04]  /*4d130*/  LDL.LU R16, [R1+0xfc8] ;  /* 0x000fc80001107983 */ /* 0x000f280000300800 */
[----:B------:R1:W-:Y:S01]  /*4d140*/  @P5 STG.E desc[UR38][R164.64], R17 ;  /* 0x00000011a4005986 */ /* 0x0003e2000c101926 */
[----:B------:R-:W-:Y:S01]  /*4d150*/  ISETP.GE.AND P5, PT, R23, UR5, PT ;  /* 0x0000000517007c0c */ /* 0x000fe2000bfa6270 */
[----:B------:R-:W-:-:S03]  /*4d160*/  ULDC UR5, c[0x0][0x228] ;  /* 0x00008a0000057ab9 */ /* 0x000fc60000000800 */
[----:B------:R-:W-:Y:S01]  /*4d170*/  ISETP.LT.AND P6, PT, R7, UR6, !P5 ;  /* 0x0000000607007c0c */ /* 0x000fe2000efc1270 */
[----:B-1----:R-:W4:Y:S01]  /*4d180*/  LDL.LU R17, [R1+0x440] ;  /* 0x0004400001117983 */ /* 0x002f220000300800 */
[----:B------:R-:W-:Y:S01]  /*4d190*/  VIADD R23, R6, 0x20 ;  /* 0x0000002006177836 */ /* 0x000fe20000000000 */
[----:B------:R-:W-:Y:S02]  /*4d1a0*/  ULDC UR6, c[0x0][0x228] ;  /* 0x00008a0000067ab9 */ /* 0x000fe40000000800 */
[----:B------:R-:W4:Y:S01]  /*4d1b0*/  LDL.LU R20, [R1+0x40] ;  /* 0x0000400001147983 */ /* 0x000f220000300800 */
[----:B------:R-:W-:Y:S01]  /*4d1c0*/  ISETP.LT.AND P5, PT, R8, UR5, !P5 ;  /* 0x0000000508007c0c */ /* 0x000fe2000efa1270 */
[----:B------:R-:W-:Y:S01]  /*4d1d0*/  ULDC UR5, c[0x0][0x22c] ;  /* 0x00008b0000057ab9 */ /* 0x000fe20000000800 */
[----:B--2---:R-:W-:-:S05]  /*4d1e0*/  IMAD.WIDE R164, R13, 0x4, R2 ;  /* 0x000000040da47825 */ /* 0x004fca00078e0202 */
[----:B------:R1:W-:Y:S02]  /*4d1f0*/  @P6 STG.E desc[UR38][R164.64], R19 ;  /* 0x00000013a4006986 */ /* 0x0003e4000c101926 */
[----:B-1----:R-:W-:Y:S02]  /*4d200*/  IMAD.WIDE R164, R13, 0x4, R4 ;  /* 0x000000040da47825 */ /* 0x002fe400078e0204 */
[----:B------:R-:W2:Y:S04]  /*4d210*/  LDL.LU R13, [R1+0xfcc] ;  /* 0x000fcc00010d7983 */ /* 0x000ea80000300800 */
[----:B---3--:R1:W-:Y:S01]  /*4d220*/  @P5 STG.E desc[UR38][R164.64], R14 ;  /* 0x0000000ea4005986 */ /* 0x0083e2000c101926 */
[----:B------:R-:W-:Y:S01]  /*4d230*/  ISETP.GE.AND P5, PT, R23, UR5, PT ;  /* 0x0000000517007c0c */ /* 0x000fe2000bfa6270 */
[----:B------:R-:W-:-:S03]  /*4d240*/  ULDC UR5, c[0x0][0x228] ;  /* 0x00008a0000057ab9 */ /* 0x000fc60000000800 */
[----:B------:R-:W-:Y:S01]  /*4d250*/  ISETP.LT.AND P6, PT, R7, UR6, !P5 ;  /* 0x0000000607007c0c */ /* 0x000fe2000efc1270 */
[----:B-1----:R-:W3:Y:S01]  /*4d260*/  LDL.LU R14, [R1+0xc34] ;  /* 0x000c3400010e7983 */ /* 0x002ee20000300800 */
[----:B------:R-:W-:-:S03]  /*4d270*/  IMAD.WIDE R164, R12, 0x4, R2 ;  /* 0x000000040ca47825 */ /* 0x000fc600078e0202 */
[----:B------:R-:W3:Y:S01]  /*4d280*/  LDL.LU R19, [R1+0x844] ;  /* 0x0008440001137983 */ /* 0x000ee20000300800 */
[----:B------:R-:W-:-:S07]  /*4d290*/  ULDC UR6, c[0x0][0x228] ;  /* 0x00008a0000067ab9 */ /* 0x000fce0000000800 */
[----:B------:R1:W-:Y:S02]  /*4d2a0*/  @P6 STG.E desc[UR38][R164.64], R15 ;  /* 0x0000000fa4006986 */ /* 0x0003e4000c101926 */
[----:B-1----:R-:W-:Y:S02]  /*4d2b0*/  IMAD.WIDE R164, R12, 0x4, R4 ;  /* 0x000000040ca47825 */ /* 0x002fe400078e0204 */
[----:B------:R-:W3:Y:S04]  /*4d2c0*/  LDL.LU R15, [R1+0x444] ;  /* 0x00044400010f7983 */ /* 0x000ee80000300800 */
[----:B------:R-:W3:Y:S01]  /*4d2d0*/  LDL.LU R12, [R1+0xfd0] ;  /* 0x000fd000010c7983 */ /* 0x000ee20000300800 */
[----:B------:R-:W-:Y:S01]  /*4d2e0*/  ISETP.LT.AND P5, PT, R8, UR5, !P5 ;  /* 0x0000000508007c0c */ /* 0x000fe2000efa1270 */
[----:B------:R-:W-:Y:S01]  /*4d2f0*/  VIADD R23, R6, 0x21 ;  /* 0x0000002106177836 */ /* 0x000fe20000000000 */
[----:B------:R-:W-:-:S11]  /*4d300*/  ULDC UR5, c[0x0][0x22c] ;  /* 0x00008b0000057ab9 */ /* 0x000fd60000000800 */
[----:B----4-:R1:W-:Y:S01]  /*4d310*/  @P5 STG.E desc[UR38][R164.64], R18 ;  /* 0x00000012a4005986 */ /* 0x0103e2000c101926 */
        /* <DEDUP_REMOVED lines=18> */
[----:B--2---:R-:W-:Y:S01]  /*4d440*/  IMAD.WIDE R164, R13, 0x4, R2 ;  /* 0x000000040da47825 */ /* 0x004fe200078e0202 */
[----:B------:R-:W-:Y:S01]  /*4d450*/  ISETP.LT.AND P5, PT, R8, UR5, !P5 ;  /* 0x0000000508007c0c */ /* 0x000fe2000efa1270 */
[----:B------:R-:W-:Y:S01]  /*4d460*/  ULDC UR5, c[0x0][0x22c] ;  /* 0x00008b0000057ab9 */ /* 0x000fe20000000800 */
[----:B------:R-:W-:Y:S01]  /*4d470*/  ULDC UR6, c[0x0][0x228] ;  /* 0x00008a0000067ab9 */ /* 0x000fe20000000800 */
[----:B------:R-:W-:-:S08]  /*4d480*/  VIADD R23, R6, 0x23 ;  /* 0x0000002306177836 */ /* 0x000fd00000000000 */
[----:B---3--:R1:W-:Y:S02]  /*4d490*/  @P6 STG.E desc[UR38][R164.64], R14 ;  /* 0x0000000ea4006986 */ /* 0x0083e4000c101926 */
[----:B-1----:R-:W-:Y:S02]  /*4d4a0*/  IMAD.WIDE R164, R13, 0x4, R4 ;  /* 0x000000040da47825 */ /* 0x002fe400078e0204 */
[----:B------:R-:W2:Y:S04]  /*4d4b0*/  LDL.LU R14, [R1+0x448] ;  /* 0x00044800010e7983 */ /* 0x000ea80000300800 */
[----:B------:R-:W3:Y:S04]  /*4d4c0*/  LDL.LU R13, [R1+0xfd8] ;  /* 0x000fd800010d7983 */ /* 0x000ee80000300800 */
[----:B------:R1:W-:Y:S01]  /*4d4d0*/  @P5 STG.E desc[UR38][R164.64], R19 ;  /* 0x00000013a4005986 */ /* 0x0003e2000c101926 */
[----:B------:R-:W-:Y:S01]  /*4d4e0*/  ISETP.GE.AND P5, PT, R23, UR5, PT ;  /* 0x0000000517007c0c */ /* 0x000fe2000bfa6270 */
[----:B------:R-:W-:-:S02]  /*4d4f0*/  ULDC UR5, c[0x0][0x228] ;  /* 0x00008a0000057ab9 */ /* 0x000fc40000000800 */
[----:B------:R-:W2:Y:S01]  /*4d500*/  LDL.LU R20, [R1+0x48] ;  /* 0x0000480001147983 */ /* 0x000ea20000300800 */
[----:B------:R-:W-:Y:S01]  /*4d510*/  ISETP.LT.AND P6, PT, R7, UR6, !P5 ;  /* 0x0000000607007c0c */ /* 0x000fe2000efc1270 */
[----:B-1----:R-:W-:Y:S02]  /*4d520*/  IMAD.WIDE R164, R12, 0x4, R2 ;  /* 0x000000040ca47825 */ /* 0x002fe400078e0202 */
        /* <DEDUP_REMOVED lines=9> */
[----:B----4-:R1:W-:Y:S01]  /*4d5c0*/  @P5 STG.E desc[UR38][R164.64], R18 ;  /* 0x00000012a4005986 */ /* 0x0103e2000c101926 */
        /* <DEDUP_REMOVED lines=8> */
[----:B------:R-:W-:-:S07]  /*4d650*/  IMAD.WIDE R164, R16, 0x4, R2 ;  /* 0x0000000410a47825 */ /* 0x000fce00078e0202 */
        /* <DEDUP_REMOVED lines=12> */
[----:B---3--:R-:W-:-:S08]  /*4d720*/  IMAD.WIDE R164, R13, 0x4, R2 ;  /* 0x000000040da47825 */ /* 0x008fd000078e0202 */
[----:B--2---:R1:W-:Y:S02]  /*4d730*/  @P6 STG.E desc[UR38][R164.64], R14 ;  /* 0x0000000ea4006986 */ /* 0x0043e4000c101926 */
[----:B-1----:R-:W-:Y:S02]  /*4d740*/  IMAD.WIDE R164, R13, 0x4, R4 ;  /* 0x000000040da47825 */ /* 0x002fe400078e0204 */
[----:B------:R-:W2:Y:S04]  /*4d750*/  LDL.LU R14, [R1+0xc40] ;  /* 0x000c4000010e7983 */ /* 0x000ea80000300800 */
[----:B------:R-:W3:Y:S04]  /*4d760*/  LDL.LU R13, [R1+0xfe4] ;  /* 0x000fe400010d7983 */ /* 0x000ee80000300800 */
[----:B------:R1:W-:Y:S01]  /*4d770*/  @P5 STG.E desc[UR38][R164.64], R20 ;  /* 0x00000014a4005986 */ /* 0x0003e2000c101926 */
[----:B------:R-:W-:Y:S01]  /*4d780*/  ISETP.GE.AND P5, PT, R23, UR5, PT ;  /* 0x0000000517007c0c */ /* 0x000fe2000bfa6270 */
[----:B------:R-:W-:-:S03]  /*4d790*/  ULDC UR5, c[0x0][0x228] ;  /* 0x00008a0000057ab9 */ /* 0x000fc60000000800 */
[----:B------:R-:W-:Y:S01]  /*4d7a0*/  ISETP.LT.AND P6, PT, R7, UR6, !P5 ;  /* 0x0000000607007c0c */ /* 0x000fe2000efc1270 */
[----:B-1----:R-:W-:Y:S01]  /*4d7b0*/  IMAD.WIDE R164, R12, 0x4, R2 ;  /* 0x000000040ca47825 */ /* 0x002fe200078e0202 */
[----:B------:R-:W-:Y:S01]  /*4d7c0*/  ISETP.LT.AND P5, PT, R8, UR5, !P5 ;  /* 0x0000000508007c0c */ /* 0x000fe2000efa1270 */
[----:B------:R-:W-:Y:S01]  /*4d7d0*/  ULDC UR5, c[0x0][0x22c] ;  /* 0x00008b0000057ab9 */ /* 0x000fe20000000800 */
[----:B------:R-:W-:-:S09]  /*4d7e0*/  ULDC UR6, c[0x0][0x228] ;  /* 0x00008a0000067ab9 */ /* 0x000fd20000000800 */
[----:B------:R1:W-:Y:S04]  /*4d7f0*/  @P6 STG.E desc[UR38][R164.64], R19 ;  /* 0x00000013a4006986 */ /* 0x0003e8000c101926 */
[----:B-1----:R-:W2:Y:S01]  /*4d800*/  LDL.LU R19, [R1+0x850] ;  /* 0x0008500001137983 */ /* 0x002ea20000300800 */
[----:B------:R-:W-:-:S03]  /*4d810*/  IMAD.WIDE R164, R12, 0x4, R4 ;  /* 0x000000040ca47825 */ /* 0x000fc600078e0204 */
[----:B------:R-:W2:Y:S04]  /*4d820*/  LDL.LU R12, [R1+0xfe8] ;  /* 0x000fe800010c7983 */ /* 0x000ea80000300800 */
[----:B------:R1:W-:Y:S04]  /*4d830*/  @P5 STG.E desc[UR38][R164.64], R15 ;  /* 0x0000000fa4005986 */ /* 0x0003e8000c101926 */
[----:B-1----:R-:W2:Y:S01]  /*4d840*/  LDL.LU R15, [R1+0x450] ;  /* 0x00045000010f7983 */ /* 0x002ea20000300800 */
[----:B------:R-:W-:-:S03]  /*4d850*/  VIADD R23, R6, 0x27 ;  /* 0x0000002706177836 */ /* 0x000fc60000000000 */
[----:B------:R-:W2:Y:S02]  /*4d860*/  LDL.LU R20, [R1+0x50] ;  /* 0x0000500001147983 */ /* 0x000ea40000300800 */
        /* <DEDUP_REMOVED lines=16> */
[----:B------:R-:W-:Y:S02]  /*4d970*/  VIADD R23, R6, 0x29 ;  /* 0x0000002906177836 */ /* 0x000fe40000000000 */
[----:B-1----:R-:W4:Y:S01]  /*4d980*/  LDL.LU R17, [R1+0x854] ;  /* 0x0008540001117983 */ /* 0x002f220000300800 */
[----:B------:R-:W-:Y:S01]  /*4d990*/  ISETP.LT.AND P5, PT, R8, UR5, !P5 ;  /* 0x0000000508007c0c */ /* 0x000fe2000efa1270 */
[----:B------:R-:W-:Y:S01]  /*4d9a0*/  ULDC UR5, c[0x0][0x22c] ;  /* 0x00008b0000057ab9 */ /* 0x000fe20000000800 */
[----:B------:R-:W-:Y:S01]  /*4d9b0*/  ULDC UR6, c[0x0][0x228] ;  /* 0x00008a0000067ab9 */ /* 0x000fe20000000800 */
[----:B---3--:R-:W-:-:S06]  /*4d9c0*/  IMAD.WIDE R164, R13, 0x4, R2 ;  /* 0x000000040da47825 */ /* 0x008fcc00078e0202 */
        /* <DEDUP_REMOVED lines=8> */
[----:B-1----:R-:W2:Y:S01]  /*4da50*/  LDL.LU R19, [R1+0x54] ;  /* 0x0000540001137983 */ /* 0x002ea20000300800 */
[----:B------:R-:W-:Y:S01]  /*4da60*/  IMAD.WIDE R164, R12, 0x4, R2 ;  /* 0x000000040ca47825 */ /* 0x000fe200078e0202 */
[----:B------:R-:W-:-:S10]  /*4da70*/  ULDC UR6, c[0x0][0x228] ;  /* 0x00008a0000067ab9 */ /* 0x000fd40000000800 */
[----:B------:R1:W-:Y:S02]  /*4da80*/  @P6 STG.E desc[UR38][R164.64], R15 ;  /* 0x0000000fa4006986 */ /* 0x0003e4000c101926 */
[----:B-1----:R-:W-:Y:S02]  /*4da90*/  IMAD.WIDE R164, R12, 0x4, R4 ;  /* 0x000000040ca47825 */ /* 0x002fe400078e0204 */
[----:B------:R-:W2:Y:S04]  /*4daa0*/  LDL.LU R15, [R1+0xc48] ;  /* 0x000c4800010f7983 */ /* 0x000ea80000300800 */
[----:B------:R-:W2:Y:S01]  /*4dab0*/  LDL.LU R12, [R1+0xff4] ;  /* 0x000ff400010c7983 */ /* 0x000ea20000300800 */
[----:B------:R-:W-:Y:S01]  /*4dac0*/  ISETP.LT.AND P5, PT, R8, UR5, !P5 ;  /* 0x0000000508007c0c */ /* 0x000fe2000efa1270 */
[----:B------:R-:W-:Y:S01]  /*4dad0*/  VIADD R23, R6, 0x2a ;  /* 0x0000002a06177836 */ /* 0x000fe20000000000 */
[----:B------:R-:W-:Y:S01]  /*4dae0*/  ULDC UR5, c[0x0][0x22c] ;  /* 0x00008b0000057ab9 */ /* 0x000fe20000000800 */
[----:B------:R-:W2:Y:S10]  /*4daf0*/  LDL.LU R230, [R1+0x858] ;  /* 0x0008580001e67983 */ /* 0x000eb40000300800 */
        /* <DEDUP_REMOVED lines=18> */
[----:B---3--:R-:W-:Y:S02]  /*4dc20*/  IMAD.WIDE R164, R13, 0x4, R2 ;  /* 0x000000040da47825 */ /* 0x008fe400078e0202 */
[----:B------:R-:W3:Y:S01]  /*4dc30*/  LDL.LU R17, [R1+0xc4c] ;  /* 0x000c4c0001117983 */ /* 0x000ee20000300800 */
[----:B------:R-:W-:-:S09]  /*4dc40*/  ULDC UR6, c[0x0][0x228] ;  /* 0x00008a0000067ab9 */ /* 0x000fd20000000800 */
[----:B--2---:R1:W-:Y:S01]  /*4dc50*/  @P6 STG.E desc[UR38][R164.64], R14 ;  /* 0x0000000ea4006986 */ /* 0x0043e2000c101926 */
[----:B------:R-:W-:Y:S01]  /*4dc60*/  ISETP.LT.AND P5, PT, R8, UR5, !P5 ;  /* 0x0000000508007c0c */ /* 0x000fe2000efa1270 */
[----:B------:R-:W-:Y:S01]  /*4dc70*/  VIADD R23, R6, 0x2c ;  /* 0x0000002c06177836 */ /* 0x000fe20000000000 */
[----:B------:R-:W-:Y:S01]  /*4dc80*/  ULDC UR5, c[0x0][0x22c] ;  /* 0x00008b0000057ab9 */ /* 0x000fe20000000800 */
[----:B-1----:R-:W-:Y:S02]  /*4dc90*/  IMAD.WIDE R164, R13, 0x4, R4 ;  /* 0x000000040da47825 */ /* 0x002fe400078e0204 */
[----:B------:R-:W2:Y:S04]  /*4dca0*/  LDL.LU R13, [R1+0xffc] ;  /* 0x000ffc00010d7983 */ /* 0x000ea80000300800 */
[----:B------:R-:W3:Y:S04]  /*4dcb0*/  LDL.LU R14, [R1+0x85c] ;  /* 0x00085c00010e7983 */ /* 0x000ee80000300800 */
[----:B------:R1:W-:Y:S01]  /*4dcc0*/  @P5 STG.E desc[UR38][R164.64], R19 ;  /* 0x00000013a4005986 */ /* 0x0003e2000c101926 */
[----:B------:R-:W-:Y:S01]  /*4dcd0*/  ISETP.GE.AND P5, PT, R23, UR5, PT ;  /* 0x0000000517007c0c */ /* 0x000fe2000bfa6270 */
[----:B------:R-:W-:-:S03]  /*4dce0*/  ULDC UR5, c[0x0][0x228] ;  /* 0x00008a0000057ab9 */ /* 0x000fc60000000800 */
[----:B------:R-:W-:Y:S01]  /*4dcf0*/  ISETP.LT.AND P6, PT, R7, UR6, !P5 ;  /* 0x0000000607007c0c */ /* 0x000fe2000efc1270 */
[----:B-1----:R-:W3:Y:S01]  /*4dd00*/  LDL.LU R19, [R1+0x45c] ;  /* 0x00045c0001137983 */ /* 0x002ee20000300800 */
[----:B------:R-:W-:Y:S01]  /*4dd10*/  IMAD.WIDE R164, R12, 0x4, R2 ;  /* 0x000000040ca47825 */ /* 0x000fe200078e0202 */
[----:B------:R-:W-:-:S10]  /*4dd20*/  ULDC UR6, c[0x0][0x228] ;  /* 0x00008a0000067ab9 */ /* 0x000fd40000000800 */
        /* <DEDUP_REMOVED lines=24> */
[----:B--2---:R-:W-:Y:S01]  /*4deb0*/  IMAD.WIDE R164, R13, 0x4, R2 ;  /* 0x000000040da47825 */ /* 0x004fe200078e0202 */
[----:B------:R-:W-:-:S11]  /*4dec0*/  ULDC UR6, c[0x0][0x228] ;  /* 0x00008a0000067ab9 */ /* 0x000fd60000000800 */
[----:B---3--:R1:W-:Y:S01]  /*4ded0*/  @P6 STG.E desc[UR38][R164.64], R17 ;  /* 0x00000011a4006986 */ /* 0x0083e2000c101926 */
[----:B------:R-:W-:Y:S01]  /*4dee0*/  ISETP.LT.AND P5, PT, R8, UR5, !P5 ;  /* 0x0000000508007c0c */ /* 0x000fe2000efa1270 */
[----:B------:R-:W-:Y:S01]  /*4def0*/  VIADD R23, R6, 0x2f ;  /* 0x0000002f06177836 */ /* 0x000fe20000000000 */
[----:B------:R-:W-:Y:S01]  /*4df00*/  ULDC UR5, c[0x0][0x22c] ;  /* 0x00008b0000057ab9 */ /* 0x000fe20000000800 */
[----:B-1----:R-:W2:Y:S01]  /*4df10*/  LDL.LU R17, [R1+0x860] ;  /* 0x0008600001117983 */ /* 0x002ea20000300800 */
[----:B------:R-:W-:-:S03]  /*4df20*/  IMAD.WIDE R164, R13, 0x4, R4 ;  /* 0x000000040da47825 */ /* 0x000fc600078e0204 */
[----:B------:R-:W3:Y:S06]  /*4df30*/  LDL.LU R13, [R1+0x1008] ;  /* 0x00100800010d7983 */ /* 0x000eec0000300800 */
[----:B------:R1:W-:Y:S01]  /*4df40*/  @P5 STG.E desc[UR38][R164.64], R14 ;  /* 0x0000000ea4005986 */ /* 0x0003e2000c101926 */
[----:B------:R-:W-:Y:S01]  /*4df50*/  ISETP.GE.AND P5, PT, R23, UR5, PT ;  /* 0x0000000517007c0c */ /* 0x000fe2000bfa6270 */
[----:B------:R-:W-:-:S03]  /*4df60*/  ULDC UR5, c[0x0][0x228] ;  /* 0x00008a0000057ab9 */ /* 0x000fc60000000800 */
[----:B------:R-:W-:Y:S01]  /*4df70*/  ISETP.LT.AND P6, PT, R7, UR6, !P5 ;  /* 0x0000000607007c0c */ /* 0x000fe2000efc1270 */
[----:B-1----:R-:W3:Y:S01]  /*4df80*/  LDL.LU R14, [R1+0x460] ;  /* 0x00046000010e7983 */ /* 0x002ee20000300800 */
[----:B------:R-:W-:-:S03]  /*4df90*/  IMAD.WIDE R164, R12, 0x4, R2 ;  /* 0x000000040ca47825 */ /* 0x000fc600078e0202 */
        /* <DEDUP_REMOVED lines=23> */
[----:B--2---:R1:W-:Y:S01]  /*4e110*/  @P5 STG.E desc[UR38][R164.64], R17 ;  /* 0x00000011a4005986 */ /* 0x0043e2000c101926 */
[----:B------:R-:W-:Y:S01]  /*4e120*/  ISETP.GE.AND P5, PT, R23, UR5, PT ;  /* 0x0000000517007c0c */ /* 0x000fe2000bfa6270 */
[----:B------:R-:W-:-:S03]  /*4e130*/  ULDC UR5, c[0x0][0x228] ;  /* 0x00008a0000057ab9 */ /* 0x000fc60000000800 */
[----:B------:R-:W-:Y:S01]  /*4e140*/  ISETP.LT.AND P6, PT, R7, UR6, !P5 ;  /* 0x0000000607007c0c */ /* 0x000fe2000efc1270 */
[----:B-1----:R-:W2:Y:S01]  /*4e150*/  LDL.LU R17, [R1+0x64] ;  /* 0x0000640001117983 */ /* 0x002ea20000300800 */
[----:B------:R-:W-:Y:S01]  /*4e160*/  ISETP.LT.AND P5, PT, R8, UR5, !P5 ;  /* 0x0000000508007c0c */ /* 0x000fe2000efa1270 */
[----:B---3--:R-:W-:Y:S01]  /*4e170*/  IMAD.WIDE R164, R13, 0x4, R2 ;  /* 0x000000040da47825 */ /* 0x008fe200078e0202 */
[----:B------:R-:W-:Y:S01]  /*4e180*/  ULDC UR5, c[0x0][0x22c] ;  /* 0x00008b0000057ab9 */ /* 0x000fe20000000800 */
[----:B------:R-:W-:Y:S02]  /*4e190*/  ULDC UR6, c[0x0][0x228] ;  /* 0x00008a0000067ab9 */ /* 0x000fe40000000800 */
[----:B------:R-:W-:-:S06]  /*4e1a0*/  VIADD R23, R6, 0x32 ;  /* 0x0000003206177836 */ /* 0x000fcc0000000000 */
[----:B------:R1:W-:Y:S02]  /*4e1b0*/  @P6 STG.E desc[UR38][R164.64], R14 ;  /* 0x0000000ea4006986 */ /* 0x0003e4000c101926 */
[----:B-1----:R-:W-:Y:S02]  /*4e1c0*/  IMAD.WIDE R164, R13, 0x4, R4 ;  /* 0x000000040da47825 */ /* 0x002fe400078e0204 */
[----:B------:R-:W3:Y:S04]  /*4e1d0*/  LDL.LU R14, [R1+0xc58] ;  /* 0x000c5800010e7983 */ /* 0x000ee80000300800 */
[----:B------:R-:W3:Y:S04]  /*4e1e0*/  LDL.LU R13, [R1+0x1014] ;  /* 0x00101400010d7983 */ /* 0x000ee80000300800 */
[----:B------:R1:W-:Y:S01]  /*4e1f0*/  @P5 STG.E desc[UR38][R164.64], R20 ;  /* 0x00000014a4005986 */ /* 0x0003e2000c101926 */
        /* <DEDUP_REMOVED lines=37> */
[----:B---3--:R-:W-:-:S07]  /*4e450*/  IMAD.WIDE R164, R13, 0x4, R2 ;  /* 0x000000040da47825 */ /* 0x008fce00078e0202 */
[----:B------:R1:W-:Y:S02]  /*4e460*/  @P6 STG.E desc[UR38][R164.64], R14 ;  /* 0x0000000ea4006986 */ /* 0x0003e4000c101926 */
[----:B-1----:R-:W-:Y:S02]  /*4e470*/  IMAD.WIDE R164, R13, 0x4, R4 ;  /* 0x000000040da47825 */ /* 0x002fe400078e0204 */
[----:B------:R-:W3:Y:S04]  /*4e480*/  LDL.LU R13, [R1+0x1020] ;  /* 0x00102000010d7983 */ /* 0x000ee80000300800 */
[----:B------:R1:W-:Y:S01]  /*4e490*/  @P5 STG.E desc[UR38][R164.64], R230 ;  /* 0x000000e6a4005986 */ /* 0x0003e2000c101926 */
[----:B------:R-:W-:Y:S01]  /*4e4a0*/  ISETP.GE.AND P5, PT, R23, UR5, PT ;  /* 0x0000000517007c0c */ /* 0x000fe2000bfa6270 */
[----:B------:R-:W-:-:S02]  /*4e4b0*/  ULDC UR5, c[0x0][0x228] ;  /* 0x00008a0000057ab9 */ /* 0x000fc40000000800 */
[----:B------:R-:W2:Y:S01]  /*4e4c0*/  LDL.LU R14, [R1+0x6c] ;  /* 0x00006c00010e7983 */ /* 0x000ea20000300800 */
[----:B------:R-:W-:Y:S01]  /*4e4d0*/  ISETP.LT.AND P6, PT, R7, UR6, !P5 ;  /* 0x0000000607007c0c */ /* 0x000fe2000efc1270 */
[----:B-1----:R-:W-:Y:S01]  /*4e4e0*/  IMAD.WIDE R164, R12, 0x4, R2 ;  /* 0x000000040ca47825 */ /* 0x002fe200078e0202 */
[----:B------:R-:W-:-:S11]  /*4e4f0*/  ULDC UR6, c[0x0][0x228] ;  /* 0x00008a0000067ab9 */ /* 0x000fd60000000800 */
        /* <DEDUP_REMOVED lines=30> */
[----:B---3--:R-:W-:-:S05]  /*4e6e0*/  IMAD.WIDE R164, R13, 0x4, R2 ;  /* 0x000000040da47825 */ /* 0x008fca00078e0202 */
[----:B--2---:R1:W-:Y:S02]  /*4e6f0*/  @P6 STG.E desc[UR38][R164.64], R17 ;  /* 0x00000011a4006986 */ /* 0x0043e4000c101926 */
[----:B-1----:R-:W-:Y:S02]  /*4e700*/  IMAD.WIDE R164, R13, 0x4, R4 ;  /* 0x000000040da47825 */ /* 0x002fe400078e0204 */
[----:B------:R-:W2:Y:S04]  /*4e710*/  LDL.LU R13, [R1+0x102c] ;  /* 0x00102c00010d7983 */ /* 0x000ea80000300800 */
[----:B------:R1:W-:Y:S01]  /*4e720*/  @P5 STG.E desc[UR38][R164.64], R14 ;  /* 0x0000000ea4005986 */ /* 0x0003e2000c101926 */
        /* <DEDUP_REMOVED lines=37> */
[----:B--2---:R-:W-:-:S08]  /*4e980*/  IMAD.WIDE R164, R13, 0x4, R2 ;  /* 0x000000040da47825 */ /* 0x004fd000078e0202 */
        /* <DEDUP_REMOVED lines=45> */
[----:B------:R1:W-:Y:S01]  /*4ec60*/  @P5 STG.E desc[UR38][R164.64], R20 ;  /* 0x00000014a4005986 */ /* 0x0003e2000c101926 */
[----:B------:R-:W-:Y:S01]  /*4ec70*/  ISETP.GE.AND P5, PT, R23, UR5, PT ;  /* 0x0000000517007c0c */ /* 0x000fe2000bfa6270 */
[----:B------:R-:W-:-:S02]  /*4ec80*/  ULDC UR5, c[0x0][0x228] ;  /* 0x00008a0000057ab9 */ /* 0x000fc40000000800 */
[----:B------:R-:W3:Y:S01]  /*4ec90*/  LDL.LU R13, [R1+0x1044] ;  /* 0x00104400010d7983 */ /* 0x000ee20000300800 */
[----:B------:R-:W-:Y:S01]  /*4eca0*/  ISETP.LT.AND P6, PT, R7, UR6, !P5 ;  /* 0x0000000607007c0c */ /* 0x000fe2000efc1270 */
[----:B-1----:R-:W-:Y:S01]  /*4ecb0*/  IMAD.WIDE R164, R12, 0x4, R2 ;  /* 0x000000040ca47825 */ /* 0x002fe200078e0202 */
[----:B------:R-:W-:-:S11]  /*4ecc0*/  ULDC UR6, c[0x0][0x228] ;  /* 0x00008a0000067ab9 */ /* 0x000fd60000000800 */
[----:B------:R1:W-:Y:S01]  /*4ecd0*/  @P6 STG.E desc[UR38][R164.64], R17 ;  /* 0x00000011a4006986 */ /* 0x0003e2000c101926 */
[----:B------:R-:W-:Y:S01]  /*4ece0*/  ISETP.LT.AND P5, PT, R8, UR5, !P5 ;  /* 0x0000000508007c0c */ /* 0x000fe2000efa1270 */
[----:B------:R-:W-:Y:S01]  /*4ecf0*/  VIADD R23, R6, 0x3f ;  /* 0x0000003f06177836 */ /* 0x000fe20000000000 */
[----:B------:R-:W-:Y:S01]  /*4ed00*/  ULDC UR5, c[0x0][0x22c] ;  /* 0x00008b0000057ab9 */ /* 0x000fe20000000800 */
[----:B-1----:R-:W2:Y:S01]  /*4ed10*/  LDL.LU R17, [R1+0xc70] ;  /* 0x000c700001117983 */ /* 0x002ea20000300800 */
[----:B------:R-:W-:-:S03]  /*4ed20*/  IMAD.WIDE R164, R12, 0x4, R4 ;  /* 0x000000040ca47825 */ /* 0x000fc600078e0204 */
[----:B------:R-:W2:Y:S06]  /*4ed30*/  LDL.LU R12, [R1+0x1048] ;  /* 0x00104800010c7983 */ /* 0x000eac0000300800 */
[----:B------:R1:W-:Y:S04]  /*4ed40*/  @P5 STG.E desc[UR38][R164.64], R15 ;  /* 0x0000000fa4005986 */ /* 0x0003e8000c101926 */
[----:B-1----:R-:W2:Y:S01]  /*4ed50*/  LDL.LU R15, [R1+0x880] ;  /* 0x00088000010f7983 */ /* 0x002ea20000300800 */
[----:B------:R-:W-:Y:S01]  /*4ed60*/  ISETP.GE.AND P5, PT, R23, UR5, PT ;  /* 0x0000000517007c0c */ /* 0x000fe2000bfa6270 */
[----:B------:R-:W-:-:S02]  /*4ed70*/  ULDC UR5, c[0x0][0x228] ;  /* 0x00008a0000057ab9 */ /* 0x000fc40000000800 */
[----:B------:R-:W2:Y:S01]  /*4ed80*/  LDL.LU R20, [R1+0x480] ;  /* 0x0004800001147983 */ /* 0x000ea20000300800 */
        /* <DEDUP_REMOVED lines=28> */
[----:B------:R-:W-:Y:S01]  /*4ef50*/  ULDC UR6, c[0x0][0x228] ;  /* 0x00008a0000067ab9 */ /* 0x000fe20000000800 */
[----:B-1----:R-:W2:Y:S01]  /*4ef60*/  LDL.LU R17, [R1+0x484] ;  /* 0x0004840001117983 */ /* 0x002ea20000300800 */
[----:B------:R-:W-:-:S10]  /*4ef70*/  IMAD.WIDE R164, R12, 0x4, R2 ;  /* 0x000000040ca47825 */ /* 0x000fd400078e0202 */
[----:B------:R1:W-:Y:S02]  /*4ef80*/  @P6 STG.E desc[UR38][R164.64], R15 ;  /* 0x0000000fa4006986 */ /* 0x0003e4000c101926 */
[----:B-1----:R-:W-:Y:S02]  /*4ef90*/  IMAD.WIDE R164, R12, 0x4, R4 ;  /* 0x000000040ca47825 */ /* 0x002fe400078e0204 */
[----:B------:R-:W2:Y:S04]  /*4efa0*/  LDL.LU R15, [R1+0xe28] ;  /* 0x000e2800010f7983 */ /* 0x000ea80000300800 */
[----:B------:R-:W2:Y:S01]  /*4efb0*/  LDL.LU R12, [R1+0x1054] ;  /* 0x00105400010c7983 */ /* 0x000ea20000300800 */
[----:B------:R-:W-:Y:S01]  /*4efc0*/  ISETP.LT.AND P5, PT, R8, UR5, !P5 ;  /* 0x0000000508007c0c */ /* 0x000fe2000efa1270 */
[----:B------:R-:W-:Y:S01]  /*4efd0*/  ULDC UR5, c[0x0][0x22c] ;  /* 0x00008b0000057ab9 */ /* 0x000fe20000000800 */
[----:B------:R-:W-:Y:S01]  /*4efe0*/  IADD3 R23, R6, 0x42, RZ ;  /* 0x0000004206177810 */ /* 0x000fe20007ffe0ff */
        /* <DEDUP_REMOVED lines=21> */
[----:B------:R-:W4:Y:S01]  /*4f140*/  LDL.LU R19, [R1+0xe2c] ;  /* 0x000e2c0001137983 */ /* 0x000f220000300800 */
[----:B------:R-:W-:Y:S01]  /*4f150*/  ULDC UR5, c[0x0][0x22c] ;  /* 0x00008b0000057ab9 */ /* 0x000fe20000000800 */
[----:B------:R-:W-:Y:S01]  /*4f160*/  ULDC UR6, c[0x0][0x228] ;  /* 0x00008a0000067ab9 */ /* 0x000fe20000000800 */
[----:B---3--:R-:W-:-:S07]  /*4f170*/  IMAD.WIDE R164, R13, 0x4, R2 ;  /* 0x000000040da47825 */ /* 0x008fce00078e0202 */
[----:B--2---:R1:W-:Y:S04]  /*4f180*/  @P6 STG.E desc[UR38][R164.64], R14 ;  /* 0x0000000ea4006986 */ /* 0x0043e8000c101926 */
[----:B-1----:R-:W2:Y:S01]  /*4f190*/  LDL.LU R14, [R1+0x105c] ;  /* 0x00105c00010e7983 */ /* 0x002ea20000300800 */
[----:B------:R-:W-:-:S03]  /*4f1a0*/  IMAD.WIDE R164, R13, 0x4, R4 ;  /* 0x000000040da47825 */ /* 0x000fc600078e0204 */
[----:B------:R-:W3:Y:S04]  /*4f1b0*/  LDL.LU R13, [R1+0xc7c] ;  /* 0x000c7c00010d7983 */ /* 0x000ee80000300800 */
[----:B------:R1:W-:Y:S01]  /*4f1c0*/  @P5 STG.E desc[UR38][R164.64], R17 ;  /* 0x00000011a4005986 */ /* 0x0003e2000c101926 */
[----:B------:R-:W-:Y:S01]  /*4f1d0*/  ISETP.GE.AND P5, PT, R23, UR5, PT ;  /* 0x0000000517007c0c */ /* 0x000fe2000bfa6270 */
[----:B------:R-:W-:Y:S02]  /*4f1e0*/  ULDC UR5, c[0x0][0x228] ;  /* 0x00008a0000057ab9 */ /* 0x000fe40000000800 */
        /* <DEDUP_REMOVED lines=32> */
[----:B--2---:R-:W-:-:S08]  /*4f3f0*/  IMAD.WIDE R164, R14, 0x4, R2 ;  /* 0x000000040ea47825 */ /* 0x004fd000078e0202 */
[----:B------:R1:W-:Y:S02]  /*4f400*/  @P6 STG.E desc[UR38][R164.64], R19 ;  /* 0x00000013a4006986 */ /* 0x0003e4000c101926 */
[----:B-1----:R-:W-:Y:S02]  /*4f410*/  IMAD.WIDE R164, R14, 0x4, R4 ;  /* 0x000000040ea47825 */ /* 0x002fe400078e0204 */
[----:B------:R-:W2:Y:S04]  /*4f420*/  LDL.LU R14, [R1+0x890] ;  /* 0x00089000010e7983 */ /* 0x000ea80000300800 */
[----:B---3--:R1:W-:Y:S01]  /*4f430*/  @P5 STG.E desc[UR38][R164.64], R13 ;  /* 0x0000000da4005986 */ /* 0x0083e2000c101926 */
[----:B------:R-:W-:Y:S01]  /*4f440*/  ISETP.GE.AND P5, PT, R23, UR5, PT ;  /* 0x0000000517007c0c */ /* 0x000fe2000bfa6270 */
[----:B------:R-:W-:-:S03]  /*4f450*/  ULDC UR5, c[0x0][0x228] ;  /* 0x00008a0000057ab9 */ /* 0x000fc60000000800 */
[----:B------:R-:W-:Y:S01]  /*4f460*/  ISETP.LT.AND P6, PT, R7, UR6, !P5 ;  /* 0x0000000607007c0c */ /* 0x000fe2000efc1270 */
[----:B-1----:R-:W-:Y:S01]  /*4f470*/  IMAD.WIDE R164, R18, 0x4, R2 ;  /* 0x0000000412a47825 */ /* 0x002fe200078e0202 */
[----:B------:R-:W3:Y:S01]  /*4f480*/  LDL.LU R13, [R1+0x490] ;  /* 0x00049000010d7983 */ /* 0x000ee20000300800 */
[----:B------:R-:W-:-:S10]  /*4f490*/  ULDC UR6, c[0x0][0x228] ;  /* 0x00008a0000067ab9 */ /* 0x000fd40000000800 */
[----:B------:R1:W-:Y:S04]  /*4f4a0*/  @P6 STG.E desc[UR38][R164.64], R12 ;  /* 0x0000000ca4006986 */ /* 0x0003e8000c101926 */
[----:B-1----:R-:W3:Y:S01]  /*4f4b0*/  LDL.LU R12, [R1+0x106c] ;  /* 0x00106c00010c7983 */ /* 0x002ee20000300800 */
[----:B------:R-:W-:Y:S01]  /*4f4c0*/  ISETP.LT.AND P5, PT, R8, UR5, !P5 ;  /* 0x0000000508007c0c */ /* 0x000fe2000efa1270 */
[----:B------:R-:W-:Y:S01]  /*4f4d0*/  IMAD.WIDE R164, R18, 0x4, R4 ;  /* 0x0000000412a47825 */ /* 0x000fe200078e0204 */
[----:B------:R-:W-:Y:S01]  /*4f4e0*/  ULDC UR5, c[0x0][0x22c] ;  /* 0x00008b0000057ab9 */ /* 0x000fe20000000800 */
[----:B------:R-:W3:Y:S02]  /*4f4f0*/  LDL.LU R229, [R1+0x1068] ;  /* 0x0010680001e57983 */ /* 0x000ee40000300800 */
[----:B------:R-:W-:-:S08]  /*4f500*/  VIADD R23, R6, 0x48 ;  /* 0x0000004806177836 */ /* 0x000fd00000000000 */
[----:B------:R1:W-:Y:S01]  /*4f510*/  @P5 STG.E desc[UR38][R164.64], R17 ;  /* 0x00000011a4005986 */ /* 0x0003e2000c101926 */
[----:B------:R-:W-:Y:S01]  /*4f520*/  ISETP.GE.AND P5, PT, R23, UR5, PT ;  /* 0x0000000517007c0c */ /* 0x000fe2000bfa6270 */
[----:B------:R-:W-:Y:S02]  /*4f530*/  ULDC UR5, c[0x0][0x228] ;  /* 0x00008a0000057ab9 */ /* 0x000fe40000000800 */
[----:B------:R-:W3:Y:S04]  /*4f540*/  LDL.LU R23, [R1+0x90] ;  /* 0x0000900001177983 */ /* 0x000ee80000300800 */
        /* <DEDUP_REMOVED lines=9> */
[----:B------:R-:W3:Y:S01]  /*4f5e0*/  LDL.LU R231, [R1+0x498] ;  /* 0x0004980001e77983 */ /* 0x000ee20000300800 */
[----:B------:R-:W-:Y:S01]  /*4f5f0*/  ISETP.LT.AND P6, PT, R7, UR6, !P5 ;  /* 0x0000000607007c0c */ /* 0x000fe2000efc1270 */
[----:B-1----:R-:W-:-:S02]  /*4f600*/  IMAD.WIDE R164, R15, 0x4, R2 ;  /* 0x000000040fa47825 */ /* 0x002fc400078e0202 */
[----:B------:R-:W3:Y:S01]  /*4f610*/  LDL.LU R20, [R1+0x98] ;  /* 0x0000980001147983 */ /* 0x000ee20000300800 */
[----:B------:R-:W-:Y:S01]  /*4f620*/  LOP3.LUT R0, R0, 0xf7ffffff, RZ, 0xc0, !PT ;  /* 0xf7ffffff00007812 */ /* 0x000fe200078ec0ff */
[----:B------:R-:W-:Y:S02]  /*4f630*/  ULDC UR6, c[0x0][0x22c] ;  /* 0x00008b0000067ab9 */ /* 0x000fe40000000800 */
[----:B------:R-:W3:Y:S01]  /*4f640*/  LDL.LU R19, [R1+0xc8c] ;  /* 0x000c8c0001137983 */ /* 0x000ee20000300800 */
[----:B------:R-:W-:Y:S01]  /*4f650*/  ISETP.LT.AND P5, PT, R8, UR5, !P5 ;  /* 0x0000000508007c0c */ /* 0x000fe2000efa1270 */
[----:B------:R-:W-:Y:S02]  /*4f660*/  ULDC UR5, c[0x0][0x228] ;  /* 0x00008a0000057ab9 */ /* 0x000fe40000000800 */
[----:B------:R-:W3:Y:S01]  /*4f670*/  LDL.LU R18, [R1+0x107c] ;  /* 0x00107c0001127983 */ /* 0x000ee20000300800 */
[----:B------:R-:W-:Y:S01]  /*4f680*/  ISETP.LT.AND P4, PT, R7, UR5, !P4 ;  /* 0x0000000507007c0c */ /* 0x000fe2000e781270 */
[----:B------:R-:W-:-:S02]  /*4f690*/  ULDC UR5, c[0x0][0x22c] ;  /* 0x00008b0000057ab9 */ /* 0x000fc40000000800 */
[----:B------:R-:W3:Y:S04]  /*4f6a0*/  LDL.LU R17, [R1+0x89c] ;  /* 0x00089c0001117983 */ /* 0x000ee80000300800 */
[----:B----4-:R1:W-:Y:S02]  /*4f6b0*/  @P6 STG.E desc[UR38][R164.64], R16 ;  /* 0x00000010a4006986 */ /* 0x0103e4000c101926 */
[----:B-1----:R-:W-:Y:S02]  /*4f6c0*/  IMAD.WIDE R164, R15, 0x4, R4 ;  /* 0x000000040fa47825 */ /* 0x002fe400078e0204 */
[----:B------:R-:W4:Y:S04]  /*4f6d0*/  LDL.LU R16, [R1+0x49c] ;  /* 0x00049c0001107983 */ /* 0x000f280000300800 */
[----:B------:R-:W4:Y:S04]  /*4f6e0*/  LDL.LU R15, [R1+0x1084] ;  /* 0x00108400010f7983 */ /* 0x000f280000300800 */
[----:B--2---:R3:W-:Y:S02]  /*4f6f0*/  @P5 STG.E desc[UR38][R164.64], R14 ;  /* 0x0000000ea4005986 */ /* 0x0047e4000c101926 */
[----:B---3--:R-:W-:-:S05]  /*4f700*/  IMAD.WIDE R164, R12, 0x4, R2 ;  /* 0x000000040ca47825 */ /* 0x008fca00078e0202 */
[----:B------:R1:W-:Y:S04]  /*4f710*/  @P4 STG.E desc[UR38][R164.64], R13 ;  /* 0x0000000da4004986 */ /* 0x0003e8000c101926 */
[----:B-1----:R-:W2:Y:S01]  /*4f720*/  LDL.LU R13, [R1+0x9c] ;  /* 0x00009c00010d7983 */ /* 0x002ea20000300800 */
[----:B------:R-:W-:-:S03]  /*4f730*/  IMAD.WIDE R164, R12, 0x4, R4 ;  /* 0x000000040ca47825 */ /* 0x000fc600078e0204 */
[----:B------:R-:W3:Y:S04]  /*4f740*/  LDL.LU R14, [R1+0xc90] ;  /* 0x000c9000010e7983 */ /* 0x000ee80000300800 */
[----:B------:R-:W3:Y:S04]  /*4f750*/  LDL.LU R12, [R1+0x1080] ;  /* 0x00108000010c7983 */ /* 0x000ee80000300800 */
[----:B------:R1:W-:Y:S02]  /*4f760*/  @P3 STG.E desc[UR38][R164.64], R23 ;  /* 0x00000017a4003986 */ /* 0x0003e4000c101926 */
[----:B-1----:R-:W-:-:S05]  /*4f770*/  IMAD.WIDE R164, R229, 0x4, R2 ;  /* 0x00000004e5a47825 */ /* 0x002fca00078e0202 */
[----:B------:R1:W-:Y:S02]  /*4f780*/  @P2 STG.E desc[UR38][R164.64], R228 ;  /* 0x000000e4a4002986 */ /* 0x0003e4000c101926 */
[----:B-1----:R-:W-:-:S05]  /*4f790*/  IMAD.WIDE R164, R229, 0x4, R4 ;  /* 0x00000004e5a47825 */ /* 0x002fca00078e0204 */
[----:B------:R1:W-:Y:S02]  /*4f7a0*/  @P1 STG.E desc[UR38][R164.64], R166 ;  /* 0x000000a6a4001986 */ /* 0x0003e4000c101926 */
[----:B-1----:R-:W-:-:S05]  /*4f7b0*/  IMAD.WIDE R164, R251, 0x4, R2 ;  /* 0x00000004fba47825 */ /* 0x002fca00078e0202 */
[----:B------:R1:W-:Y:S01]  /*4f7c0*/  @P0 STG.E desc[UR38][R164.64], R167 ;  /* 0x000000a7a4000986 */ /* 0x0003e2000c101926 */
[----:B------:R-:W-:Y:S01]  /*4f7d0*/  LOP3.LUT P0, RZ, R22, 0x4000, RZ, 0xc0, !PT ;  /* 0x0000400016ff7812 */ /* 0x000fe2000780c0ff */
[----:B-1----:R-:W-:-:S12]  /*4f7e0*/  IMAD.WIDE R164, R251, 0x4, R4 ;  /* 0x00000004fba47825 */ /* 0x002fd800078e0204 */
[----:B------:R1:W-:Y:S01]  /*4f7f0*/  @P0 STG.E desc[UR38][R164.64], R250 ;  /* 0x000000faa4000986 */ /* 0x0003e2000c101926 */
[----:B------:R-:W-:Y:S01]  /*4f800*/  LOP3.LUT P0, RZ, R22, 0x2000, RZ, 0xc0, !PT ;  /* 0x0000200016ff7812 */ /* 0x000fe2000780c0ff */
[----:B-1----:R-:W-:-:S12]  /*4f810*/  IMAD.WIDE R164, R248, 0x4, R2 ;  /* 0x00000004f8a47825 */ /* 0x002fd800078e0202 */
[----:B------:R1:W-:Y:S01]  /*4f820*/  @P0 STG.E desc[UR38][R164.64], R249 ;  /* 0x000000f9a4000986 */ /* 0x0003e2000c101926 */
[----:B------:R-:W-:Y:S02]  /*4f830*/  LOP3.LUT P0, RZ, R22, 0x1000, RZ, 0xc0, !PT ;  /* 0x0000100016ff7812 */ /* 0x000fe4000780c0ff */
[C---:B------:R-:W-:Y:S02]  /*4f840*/  LOP3.LUT P1, RZ, R9.reuse, 0x10, RZ, 0xc0, !PT ;  /* 0x0000001009ff7812 */ /* 0x040fe4000782c0ff */
[----:B------:R-:W-:Y:S01]  /*4f850*/  LOP3.LUT P2, RZ, R9, 0x40, RZ, 0xc0, !PT ;  /* 0x0000004009ff7812 */ /* 0x000fe2000784c0ff */
[----:B-1----:R-:W-:-:S08]  /*4f860*/  IMAD.WIDE R164, R248, 0x4, R4 ;  /* 0x00000004f8a47825 */ /* 0x002fd000078e0204 */
[----:B------:R1:W-:Y:S01]  /*4f870*/  @P0 STG.E desc[UR38][R164.64], R252 ;  /* 0x000000fca4000986 */ /* 0x0003e2000c101926 */
[----:B------:R-:W-:Y:S01]  /*4f880*/  LOP3.LUT P3, RZ, R9, 0x80, RZ, 0xc0, !PT ;  /* 0x0000008009ff7812 */ /* 0x000fe2000786c0ff */
[----:B-1----:R-:W-:-:S05]  /*4f890*/  IMAD.WIDE R164, R230, 0x4, R2 ;  /* 0x00000004e6a47825 */ /* 0x002fca00078e0202 */
        /* <DEDUP_REMOVED lines=9> */
[----:B------:R4:W-:Y:S02]  /*4f930*/  @P4 STG.E desc[UR38][R164.64], R17 ;  /* 0x00000011a4004986 */ /* 0x0009e4000c101926 */
[----:B----4-:R-:W-:-:S05]  /*4f940*/  IMAD.WIDE R164, R15, 0x4, R2 ;  /* 0x000000040fa47825 */ /* 0x010fca00078e0202 */
[----:B------:R1:W-:Y:S02]  /*4f950*/  @P5 STG.E desc[UR38][R164.64], R16 ;  /* 0x00000010a4005986 */ /* 0x0003e4000c101926 */
[----:B-1----:R-:W-:Y:S01]  /*4f960*/  IMAD.WIDE R164, R15, 0x4, R4 ;  /* 0x000000040fa47825 */ /* 0x002fe200078e0204 */
[----:B------:R-:W-:-:S04]  /*4f970*/  LOP3.LUT P0, RZ, R22, 0x800, RZ, 0xc0, !PT ;  /* 0x0000080016ff7812 */ /* 0x000fc8000780c0ff */
[----:B--2---:R1:W-:Y:S04]  /*4f980*/  @P6 STG.E desc[UR38][R164.64], R13 ;  /* 0x0000000da4006986 */ /* 0x0043e8000c101926 */
[----:B-1----:R-:W2:Y:S04]  /*4f990*/  LDL.LU R13, [R1+0x1090] ;  /* 0x00109000010d7983 */ /* 0x002ea80000300800 */
[----:B------:R-:W4:Y:S04]  /*4f9a0*/  LDL.LU R18, [R1+0x8a0] ;  /* 0x0008a00001127983 */ /* 0x000f280000300800 */
[----:B------:R-:W2:Y:S04]  /*4f9b0*/  LDL.LU R17, [R1+0x4a0] ;  /* 0x0004a00001117983 */ /* 0x000ea80000300800 */
[----:B------:R-:W2:Y:S01]  /*4f9c0*/  LDL.LU R16, [R1+0x1088] ;  /* 0x0010880001107983 */ /* 0x000ea20000300800 */
[----:B---3--:R-:W-:-:S03]  /*4f9d0*/  IMAD.WIDE R164, R12, 0x4, R2 ;  /* 0x000000040ca47825 */ /* 0x008fc600078e0202 */
[----:B------:R-:W3:Y:S04]  /*4f9e0*/  LDL.LU R15, [R1+0xa0] ;  /* 0x0000a000010f7983 */ /* 0x000ee80000300800 */
[----:B------:R1:W-:Y:S04]  /*4f9f0*/  @P0 STG.E desc[UR38][R164.64], R14 ;  /* 0x0000000ea4000986 */ /* 0x0003e8000c101926 */
[----:B-1----:R-:W3:Y:S01]  /*4fa00*/  LDL.LU R14, [R1+0xc94] ;  /* 0x000c9400010e7983 */ /* 0x002ee20000300800 */
[----:B------:R-:W-:-:S03]  /*4fa10*/  IMAD.WIDE R164, R12, 0x4, R4 ;  /* 0x000000040ca47825 */ /* 0x000fc600078e0204 */
[----:B------:R-:W3:Y:S04]  /*4fa20*/  LDL.LU R12, [R1+0x108c] ;  /* 0x00108c00010c7983 */ /* 0x000ee80000300800 */
[----:B------:R-:W3:Y:S04]  /*4fa30*/  LDL.LU R23, [R1+0x8a4] ;  /* 0x0008a40001177983 */ /* 0x000ee80000300800 */
[----:B------:R-:W3:Y:S01]  /*4fa40*/  LDL.LU R228, [R1+0x4a4] ;  /* 0x0004a40001e47983 */ /* 0x000ee20000300800 */
[----:B------:R-:W-:Y:S02]  /*4fa50*/  LOP3.LUT P1, RZ, R9, 0x1000000, RZ, 0xc0, !PT ;  /* 0x0100000009ff7812 */ /* 0x000fe4000782c0ff */
[----:B------:R-:W-:Y:S01]  /*4fa60*/  LOP3.LUT R22, R22, 0xfffffff7, RZ, 0xc0, !PT ;  /* 0xfffffff716167812 */ /* 0x000fe200078ec0ff */
[----:B------:R-:W3:Y:S04]  /*4fa70*/  LDL.LU R229, [R1+0xa4] ;  /* 0x0000a40001e57983 */ /* 0x000ee80000300800 */
[----:B------:R-:W3:Y:S04]  /*4fa80*/  LDL.LU R166, [R1+0xc98] ;  /* 0x000c980001a67983 */ /* 0x000ee80000300800 */
[----:B------:R-:W3:Y:S02]  /*4fa90*/  LDL.LU R167, [R1+0x1094] ;  /* 0x0010940001a77983 */ /* 0x000ee40000300800 */
[----:B------:R-:W-:-:S02]  /*4faa0*/  @P1 LOP3.LUT R22, R22, 0x8, RZ, 0xfc, !PT ;  /* 0x0000000816161812 */ /* 0x000fc400078efcff */
[----:B------:R-:W-:Y:S01]  /*4fab0*/  LOP3.LUT P1, RZ, R9, 0x800000, RZ, 0xc0, !PT ;  /* 0x0080000009ff7812 */ /* 0x000fe2000782c0ff */
[----:B------:R-:W3:Y:S01]  /*4fac0*/  LDL.LU R251, [R1+0x8a8] ;  /* 0x0008a80001fb7983 */ /* 0x000ee20000300800 */
[----:B------:R-:W-:-:S03]  /*4fad0*/  LOP3.LUT R22, R22, 0xffffffef, RZ, 0xc0, !PT ;  /* 0xffffffef16167812 */ /* 0x000fc600078ec0ff */
[----:B------:R-:W3:Y:S04]  /*4fae0*/  LDL.LU R250, [R1+0x4a8] ;  /* 0x0004a80001fa7983 */ /* 0x000ee80000300800 */
[----:B------:R-:W3:Y:S04]  /*4faf0*/  LDL.LU R249, [R1+0x109c] ;  /* 0x00109c0001f97983 */ /* 0x000ee80000300800 */
[----:B------:R-:W-:Y:S01]  /*4fb00*/  @P1 LOP3.LUT R22, R22, 0x10, RZ, 0xfc, !PT ;  /* 0x0000001016161812 */ /* 0x000fe200078efcff */
[----:B------:R-:W3:Y:S01]  /*4fb10*/  LDL.LU R248, [R1+0xa8] ;  /* 0x0000a80001f87983 */ /* 0x000ee20000300800 */
[----:B------:R-:W-:-:S02]  /*4fb20*/  LOP3.LUT P1, RZ, R9, 0x400000, RZ, 0xc0, !PT ;  /* 0x0040000009ff7812 */ /* 0x000fc4000782c0ff */
[----:B------:R-:W-:Y:S01]  /*4fb30*/  LOP3.LUT R22, R22, 0xffffffdf, RZ, 0xc0, !PT ;  /* 0xffffffdf16167812 */ /* 0x000fe200078ec0ff */
[----:B------:R-:W3:Y:S01]  /*4fb40*/  LDL.LU R252, [R1+0xc9c] ;  /* 0x000c9c0001fc7983 */ /* 0x000ee20000300800 */
[----:B------:R-:W-:-:S03]  /*4fb50*/  LOP3.LUT P4, RZ, R9, 0x1000, RZ, 0xc0, !PT ;  /* 0x0000100009ff7812 */ /* 0x000fc6000788c0ff */
[----:B------:R-:W3:Y:S01]  /*4fb60*/  LDL.LU R231, [R1+0x1098] ;  /* 0x0010980001e77983 */ /* 0x000ee20000300800 */
[C---:B------:R-:W-:Y:S02]  /*4fb70*/  LOP3.LUT P5, RZ, R9.reuse, 0x2000, RZ, 0xc0, !PT ;  /* 0x0000200009ff7812 */ /* 0x040fe400078ac0ff */
[C---:B------:R-:W-:Y:S01]  /*4fb80*/  LOP3.LUT P6, RZ, R9.reuse, 0x4000, RZ, 0xc0, !PT ;  /* 0x0000400009ff7812 */ /* 0x040fe200078cc0ff */
[----:B------:R-:W3:Y:S02]  /*4fb90*/  LDL.LU R230, [R1+0x8ac] ;  /* 0x0008ac0001e67983 */ /* 0x000ee40000300800 */
[----:B------:R-:W-:Y:S02]  /*4fba0*/  @P1 LOP3.LUT R22, R22, 0x20, RZ, 0xfc, !PT ;  /* 0x0000002016161812 */ /* 0x000fe400078efcff */
[----:B------:R-:W-:Y:S01]  /*4fbb0*/  LOP3.LUT P1, RZ, R9, 0x200000, RZ, 0xc0, !PT ;  /* 0x0020000009ff7812 */ /* 0x000fe2000782c0ff */
[----:B------:R-:W3:Y:S01]  /*4fbc0*/  LDL.LU R20, [R1+0x4ac] ;  /* 0x0004ac0001147983 */ /* 0x000ee20000300800 */
[----:B------:R-:W-:-:S02]  /*4fbd0*/  LOP3.LUT R22, R22, 0xffffffbf, RZ, 0xc0, !PT ;  /* 0xffffffbf16167812 */ /* 0x000fc400078ec0ff */
[C---:B------:R-:W-:Y:S01]  /*4fbe0*/  LOP3.LUT P0, RZ, R9.reuse, 0x8000, RZ, 0xc0, !PT ;  /* 0x0000800009ff7812 */ /* 0x040fe2000780c0ff */
[----:B------:R-:W3:Y:S08]  /*4fbf0*/  LDL.LU R19, [R1+0x10a0] ;  /* 0x0010a00001137983 */ /* 0x000ef00000300800 */
[----:B------:R-:W-:Y:S02]  /*4fc00*/  @P1 LOP3.LUT R22, R22, 0x40, RZ, 0xfc, !PT ;  /* 0x0000004016161812 */ /* 0x000fe400078efcff */
[----:B------:R-:W-:-:S02]  /*4fc10*/  LOP3.LUT P1, RZ, R9, 0x100000, RZ, 0xc0, !PT ;  /* 0x0010000009ff7812 */ /* 0x000fc4000782c0ff */
[----:B------:R-:W-:-:S11]  /*4fc20*/  LOP3.LUT R22, R22, 0xffffff7f, RZ, 0xc0, !PT ;  /* 0xffffff7f16167812 */ /* 0x000fd600078ec0ff */
[----:B------:R-:W-:Y:S02]  /*4fc30*/  @P1 LOP3.LUT R22, R22, 0x80, RZ, 0xfc, !PT ;  /* 0x0000008016161812 */ /* 0x000fe400078efcff */
[----:B------:R-:W-:Y:S02]  /*4fc40*/  LOP3.LUT P1, RZ, R9, 0x80000, RZ, 0xc0, !PT ;  /* 0x0008000009ff7812 */ /* 0x000fe4000782c0ff */
        /* <DEDUP_REMOVED lines=8> */
[----:B------:R-:W-:Y:S01]  /*4fcd0*/  LOP3.LUT P1, RZ, R9, 0x10000, RZ, 0xc0, !PT ;  /* 0x0001000009ff7812 */ /* 0x000fe2000782c0ff */
[----:B----4-:R2:W-:Y:S02]  /*4fce0*/  @P4 STG.E desc[UR38][R164.64], R18 ;  /* 0x00000012a4004986 */ /* 0x0105e4000c101926 */
[C---:B--2---:R-:W-:Y:S02]  /*4fcf0*/  IMAD.WIDE R164, R16.reuse, 0x4, R2 ;  /* 0x0000000410a47825 */ /* 0x044fe400078e0202 */
[----:B------:R-:W2:Y:S04]  /*4fd00*/  LDL.LU R18, [R1+0xac] ;  /* 0x0000ac0001127983 */ /* 0x000ea80000300800 */
[----:B------:R1:W-:Y:S02]  /*4fd10*/  @P5 STG.E desc[UR38][R164.64], R17 ;  /* 0x00000011a4005986 */ /* 0x0003e4000c101926 */
[----:B-1----:R-:W-:-:S02]  /*4fd20*/  IMAD.WIDE R164, R16, 0x4, R4 ;  /* 0x0000000410a47825 */ /* 0x002fc400078e0204 */
[----:B------:R-:W4:Y:S04]  /*4fd30*/  LDL.LU R17, [R1+0xca0] ;  /* 0x000ca00001117983 */ /* 0x000f280000300800 */
[----:B---3--:R1:W-:Y:S04]  /*4fd40*/  @P6 STG.E desc[UR38][R164.64], R15 ;  /* 0x0000000fa4006986 */ /* 0x0083e8000c101926 */
[----:B------:R-:W3:Y:S01]  /*4fd50*/  LDL.LU R16, [R1+0x10a8] ;  /* 0x0010a80001107983 */ /* 0x000ee20000300800 */
[----:B-1----:R-:W-:-:S03]  /*4fd60*/  IMAD.WIDE R164, R13, 0x4, R2 ;  /* 0x000000040da47825 */ /* 0x002fc600078e0202 */
[----:B------:R-:W4:Y:S04]  /*4fd70*/  LDL.LU R15, [R1+0x8b0] ;  /* 0x0008b000010f7983 */ /* 0x000f280000300800 */
[----:B------:R1:W-:Y:S02]  /*4fd80*/  @P0 STG.E desc[UR38][R164.64], R14 ;  /* 0x0000000ea4000986 */ /* 0x0003e4000c101926 */
[----:B-1----:R-:W-:Y:S02]  /*4fd90*/  IMAD.WIDE R164, R13, 0x4, R4 ;  /* 0x000000040da47825 */ /* 0x002fe400078e0204 */
[----:B------:R-:W4:Y:S04]  /*4fda0*/  LDL.LU R14, [R1+0x4b0] ;  /* 0x0004b000010e7983 */ /* 0x000f280000300800 */
[----:B------:R1:W-:Y:S01]  /*4fdb0*/  @P1 STG.E desc[UR38][R164.64], R23 ;  /* 0x00000017a4001986 */ /* 0x0003e2000c101926 */
[----:B------:R-:W-:-:S03]  /*4fdc0*/  LOP3.LUT P1, RZ, R22, 0x400, RZ, 0xc0, !PT ;  /* 0x0000040016ff7812 */ /* 0x000fc6000782c0ff */
[----:B------:R-:W4:Y:S01]  /*4fdd0*/  LDL.LU R13, [R1+0x10a4] ;  /* 0x0010a400010d7983 */ /* 0x000f220000300800 */
[----:B-1----:R-:W-:-:S09]  /*4fde0*/  IMAD.WIDE R164, R12, 0x4, R2 ;  /* 0x000000040ca47825 */ /* 0x002fd200078e0202 */
[----:B------:R1:W-:Y:S02]  /*4fdf0*/  @P1 STG.E desc[UR38][R164.64], R228 ;  /* 0x000000e4a4001986 */ /* 0x0003e4000c101926 */
[----:B-1----:R-:W-:Y:S02]  /*4fe00*/  IMAD.WIDE R164, R12, 0x4, R4 ;  /* 0x000000040ca47825 */ /* 0x002fe400078e0204 */
[----:B------:R-:W4:Y:S01]  /*4fe10*/  LDL.LU R12, [R1+0xb0] ;  /* 0x0000b000010c7983 */ /* 0x000f220000300800 */
[----:B------:R-:W-:-:S13]  /*4fe20*/  LOP3.LUT P1, RZ, R22, 0x200, RZ, 0xc0, !PT ;  /* 0x0000020016ff7812 */ /* 0x000fda000782c0ff */
[----:B------:R1:W-:Y:S01]  /*4fe30*/  @P1 STG.E desc[UR38][R164.64], R229 ;  /* 0x000000e5a4001986 */ /* 0x0003e2000c101926 */
[----:B------:R-:W-:Y:S01]  /*4fe40*/  LOP3.LUT P1, RZ, R22, 0x100, RZ, 0xc0, !PT ;  /* 0x0000010016ff7812 */ /* 0x000fe2000782c0ff */
[----:B-1----:R-:W-:-:S12]  /*4fe50*/  IMAD.WIDE R164, R167, 0x4, R2 ;  /* 0x00000004a7a47825 */ /* 0x002fd800078e0202 */
        /* <DEDUP_REMOVED lines=22> */
[----:B-1----:R-:W-:Y:S01]  /*4ffc0*/  IMAD.WIDE R164, R19, 0x4, R4 ;  /* 0x0000000413a47825 */ /* 0x002fe200078e0204 */
[C---:B------:R-:W-:Y:S02]  /*4ffd0*/  LOP3.LUT P6, RZ, R9.reuse, 0x20000000, RZ, 0xc0, !PT ;  /* 0x2000000009ff7812 */ /* 0x040fe400078cc0ff */
[----:B------:R-:W-:Y:S02]  /*4ffe0*/  LOP3.LUT P0, RZ, R9, 0x40000000, RZ, 0xc0, !PT ;  /* 0x4000000009ff7812 */ /* 0x000fe4000780c0ff */
[----:B--2---:R3:W-:Y:S02]  /*4fff0*/  @P3 STG.E desc[UR38][R164.64], R18 ;  /* 0x00000012a4003986 */ /* 0x0047e4000c101926 */
[----:B---3--:R-:W-:-:S05]  /*50000*/  IMAD.WIDE R164, R16, 0x4, R2 ;  /* 0x0000000410a47825 */ /* 0x008fca00078e0202 */
[----:B----4-:R1:W-:Y:S02]  /*50010*/  @P4 STG.E desc[UR38][R164.64], R17 ;  /* 0x00000011a4004986 */ /* 0x0103e4000c101926 */
[----:B-1----:R-:W-:-:S05]  /*50020*/  IMAD.WIDE R164, R16, 0x4, R4 ;  /* 0x0000000410a47825 */ /* 0x002fca00078e0204 */
[----:B------:R1:W-:Y:S02]  /*50030*/  @P5 STG.E desc[UR38][R164.64], R15 ;  /* 0x0000000fa4005986 */ /* 0x0003e4000c101926 */
[----:B-1----:R-:W-:-:S05]  /*50040*/  IMAD.WIDE R164, R13, 0x4, R2 ;  /* 0x000000040da47825 */ /* 0x002fca00078e0202 */
[----:B------:R1:W-:Y:S02]  /*50050*/  @P6 STG.E desc[UR38][R164.64], R14 ;  /* 0x0000000ea4006986 */ /* 0x0003e4000c101926 */
[----:B-1----:R-:W-:Y:S02]  /*50060*/  IMAD.WIDE R164, R13, 0x4, R4 ;  /* 0x000000040da47825 */ /* 0x002fe400078e0204 */
[----:B------:R-:W2:Y:S04]  /*50070*/  LDL.LU R14, [R1+0xca8] ;  /* 0x000ca800010e7983 */ /* 0x000ea80000300800 */
[----:B------:R-:W3:Y:S04]  /*50080*/  LDL.LU R13, [R1+0x10b0] ;  /* 0x0010b000010d7983 */ /* 0x000ee80000300800 */
[----:B------:R-:W4:Y:S04]  /*50090*/  LDL.LU R19, [R1+0xca4] ;  /* 0x000ca40001137983 */ /* 0x000f280000300800 */
[----:B------:R1:W-:Y:S04]  /*500a0*/  @P0 STG.E desc[UR38][R164.64], R12 ;  /* 0x0000000ca4000986 */ /* 0x0003e8000c101926 */
[----:B-1----:R-:W2:Y:S04]  /*500b0*/  LDL.LU R12, [R1+0x10ac] ;  /* 0x0010ac00010c7983 */ /* 0x002ea80000300800 */
[----:B------:R-:W3:Y:S04]  /*500c0*/  LDL.LU R18, [R1+0x8b4] ;  /* 0x0008b40001127983 */ /* 0x000ee80000300800 */
[----:B------:R-:W3:Y:S04]  /*500d0*/  LDL.LU R17, [R1+0x4b4] ;  /* 0x0004b40001117983 */ /* 0x000ee80000300800 */
[----:B------:R-:W3:Y:S04]  /*500e0*/  LDL.LU R16, [R1+0x10b4] ;  /* 0x0010b40001107983 */ /* 0x000ee80000300800 */
[----:B------:R-:W3:Y:S01]  /*500f0*/  LDL.LU R15, [R1+0xb4] ;  /* 0x0000b400010f7983 */ /* 0x000ee20000300800 */
[----:B------:R-:W-:-:S02]  /*50100*/  LOP3.LUT P4, RZ, R9, 0x80000000, RZ, 0xc0, !PT ;  /* 0x8000000009ff7812 */ /* 0x000fc4000788c0ff */
[C---:B------:R-:W-:Y:S02]  /*50110*/  LOP3.LUT P5, RZ, R10.reuse, 0x1, RZ, 0xc0, !PT ;  /* 0x000000010aff7812 */ /* 0x040fe400078ac0ff */
[C---:B------:R-:W-:Y:S02]  /*50120*/  LOP3.LUT P6, RZ, R10.reuse, 0x2, RZ, 0xc0, !PT ;  /* 0x000000020aff7812 */ /* 0x040fe400078cc0ff */
[C---:B------:R-:W-:Y:S02]  /*50130*/  LOP3.LUT P0, RZ, R10.reuse, 0x4, RZ, 0xc0, !PT ;  /* 0x000000040aff7812 */ /* 0x040fe4000780c0ff */
[----:B------:R-:W-:-:S13]  /*50140*/  LOP3.LUT P1, RZ, R10, 0x800, RZ, 0xc0, !PT ;  /* 0x000008000aff7812 */ /* 0x000fda000782c0ff */
        /* <DEDUP_REMOVED lines=8> */
[----:B------:R-:W-:Y:S01]  /*501d0*/  LOP3.LUT R0, R0, 0xbfffffff, RZ, 0xc0, !PT ;  /* 0xbfffffff00007812 */ /* 0x000fe200078ec0ff */
[----:B--2---:R-:W-:-:S05]  /*501e0*/  IMAD.WIDE R164, R12, 0x4, R2 ;  /* 0x000000040ca47825 */ /* 0x004fca00078e0202 */
[----:B----4-:R1:W-:Y:S02]  /*501f0*/  @P4 STG.E desc[UR38][R164.64], R19 ;  /* 0x00000013a4004986 */ /* 0x0103e4000c101926 */
[----:B-1----:R-:W-:Y:S02]  /*50200*/  IMAD.WIDE R164, R12, 0x4, R4 ;  /* 0x000000040ca47825 */ /* 0x002fe400078e0204 */
[----:B------:R-:W2:Y:S04]  /*50210*/  LDL.LU R12, [R1+0x8b8] ;  /* 0x0008b800010c7983 */ /* 0x000ea80000300800 */
[----:B------:R-:W4:Y:S04]  /*50220*/  LDL.LU R23, [R1+0x4b8] ;  /* 0x0004b80001177983 */ /* 0x000f280000300800 */
        /* <DEDUP_REMOVED lines=11> */
[----:B---3--:R1:W-:Y:S04]  /*502e0*/  @P5 STG.E desc[UR38][R164.64], R18 ;  /* 0x00000012a4005986 */ /* 0x0083e8000c101926 */
[----:B------:R-:W3:Y:S04]  /*502f0*/  LDL.LU R20, [R1+0x8c0] ;  /* 0x0008c00001147983 */ /* 0x000ee80000300800 */
[----:B------:R-:W3:Y:S01]  /*50300*/  LDL.LU R19, [R1+0x10cc] ;  /* 0x0010cc0001137983 */ /* 0x000ee20000300800 */
[----:B-1----:R-:W-:-:S03]  /*50310*/  IMAD.WIDE R164, R16, 0x4, R2 ;  /* 0x0000000410a47825 */ /* 0x002fc600078e0202 */
[----:B------:R-:W3:Y:S04]  /*50320*/  LDL.LU R18, [R1+0x4c0] ;  /* 0x0004c00001127983 */ /* 0x000ee80000300800 */
[----:B------:R1:W-:Y:S02]  /*50330*/  @P6 STG.E desc[UR38][R164.64], R17 ;  /* 0x00000011a4006986 */ /* 0x0003e4000c101926 */
[----:B-1----:R-:W-:Y:S02]  /*50340*/  IMAD.WIDE R164, R16, 0x4, R4 ;  /* 0x0000000410a47825 */ /* 0x002fe400078e0204 */
[----:B------:R-:W3:Y:S04]  /*50350*/  LDL.LU R17, [R1+0xe34] ;  /* 0x000e340001117983 */ /* 0x000ee80000300800 */
[----:B------:R1:W-:Y:S04]  /*50360*/  @P0 STG.E desc[UR38][R164.64], R15 ;  /* 0x0000000fa4000986 */ /* 0x0003e8000c101926 */
[----:B-1----:R-:W3:Y:S04]  /*50370*/  LDL.LU R15, [R1+0x10c8] ;  /* 0x0010c800010f7983 */ /* 0x002ee80000300800 */
[----:B------:R-:W3:Y:S01]  /*50380*/  LDL.LU R16, [R1+0xcb4] ;  /* 0x000cb40001107983 */ /* 0x000ee20000300800 */
[----:B------:R-:W-:-:S02]  /*50390*/  @P1 LOP3.LUT R0, R0, 0x40000000, RZ, 0xfc, !PT ;  /* 0x4000000000001812 */ /* 0x000fc400078efcff */
        /* <DEDUP_REMOVED lines=11> */
[----:B------:R-:W-:-:S10]  /*50450*/  IMAD.WIDE R164, R13, 0x4, R2 ;  /* 0x000000040da47825 */ /* 0x000fd400078e0202 */
[----:B------:R-:W-:Y:S02]  /*50460*/  @P1 LOP3.LUT R22, R22, 0x4, RZ, 0xfc, !PT ;  /* 0x0000000416161812 */ /* 0x000fe400078efcff */
[----:B------:R-:W-:-:S13]  /*50470*/  LOP3.LUT P1, RZ, R10, 0x8, RZ, 0xc0, !PT ;  /* 0x000000080aff7812 */ /* 0x000fda000782c0ff */
[----:B------:R1:W-:Y:S01]  /*50480*/  @P1 STG.E desc[UR38][R164.64], R14 ;  /* 0x0000000ea4001986 */ /* 0x0003e2000c101926 */
[----:B------:R-:W-:Y:S01]  /*50490*/  LOP3.LUT P1, RZ, R22, 0x4, RZ, 0xc0, !PT ;  /* 0x0000000416ff7812 */ /* 0x000fe2000782c0ff */
[----:B-1----:R-:W-:Y:S02]  /*504a0*/  IMAD.WIDE R164, R13, 0x4, R4 ;  /* 0x000000040da47825 */ /* 0x002fe400078e0204 */
[----:B------:R-:W3:Y:S04]  /*504b0*/  LDL.LU R14, [R1+0x8c4] ;  /* 0x0008c400010e7983 */ /* 0x000ee80000300800 */
[----:B------:R-:W3:Y:S01]  /*504c0*/  LDL.LU R13, [R1+0x10d0] ;  /* 0x0010d000010d7983 */ /* 0x000ee20000300800 */
[C---:B------:R-:W-:Y:S02]  /*504d0*/  LOP3.LUT P2, RZ, R10.reuse, 0x1000, RZ, 0xc0, !PT ;  /* 0x000010000aff7812 */ /* 0x040fe4000784c0ff */
[----:B------:R-:W-:-:S03]  /*504e0*/  LOP3.LUT P3, RZ, R10, 0x2000, RZ, 0xc0, !PT ;  /* 0x000020000aff7812 */ /* 0x000fc6000786c0ff */
[----:B--2---:R4:W-:Y:S01]  /*504f0*/  @P1 STG.E desc[UR38][R164.64], R12 ;  /* 0x0000000ca4001986 */ /* 0x0049e2000c101926 */
[----:B------:R-:W-:Y:S01]  /*50500*/  LOP3.LUT P1, RZ, R22, 0x2, RZ, 0xc0, !PT ;  /* 0x0000000216ff7812 */ /* 0x000fe2000782c0ff */
[----:B----4-:R-:W-:Y:S01]  /*50510*/  IMAD.WIDE R164, R228, 0x4, R2 ;  /* 0x00000004e4a47825 */ /* 0x010fe200078e0202 */
[----:B------:R-:W-:Y:S01]  /*50520*/  LOP3.LUT P4, RZ, R10, 0x4000, RZ, 0xc0, !PT ;  /* 0x000040000aff7812 */ /* 0x000fe2000788c0ff */
[----:B------:R-:W2:Y:S10]  /*50530*/  LDL.LU R12, [R1+0x17b8] ;  /* 0x0017b800010c7983 */ /* 0x000eb40000300800 */
        /* <DEDUP_REMOVED lines=20> */
[----:B-1----:R-:W-:-:S05]  /*50680*/  IMAD.WIDE R22, R231, 0x4, R4 ;  /* 0x00000004e7167825 */ /* 0x002fca00078e0204 */
[----:B------:R3:W-:Y:S01]  /*50690*/  @P2 STG.E desc[UR38][R22.64], R230 ;  /* 0x000000e616002986 */ /* 0x0007e2000c101926 */
[----:B------:R-:W-:Y:S01]  /*506a0*/  LOP3.LUT P6, RZ, R10, 0x10000, RZ, 0xc0, !PT ;  /* 0x000100000aff7812 */ /* 0x000fe200078cc0ff */
[----:B---3--:R-:W-:-:S05]  /*506b0*/  IMAD.WIDE R22, R19, 0x4, R2 ;  /* 0x0000000413167825 */ /* 0x008fca00078e0202 */
[----:B------:R1:W-:Y:S02]  /*506c0*/  @P3 STG.E desc[UR38][R22.64], R20 ;  /* 0x0000001416003986 */ /* 0x0003e4000c101926 */
[----:B-1----:R-:W-:-:S05]  /*506d0*/  IMAD.WIDE R22, R19, 0x4, R4 ;  /* 0x0000000413167825 */ /* 0x002fca00078e0204 */
[----:B------:R1:W-:Y:S02]  /*506e0*/  @P4 STG.E desc[UR38][R22.64], R18 ;  /* 0x0000001216004986 */ /* 0x0003e4000c101926 */
[----:B-1----:R-:W-:-:S05]  /*506f0*/  IMAD.WIDE R22, R15, 0x4, R2 ;  /* 0x000000040f167825 */ /* 0x002fca00078e0202 */
[----:B------:R1:W-:Y:S02]  /*50700*/  @P5 STG.E desc[UR38][R22.64], R17 ;  /* 0x0000001116005986 */ /* 0x0003e4000c101926 */
[----:B-1----:R-:W-:Y:S02]  /*50710*/  IMAD.WIDE R22, R15, 0x4, R4 ;  /* 0x000000040f167825 */ /* 0x002fe400078e0204 */
[----:B------:R-:W3:Y:S04]  /*50720*/  LDL.LU R15, [R1+0x10d4] ;  /* 0x0010d400010f7983 */ /* 0x000ee80000300800 */
[----:B------:R-:W4:Y:S04]  /*50730*/  LDL.LU R20, [R1+0x4c4] ;  /* 0x0004c40001147983 */ /* 0x000f280000300800 */
[----:B------:R1:W-:Y:S04]  /*50740*/  @P6 STG.E desc[UR38][R22.64], R16 ;  /* 0x0000001016006986 */ /* 0x0003e8000c101926 */
[----:B------:R-:W2:Y:S04]  /*50750*/  LDL.LU R19, [R1+0xe38] ;  /* 0x000e380001137983 */ /* 0x000ea80000300800 */
[----:B-1----:R-:W3:Y:S01]  /*50760*/  LDL.LU R16, [R1+0x10d8] ;  /* 0x0010d80001107983 */ /* 0x002ee20000300800 */
[----:B------:R-:W-:-:S03]  /*50770*/  LOP3.LUT P0, RZ, R10, 0x20000, RZ, 0xc0, !PT ;  /* 0x000200000aff7812 */ /* 0x000fc6000780c0ff */
[----:B------:R-:W2:Y:S01]  /*50780*/  LDL.LU R18, [R1+0xcb8] ;  /* 0x000cb80001127983 */ /* 0x000ea20000300800 */
[----:B------:R-:W-:-:S03]  /*50790*/  IMAD.WIDE R22, R13, 0x4, R2 ;  /* 0x000000040d167825 */ /* 0x000fc600078e0202 */
[----:B------:R-:W2:Y:S06]  /*507a0*/  LDL.LU R17, [R1+0x8c8] ;  /* 0x0008c80001117983 */ /* 0x000eac0000300800 */
[----:B------:R1:W-:Y:S04]  /*507b0*/  @P0 STG.E desc[UR38][R22.64], R14 ;  /* 0x0000000e16000986 */ /* 0x0003e8000c101926 */
[----:B-1----:R-:W2:Y:S01]  /*507c0*/  LDL.LU R14, [R1+0x4c8] ;  /* 0x0004c800010e7983 */ /* 0x002ea20000300800 */
[----:B------:R-:W-:-:S03]  /*507d0*/  IMAD.WIDE R22, R13, 0x4, R4 ;  /* 0x000000040d167825 */ /* 0x000fc600078e0204 */
[----:B------:R-:W2:Y:S04]  /*507e0*/  LDL.LU R13, [R1+0xe3c] ;  /* 0x000e3c00010d7983 */ /* 0x000ea80000300800 */
[----:B------:R-:W2:Y:S01]  /*507f0*/  LDL.LU R228, [R1+0x10dc] ;  /* 0x0010dc0001e47983 */ /* 0x000ea20000300800 */
[C---:B------:R-:W-:Y:S02]  /*50800*/  LOP3.LUT P4, RZ, R10.reuse, 0x40000, RZ, 0xc0, !PT ;  /* 0x000400000aff7812 */ /* 0x040fe4000788c0ff */
[C---:B------:R-:W-:Y:S01]  /*50810*/  LOP3.LUT P5, RZ, R10.reuse, 0x80000, RZ, 0xc0, !PT ;  /* 0x000800000aff7812 */ /* 0x040fe200078ac0ff */
[----:B------:R-:W2:Y:S04]  /*50820*/  LDL.LU R229, [R1+0xcbc] ;  /* 0x000cbc0001e57983 */ /* 0x000ea80000300800 */
[----:B------:R-:W2:Y:S01]  /*50830*/  LDL.LU R166, [R1+0x10e4] ;  /* 0x0010e40001a67983 */ /* 0x000ea20000300800 */
        /* <DEDUP_REMOVED lines=11> */
[----:B----4-:R3:W-:Y:S02]  /*508f0*/  @P4 STG.E desc[UR38][R22.64], R20 ;  /* 0x0000001416004986 */ /* 0x0107e4000c101926 */
[----:B---3--:R-:W-:-:S05]  /*50900*/  IMAD.WIDE R22, R16, 0x4, R2 ;  /* 0x0000000410167825 */ /* 0x008fca00078e0202 */
[----:B--2---:R1:W-:Y:S02]  /*50910*/  @P5 STG.E desc[UR38][R22.64], R19 ;  /* 0x0000001316005986 */ /* 0x0043e4000c101926 */
[----:B-1----:R-:W-:Y:S02]  /*50920*/  IMAD.WIDE R22, R16, 0x4, R4 ;  /* 0x0000000410167825 */ /* 0x002fe400078e0204 */
[----:B------:R-:W2:Y:S01]  /*50930*/  LDL.LU R16, [R1+0x8cc] ;  /* 0x0008cc0001107983 */ /* 0x000ea20000300800 */
[----:B------:R-:W-:Y:S02]  /*50940*/  @P1 LOP3.LUT R0, R0, 0x400000, RZ, 0xfc, !PT ;  /* 0x0040000000001812 */ /* 0x000fe400078efcff */
[----:B------:R-:W-:Y:S01]  /*50950*/  LOP3.LUT P1, RZ, R10, 0x4000000, RZ, 0xc0, !PT ;  /* 0x040000000aff7812 */ /* 0x000fe2000782c0ff */
[----:B------:R-:W3:Y:S01]  /*50960*/  LDL.LU R167, [R1+0x4cc] ;  /* 0x0004cc0001a77983 */ /* 0x000ee20000300800 */
[----:B------:R-:W-:-:S03]  /*50970*/  LOP3.LUT R0, R0, 0xff7fffff, RZ, 0xc0, !PT ;  /* 0xff7fffff00007812 */ /* 0x000fc600078ec0ff */
[----:B------:R-:W4:Y:S04]  /*50980*/  LDL.LU R251, [R1+0xcc0] ;  /* 0x000cc00001fb7983 */ /* 0x000f280000300800 */
[----:B------:R-:W4:Y:S04]  /*50990*/  LDL.LU R250, [R1+0x10e0] ;  /* 0x0010e00001fa7983 */ /* 0x000f280000300800 */
[----:B------:R-:W-:Y:S01]  /*509a0*/  @P1 LOP3.LUT R0, R0, 0x800000, RZ, 0xfc, !PT ;  /* 0x0080000000001812 */ /* 0x000fe200078efcff */
[----:B------:R-:W4:Y:S01]  /*509b0*/  LDL.LU R249, [R1+0x8d0] ;  /* 0x0008d00001f97983 */ /* 0x000f220000300800 */
[----:B------:R-:W-:-:S02]  /*509c0*/  LOP3.LUT P1, RZ, R10, 0x2000000, RZ, 0xc0, !PT ;  /* 0x020000000aff7812 */ /* 0x000fc4000782c0ff */
[----:B------:R-:W-:Y:S01]  /*509d0*/  LOP3.LUT R0, R0, 0xfeffffff, RZ, 0xc0, !PT ;  /* 0xfeffffff00007812 */ /* 0x000fe200078ec0ff */
[----:B------:R-:W4:Y:S04]  /*509e0*/  LDL.LU R248, [R1+0x4d0] ;  /* 0x0004d00001f87983 */ /* 0x000f280000300800 */
[----:B------:R-:W4:Y:S01]  /*509f0*/  LDL.LU R252, [R1+0x10e8] ;  /* 0x0010e80001fc7983 */ /* 0x000f220000300800 */
[C---:B------:R-:W-:Y:S02]  /*50a00*/  LOP3.LUT P6, RZ, R10.reuse, 0x100000, RZ, 0xc0, !PT ;  /* 0x001000000aff7812 */ /* 0x040fe400078cc0ff */
[----:B------:R-:W-:Y:S01]  /*50a10*/  LOP3.LUT P0, RZ, R10, 0x200000, RZ, 0xc0, !PT ;  /* 0x002000000aff7812 */ /* 0x000fe2000780c0ff */
[----:B------:R-:W4:Y:S02]  /*50a20*/  LDL.LU R231, [R1+0xd0] ;  /* 0x0000d00001e77983 */ /* 0x000f240000300800 */
[----:B------:R-:W-:-:S02]  /*50a30*/  @P1 LOP3.LUT R0, R0, 0x1000000, RZ, 0xfc, !PT ;  /* 0x0100000000001812 */ /* 0x000fc400078efcff */
[----:B------:R-:W-:Y:S01]  /*50a40*/  LOP3.LUT P1, RZ, R10, 0x1000000, RZ, 0xc0, !PT ;  /* 0x010000000aff7812 */ /* 0x000fe2000782c0ff */
[----:B------:R-:W4:Y:S01]  /*50a50*/  LDL.LU R230, [R1+0xcc4] ;  /* 0x000cc40001e67983 */ /* 0x000f220000300800 */
[----:B------:R-:W-:-:S03]  /*50a60*/  LOP3.LUT R0, R0, 0xfdffffff, RZ, 0xc0, !PT ;  /* 0xfdffffff00007812 */ /* 0x000fc600078ec0ff */
[----:B------:R-:W4:Y:S04]  /*50a70*/  LDL.LU R20, [R1+0x10f0] ;  /* 0x0010f00001147983 */ /* 0x000f280000300800 */
[----:B------:R1:W-:Y:S04]  /*50a80*/  @P6 STG.E desc[UR38][R22.64], R18 ;  /* 0x0000001216006986 */ /* 0x0003e8000c101926 */
[----:B------:R-:W-:Y:S01]  /*50a90*/  @P1 LOP3.LUT R0, R0, 0x2000000, RZ, 0xfc, !PT ;  /* 0x0200000000001812 */ /* 0x000fe200078efcff */
[----:B------:R-:W4:Y:S01]  /*50aa0*/  LDL.LU R19, [R1+0x8d4] ;  /* 0x0008d40001137983 */ /* 0x000f220000300800 */
[----:B------:R-:W-:-:S02]  /*50ab0*/  LOP3.LUT P1, RZ, R10, 0x800000, RZ, 0xc0, !PT ;  /* 0x008000000aff7812 */ /* 0x000fc4000782c0ff */
[----:B------:R-:W-:Y:S01]  /*50ac0*/  LOP3.LUT R0, R0, 0xfbffffff, RZ, 0xc0, !PT ;  /* 0xfbffffff00007812 */ /* 0x000fe200078ec0ff */
[----:B-1----:R-:W-:-:S10]  /*50ad0*/  IMAD.WIDE R22, R15, 0x4, R2 ;  /* 0x000000040f167825 */ /* 0x002fd400078e0202 */
[----:B------:R-:W-:Y:S02]  /*50ae0*/  @P1 LOP3.LUT R0, R0, 0x4000000, RZ, 0xfc, !PT ;  /* 0x0400000000001812 */ /* 0x000fe400078efcff */
[----:B------:R-:W-:Y:S01]  /*50af0*/  LOP3.LUT P1, RZ, R10, 0x400000, RZ, 0xc0, !PT ;  /* 0x004000000aff7812 */ /* 0x000fe2000782c0ff */
[----:B------:R1:W-:Y:S02]  /*50b00*/  @P0 STG.E desc[UR38][R22.64], R17 ;  /* 0x0000001116000986 */ /* 0x0003e4000c101926 */
[----:B-1----:R-:W-:Y:S02]  /*50b10*/  IMAD.WIDE R22, R15, 0x4, R4 ;  /* 0x000000040f167825 */ /* 0x002fe400078e0204 */
[----:B------:R-:W4:Y:S08]  /*50b20*/  LDL.LU R17, [R1+0x10ec] ;  /* 0x0010ec0001117983 */ /* 0x000f300000300800 */
[----:B------:R1:W-:Y:S01]  /*50b30*/  @P1 STG.E desc[UR38][R22.64], R14 ;  /* 0x0000000e16001986 */ /* 0x0003e2000c101926 */
[----:B------:R-:W-:-:S03]  /*50b40*/  LOP3.LUT P1, RZ, R0, 0x4000000, RZ, 0xc0, !PT ;  /* 0x0400000000ff7812 */ /* 0x000fc6000782c0ff */
[----:B------:R-:W4:Y:S04]  /*50b50*/  LDL.LU R18, [R1+0x4d4] ;  /* 0x0004d40001127983 */ /* 0x000f280000300800 */
[----:B------:R-:W4:Y:S01]  /*50b60*/  LDL.LU R15, [R1+0xd4] ;  /* 0x0000d400010f7983 */ /* 0x000f220000300800 */
[----:B-1----:R-:W-:-:S03]  /*50b70*/  IMAD.WIDE R22, R228, 0x4, R2 ;  /* 0x00000004e4167825 */ /* 0x002fc600078e0202 */
[----:B------:R-:W4:Y:S04]  /*50b80*/  LDL.LU R14, [R1+0xcc8] ;  /* 0x000cc800010e7983 */ /* 0x000f280000300800 */
[----:B------:R1:W-:Y:S01]  /*50b90*/  @P1 STG.E desc[UR38][R22.64], R13 ;  /* 0x0000000d16001986 */ /* 0x0003e2000c101926 */
[----:B------:R-:W-:-:S03]  /*50ba0*/  LOP3.LUT P1, RZ, R0, 0x2000000, RZ, 0xc0, !PT ;  /* 0x0200000000ff7812 */ /* 0x000fc6000782c0ff */
[----:B-1----:R-:W4:Y:S01]  /*50bb0*/  LDL.LU R13, [R1+0x10f4] ;  /* 0x0010f400010d7983 */ /* 0x002f220000300800 */
[----:B------:R-:W-:-:S09]  /*50bc0*/  IMAD.WIDE R22, R228, 0x4, R4 ;  /* 0x00000004e4167825 */ /* 0x000fd200078e0204 */
[----:B------:R1:W-:Y:S01]  /*50bd0*/  @P1 STG.E desc[UR38][R22.64], R229 ;  /* 0x000000e516001986 */ /* 0x0003e2000c101926 */
[----:B------:R-:W-:Y:S01]  /*50be0*/  LOP3.LUT P1, RZ, R0, 0x1000000, RZ, 0xc0, !PT ;  /* 0x0100000000ff7812 */ /* 0x000fe2000782c0ff */
[----:B-1----:R-:W-:-:S12]  /*50bf0*/  IMAD.WIDE R22, R166, 0x4, R2 ;  /* 0x00000004a6167825 */ /* 0x002fd800078e0202 */
[----:B--2---:R1:W-:Y:S04]  /*50c00*/  @P1 STG.E desc[UR38][R22.64], R16 ;  /* 0x0000001016001986 */ /* 0x0043e8000c101926 */
[----:B-1----:R-:W2:Y:S01]  /*50c10*/  LDL.LU R16, [R1+0x8d8] ;  /* 0x0008d80001107983 */ /* 0x002ea20000300800 */
[----:B------:R-:W-:Y:S01]  /*50c20*/  LOP3.LUT P1, RZ, R0, 0x800000, RZ, 0xc0, !PT ;  /* 0x0080000000ff7812 */ /* 0x000fe2000782c0ff */
[----:B------:R-:W-:-:S12]  /*50c30*/  IMAD.WIDE R22, R166, 0x4, R4 ;  /* 0x00000004a6167825 */ /* 0x000fd800078e0204 */
[----:B---3--:R4:W-:Y:S01]  /*50c40*/  @P1 STG.E desc[UR38][R22.64], R167 ;  /* 0x000000a716001986 */ /* 0x0089e2000c101926 */
[----:B------:R-:W-:Y:S01]  /*50c50*/  LOP3.LUT P1, RZ, R0, 0x400000, RZ, 0xc0, !PT ;  /* 0x0040000000ff7812 */ /* 0x000fe2000782c0ff */
[----:B----4-:R-:W-:-:S12]  /*50c60*/  IMAD.WIDE R22, R250, 0x4, R2 ;  /* 0x00000004fa167825 */ /* 0x010fd800078e0202 */
        /* <DEDUP_REMOVED lines=8> */
[----:B------:R-:W-:Y:S02]  /*50cf0*/  LOP3.LUT P2, RZ, R10, 0x80000000, RZ, 0xc0, !PT ;  /* 0x800000000aff7812 */ /* 0x000fe4000784c0ff */
        /* <DEDUP_REMOVED lines=12> */
[----:B-1----:R-:W-:-:S05]  /*50dc0*/  IMAD.WIDE R22, R17, 0x4, R4 ;  /* 0x0000000411167825 */ /* 0x002fca00078e0204 */
[----:B------:R1:W-:Y:S02]  /*50dd0*/  @P5 STG.E desc[UR38][R22.64], R15 ;  /* 0x0000000f16005986 */ /* 0x0003e4000c101926 */
[C---:B-1----:R-:W-:Y:S02]  /*50de0*/  IMAD.WIDE R22, R13.reuse, 0x4, R2 ;  /* 0x000000040d167825 */ /* 0x042fe400078e0202 */
[----:B------:R-:W3:Y:S04]  /*50df0*/  LDL.LU R15, [R1+0x4dc] ;  /* 0x0004dc00010f7983 */ /* 0x000ee80000300800 */
[----:B------:R1:W-:Y:S02]  /*50e00*/  @P6 STG.E desc[UR38][R22.64], R14 ;  /* 0x0000000e16006986 */ /* 0x0003e4000c101926 */
[----:B-1----:R-:W-:-:S02]  /*50e10*/  IMAD.WIDE R22, R13, 0x4, R4 ;  /* 0x000000040d167825 */ /* 0x002fc400078e0204 */
[----:B------:R-:W4:Y:S04]  /*50e20*/  LDL.LU R14, [R1+0x1100] ;  /* 0x00110000010e7983 */ /* 0x000f280000300800 */
[----:B------:R-:W3:Y:S04]  /*50e30*/  LDL.LU R13, [R1+0xdc] ;  /* 0x0000dc00010d7983 */ /* 0x000ee80000300800 */
[----:B------:R-:W4:Y:S04]  /*50e40*/  LDL.LU R230, [R1+0x4d8] ;  /* 0x0004d80001e67983 */ /* 0x000f280000300800 */
[----:B------:R-:W3:Y:S01]  /*50e50*/  LDL.LU R20, [R1+0x10fc] ;  /* 0x0010fc0001147983 */ /* 0x000ee20000300800 */
[----:B------:R-:W-:-:S03]  /*50e60*/  LOP3.LUT P0, RZ, R11, 0x10, RZ, 0xc0, !PT ;  /* 0x000000100bff7812 */ /* 0x000fc6000780c0ff */
[----:B------:R-:W4:Y:S04]  /*50e70*/  LDL.LU R19, [R1+0xd8] ;  /* 0x0000d80001137983 */ /* 0x000f280000300800 */
[----:B------:R-:W4:Y:S04]  /*50e80*/  LDL.LU R18, [R1+0xccc] ;  /* 0x000ccc0001127983 */ /* 0x000f280000300800 */
[----:B------:R-:W4:Y:S04]  /*50e90*/  LDL.LU R17, [R1+0x10f8] ;  /* 0x0010f80001117983 */ /* 0x000f280000300800 */
[----:B--2---:R1:W-:Y:S04]  /*50ea0*/  @P0 STG.E desc[UR38][R22.64], R16 ;  /* 0x0000001016000986 */ /* 0x0043e8000c101926 */
[----:B-1----:R-:W2:Y:S01]  /*50eb0*/  LDL.LU R16, [R1+0x8dc] ;  /* 0x0008dc0001107983 */ /* 0x002ea20000300800 */
[----:B------:R-:W-:-:S02]  /*50ec0*/  LOP3.LUT P1, RZ, R11, 0x20000, RZ, 0xc0, !PT ;  /* 0x000200000bff7812 */ /* 0x000fc4000782c0ff */
[----:B------:R-:W-:Y:S01]  /*50ed0*/  LOP3.LUT R0, R0, 0xfffff7ff, RZ, 0xc0, !PT ;  /* 0xfffff7ff00007812 */ /* 0x000fe200078ec0ff */
[----:B------:R-:W2:Y:S04]  /*50ee0*/  LDL.LU R165, [R1+0xcd0] ;  /* 0x000cd00001a57983 */ /* 0x000ea80000300800 */
[----:B------:R-:W2:Y:S04]  /*50ef0*/  LDL.LU R228, [R1+0x1108] ;  /* 0x0011080001e47983 */ /* 0x000ea80000300800 */
[----:B------:R-:W2:Y:S02]  /*50f00*/  LDL.LU R229, [R1+0x8e0] ;  /* 0x0008e00001e57983 */ /* 0x000ea40000300800 */
[----:B------:R-:W-:-:S02]  /*50f10*/  @P1 LOP3.LUT R0, R0, 0x800, RZ, 0xfc, !PT ;  /* 0x0000080000001812 */ /* 0x000fc400078efcff */
[----:B------:R-:W-:Y:S01]  /*50f20*/  LOP3.LUT P1, RZ, R11, 0x10000, RZ, 0xc0, !PT ;  /* 0x000100000bff7812 */ /* 0x000fe2000782c0ff */
[----:B------:R-:W2:Y:S01]  /*50f30*/  LDL.LU R167, [R1+0x1104] ;  /* 0x0011040001a77983 */ /* 0x000ea20000300800 */
[----:B------:R-:W-:-:S03]  /*50f40*/  LOP3.LUT R0, R0, 0xffffefff, RZ, 0xc0, !PT ;  /* 0xffffefff00007812 */ /* 0x000fc600078ec0ff */
[----:B------:R-:W2:Y:S04]  /*50f50*/  LDL.LU R166, [R1+0x4e0] ;  /* 0x0004e00001a67983 */ /* 0x000ea80000300800 */
[----:B------:R-:W2:Y:S04]  /*50f60*/  LDL.LU R251, [R1+0xe0] ;  /* 0x0000e00001fb7983 */ /* 0x000ea80000300800 */
[----:B------:R-:W-:Y:S01]  /*50f70*/  @P1 LOP3.LUT R0, R0, 0x1000, RZ, 0xfc, !PT ;  /* 0x0000100000001812 */ /* 0x000fe200078efcff */
[----:B------:R-:W2:Y:S01]  /*50f80*/  LDL.LU R250, [R1+0xcd4] ;  /* 0x000cd40001fa7983 */ /* 0x000ea20000300800 */
[----:B------:R-:W-:-:S02]  /*50f90*/  LOP3.LUT P1, RZ, R11, 0x8000, RZ, 0xc0, !PT ;  /* 0x000080000bff7812 */ /* 0x000fc4000782c0ff */
[----:B------:R-:W-:Y:S01]  /*50fa0*/  LOP3.LUT R0, R0, 0xffffdfff, RZ, 0xc0, !PT ;  /* 0xffffdfff00007812 */ /* 0x000fe200078ec0ff */
[----:B------:R-:W2:Y:S01]  /*50fb0*/  LDL.LU R249, [R1+0x110c] ;  /* 0x00110c0001f97983 */ /* 0x000ea20000300800 */
[C---:B------:R-:W-:Y:S02]  /*50fc0*/  LOP3.LUT P4, RZ, R11.reuse, 0x20, RZ, 0xc0, !PT ;  /* 0x000000200bff7812 */ /* 0x040fe4000788c0ff */
[C---:B------:R-:W-:Y:S01]  /*50fd0*/  LOP3.LUT P5, RZ, R11.reuse, 0x40, RZ, 0xc0, !PT ;  /* 0x000000400bff7812 */ /* 0x040fe200078ac0ff */
[----:B------:R-:W2:Y:S01]  /*50fe0*/  LDL.LU R248, [R1+0x8e4] ;  /* 0x0008e40001f87983 */ /* 0x000ea20000300800 */
[C---:B------:R-:W-:Y:S02]  /*50ff0*/  LOP3.LUT P6, RZ, R11.reuse, 0x80, RZ, 0xc0, !PT ;  /* 0x000000800bff7812 */ /* 0x040fe400078cc0ff */
[----:B------:R-:W-:Y:S01]  /*51000*/  LOP3.LUT P0, RZ, R11, 0x100, RZ, 0xc0, !PT ;  /* 0x000001000bff7812 */ /* 0x000fe2000780c0ff */
[----:B------:R-:W2:Y:S02]  /*51010*/  LDL.LU R231, [R1+0x1114] ;  /* 0x0011140001e77983 */ /* 0x000ea40000300800 */
[----:B------:R-:W-:-:S02]  /*51020*/  @P1 LOP3.LUT R0, R0, 0x2000, RZ, 0xfc, !PT ;  /* 0x0000200000001812 */ /* 0x000fc400078efcff */
[----:B------:R-:W-:Y:S01]  /*51030*/  LOP3.LUT P1, RZ, R11, 0x4000, RZ, 0xc0, !PT ;  /* 0x000040000bff7812 */ /* 0x000fe2000782c0ff */
[----:B------:R-:W2:Y:S01]  /*51040*/  LDL.LU R252, [R1+0x4e4] ;  /* 0x0004e40001fc7983 */ /* 0x000ea20000300800 */
        /* <DEDUP_REMOVED lines=15> */
[----:B---3--:R-:W-:-:S05]  /*51140*/  IMAD.WIDE R22, R20, 0x4, R2 ;  /* 0x0000000414167825 */ /* 0x008fca00078e0202 */
[----:B----4-:R1:W-:Y:S02]  /*51150*/  @P4 STG.E desc[UR38][R22.64], R230 ;  /* 0x000000e616004986 */ /* 0x0103e4000c101926 */
[----:B-1----:R-:W-:Y:S02]  /*51160*/  IMAD.WIDE R22, R20, 0x4, R4 ;  /* 0x0000000414167825 */ /* 0x002fe400078e0204 */
[----:B------:R-:W3:Y:S04]  /*51170*/  LDL.LU R230, [R1+0xe4] ;  /* 0x0000e40001e67983 */ /* 0x000ee80000300800 */
[----:B------:R1:W-:Y:S02]  /*51180*/  @P5 STG.E desc[UR38][R22.64], R19 ;  /* 0x0000001316005986 */ /* 0x0003e4000c101926 */
[----:B-1----:R-:W-:-:S05]  /*51190*/  IMAD.WIDE R22, R17, 0x4, R2 ;  /* 0x0000000411167825 */ /* 0x002fca00078e0202 */
[----:B------:R1:W-:Y:S02]  /*511a0*/  @P6 STG.E desc[UR38][R22.64], R18 ;  /* 0x0000001216006986 */ /* 0x0003e4000c101926 */
[----:B-1----:R-:W-:Y:S02]  /*511b0*/  IMAD.WIDE R22, R17, 0x4, R4 ;  /* 0x0000000411167825 */ /* 0x002fe400078e0204 */
[----:B------:R-:W4:Y:S04]  /*511c0*/  LDL.LU R18, [R1+0x1110] ;  /* 0x0011100001127983 */ /* 0x000f280000300800 */
[----:B------:R-:W4:Y:S04]  /*511d0*/  LDL.LU R20, [R1+0xcd8] ;  /* 0x000cd80001147983 */ /* 0x000f280000300800 */
[----:B------:R-:W4:Y:S04]  /*511e0*/  LDL.LU R17, [R1+0x8e8] ;  /* 0x0008e80001117983 */ /* 0x000f280000300800 */
[----:B--2---:R1:W-:Y:S02]  /*511f0*/  @P0 STG.E desc[UR38][R22.64], R16 ;  /* 0x0000001016000986 */ /* 0x0043e4000c101926 */
[----:B-1----:R-:W-:-:S02]  /*51200*/  IMAD.WIDE R22, R14, 0x4, R2 ;  /* 0x000000040e167825 */ /* 0x002fc400078e0202 */
[----:B------:R-:W2:Y:S04]  /*51210*/  LDL.LU R16, [R1+0x4e8] ;  /* 0x0004e80001107983 */ /* 0x000ea80000300800 */
[----:B------:R1:W-:Y:S01]  /*51220*/  @P1 STG.E desc[UR38][R22.64], R15 ;  /* 0x0000000f16001986 */ /* 0x0003e2000c101926 */
[----:B------:R-:W-:-:S03]  /*51230*/  LOP3.LUT P1, RZ, R0, 0x40000, RZ, 0xc0, !PT ;  /* 0x0004000000ff7812 */ /* 0x000fc6000782c0ff */
[----:B-1----:R-:W2:Y:S01]  /*51240*/  LDL.LU R15, [R1+0x1118] ;  /* 0x00111800010f7983 */ /* 0x002ea20000300800 */
[----:B------:R-:W-:-:S03]  /*51250*/  IMAD.WIDE R22, R14, 0x4, R4 ;  /* 0x000000040e167825 */ /* 0x000fc600078e0204 */
[----:B------:R-:W2:Y:S06]  /*51260*/  LDL.LU R14, [R1+0xe8] ;  /* 0x0000e800010e7983 */ /* 0x000eac0000300800 */
[----:B------:R1:W-:Y:S04]  /*51270*/  @P1 STG.E desc[UR38][R22.64], R13 ;  /* 0x0000000d16001986 */ /* 0x0003e8000c101926 */
[----:B-1----:R-:W2:Y:S04]  /*51280*/  LDL.LU R13, [R1+0xcdc] ;  /* 0x000cdc00010d7983 */ /* 0x002ea80000300800 */
[----:B------:R-:W2:Y:S01]  /*51290*/  LDL.LU R19, [R1+0x1120] ;  /* 0x0011200001137983 */ /* 0x000ea20000300800 */
[----:B------:R-:W-:Y:S01]  /*512a0*/  LOP3.LUT P1, RZ, R0, 0x20000, RZ, 0xc0, !PT ;  /* 0x0002000000ff7812 */ /* 0x000fe2000782c0ff */
[----:B------:R-:W-:-:S12]  /*512b0*/  IMAD.WIDE R22, R228, 0x4, R2 ;  /* 0x00000004e4167825 */ /* 0x000fd800078e0202 */
        /* <DEDUP_REMOVED lines=22> */
[----:B-1----:R-:W-:Y:S01]  /*51420*/  IMAD.WIDE R22, R231, 0x4, R4 ;  /* 0x00000004e7167825 */ /* 0x002fe200078e0204 */
[C---:B------:R-:W-:Y:S02]  /*51430*/  LOP3.LUT P5, RZ, R11.reuse, 0x200000, RZ, 0xc0, !PT ;  /* 0x002000000bff7812 */ /* 0x040fe400078ac0ff */
[C---:B------:R-:W-:Y:S02]  /*51440*/  LOP3.LUT P6, RZ, R11.reuse, 0x400000, RZ, 0xc0, !PT ;  /* 0x004000000bff7812 */ /* 0x040fe400078cc0ff */
[----:B---3--:R4:W-:Y:S01]  /*51450*/  @P2 STG.E desc[UR38][R22.64], R230 ;  /* 0x000000e616002986 */ /* 0x0089e2000c101926 */
[----:B------:R-:W-:Y:S01]  /*51460*/  LOP3.LUT P0, RZ, R11, 0x800000, RZ, 0xc0, !PT ;  /* 0x008000000bff7812 */ /* 0x000fe2000780c0ff */
[----:B----4-:R-:W-:-:S05]  /*51470*/  IMAD.WIDE R22, R18, 0x4, R2 ;  /* 0x0000000412167825 */ /* 0x010fca00078e0202 */
[----:B------:R1:W-:Y:S02]  /*51480*/  @P3 STG.E desc[UR38][R22.64], R20 ;  /* 0x0000001416003986 */ /* 0x0003e4000c101926 */
[----:B-1----:R-:W-:-:S05]  /*51490*/  IMAD.WIDE R22, R18, 0x4, R4 ;  /* 0x0000000412167825 */ /* 0x002fca00078e0204 */
[----:B------:R2:W-:Y:S02]  /*514a0*/  @P4 STG.E desc[UR38][R22.64], R17 ;  /* 0x0000001116004986 */ /* 0x0005e4000c101926 */
[----:B--2---:R-:W-:-:S05]  /*514b0*/  IMAD.WIDE R22, R15, 0x4, R2 ;  /* 0x000000040f167825 */ /* 0x004fca00078e0202 */
[----:B------:R1:W-:Y:S02]  /*514c0*/  @P5 STG.E desc[UR38][R22.64], R16 ;  /* 0x0000001016005986 */ /* 0x0003e4000c101926 */
[----:B-1----:R-:W-:-:S05]  /*514d0*/  IMAD.WIDE R22, R15, 0x4, R4 ;  /* 0x000000040f167825 */ /* 0x002fca00078e0204 */
[----:B------:R1:W-:Y:S02]  /*514e0*/  @P6 STG.E desc[UR38][R22.64], R14 ;  /* 0x0000000e16006986 */ /* 0x0003e4000c101926 */
[----:B-1----:R-:W-:-:S05]  /*514f0*/  IMAD.WIDE R22, R19, 0x4, R2 ;  /* 0x0000000413167825 */ /* 0x002fca00078e0202 */
[----:B------:R1:W-:Y:S04]  /*51500*/  @P0 STG.E desc[UR38][R22.64], R13 ;  /* 0x0000000d16000986 */ /* 0x0003e8000c101926 */
[----:B-1----:R-:W2:Y:S04]  /*51510*/  LDL.LU R13, [R1+0x8ec] ;  /* 0x0008ec00010d7983 */ /* 0x002ea80000300800 */
[----:B------:R-:W3:Y:S04]  /*51520*/  LDL.LU R18, [R1+0x4ec] ;  /* 0x0004ec0001127983 */ /* 0x000ee80000300800 */
[----:B------:R-:W4:Y:S04]  /*51530*/  LDL.LU R17, [R1+0x111c] ;  /* 0x00111c0001117983 */ /* 0x000f280000300800 */
[----:B------:R-:W3:Y:S04]  /*51540*/  LDL.LU R16, [R1+0xec] ;  /* 0x0000ec0001107983 */ /* 0x000ee80000300800 */
[----:B------:R-:W3:Y:S04]  /*51550*/  LDL.LU R15, [R1+0xce0] ;  /* 0x000ce000010f7983 */ /* 0x000ee80000300800 */
[----:B------:R-:W3:Y:S01]  /*51560*/  LDL.LU R14, [R1+0x1124] ;  /* 0x00112400010e7983 */ /* 0x000ee20000300800 */
[----:B------:R-:W-:-:S03]  /*51570*/  LOP3.LUT P4, RZ, R11, 0x1000000, RZ, 0xc0, !PT ;  /* 0x010000000bff7812 */ /* 0x000fc6000788c0ff */
[----:B------:R-:W3:Y:S01]  /*51580*/  LDL.LU R164, [R1+0x8f0] ;  /* 0x0008f00001a47983 */ /* 0x000ee20000300800 */
[----:B------:R-:W-:Y:S01]  /*51590*/  IMAD.WIDE R22, R19, 0x4, R4 ;  /* 0x0000000413167825 */ /* 0x000fe200078e0204 */
        /* <DEDUP_REMOVED lines=11> */
[----:B--2---:R1:W-:Y:S04]  /*51650*/  @P4 STG.E desc[UR38][R22.64], R13 ;  /* 0x0000000d16004986 */ /* 0x0043e8000c101926 */
[----:B-1----:R-:W2:Y:S04]  /*51660*/  LDL.LU R13, [R1+0x112c] ;  /* 0x00112c00010d7983 */ /* 0x002ea80000300800 */
[----:B------:R-:W2:Y:S04]  /*51670*/  LDL.LU R165, [R1+0x4f0] ;  /* 0x0004f00001a57983 */ /* 0x000ea80000300800 */
[----:B------:R-:W2:Y:S04]  /*51680*/  LDL.LU R228, [R1+0xf0] ;  /* 0x0000f00001e47983 */ /* 0x000ea80000300800 */
[----:B------:R-:W2:Y:S04]  /*51690*/  LDL.LU R166, [R1+0x1128] ;  /* 0x0011280001a67983 */ /* 0x000ea80000300800 */
[----:B------:R-:W2:Y:S04]  /*516a0*/  LDL.LU R229, [R1+0xce4] ;  /* 0x000ce40001e57983 */ /* 0x000ea80000300800 */
[----:B------:R-:W2:Y:S01]  /*516b0*/  LDL.LU R167, [R1+0x8f4] ;  /* 0x0008f40001a77983 */ /* 0x000ea20000300800 */
[----:B------:R-:W-:-:S02]  /*516c0*/  @P1 LOP3.LUT R0, R0, 0x40, RZ, 0xfc, !PT ;  /* 0x0000004000001812 */ /* 0x000fc400078efcff */
[----:B------:R-:W-:Y:S01]  /*516d0*/  LOP3.LUT P1, RZ, R12, 0x1, RZ, 0xc0, !PT ;  /* 0x000000010cff7812 */ /* 0x000fe2000782c0ff */
[----:B------:R-:W2:Y:S04]  /*516e0*/  LDL.LU R251, [R1+0x4f4] ;  /* 0x0004f40001fb7983 */ /* 0x000ea80000300800 */
[----:B------:R-:W2:Y:S01]  /*516f0*/  LDL.LU R250, [R1+0x1130] ;  /* 0x0011300001fa7983 */ /* 0x000ea20000300800 */
[----:B------:R-:W-:-:S03]  /*51700*/  LOP3.LUT R0, R0, 0xffffff7f, RZ, 0xc0, !PT ;  /* 0xffffff7f00007812 */ /* 0x000fc600078ec0ff */
[----:B------:R-:W2:Y:S04]  /*51710*/  LDL.LU R249, [R1+0xf4] ;  /* 0x0000f40001f97983 */ /* 0x000ea80000300800 */
[----:B------:R-:W-:Y:S01]  /*51720*/  @P1 LOP3.LUT R0, R0, 0x80, RZ, 0xfc, !PT ;  /* 0x0000008000001812 */ /* 0x000fe200078efcff */
[----:B------:R-:W2:Y:S01]  /*51730*/  LDL.LU R248, [R1+0xce8] ;  /* 0x000ce80001f87983 */ /* 0x000ea20000300800 */
[C---:B------:R-:W-:Y:S02]  /*51740*/  LOP3.LUT P1, RZ, R11.reuse, 0x80000000, RZ, 0xc0, !PT ;  /* 0x800000000bff7812 */ /* 0x040fe4000782c0ff */
[----:B------:R-:W-:Y:S01]  /*51750*/  LOP3.LUT R0, R0, 0xfffffeff, RZ, 0xc0, !PT ;  /* 0xfffffeff00007812 */ /* 0x000fe200078ec0ff */
[----:B------:R-:W2:Y:S01]  /*51760*/  LDL.LU R252, [R1+0x1138] ;  /* 0x0011380001fc7983 */ /* 0x000ea20000300800 */
[----:B------:R-:W-:-:S02]  /*51770*/  LOP3.LUT P5, RZ, R11, 0x2000000, RZ, 0xc0, !PT ;  /* 0x020000000bff7812 */ /* 0x000fc400078ac0ff */
[----:B------:R-:W-:Y:S01]  /*51780*/  LOP3.LUT P6, RZ, R11, 0x4000000, RZ, 0xc0, !PT ;  /* 0x040000000bff7812 */ /* 0x000fe200078cc0ff */
[----:B----4-:R-:W-:Y:S01]  /*51790*/  IMAD.WIDE R22, R17, 0x4, R2 ;  /* 0x0000000411167825 */ /* 0x010fe200078e0202 */
[----:B------:R-:W4:Y:S01]  /*517a0*/  LDL.LU R231, [R1+0x8f8] ;  /* 0x0008f80001e77983 */ /* 0x000f220000300800 */
[----:B------:R-:W-:-:S03]  /*517b0*/  LOP3.LUT P0, RZ, R11, 0x8000000, RZ, 0xc0, !PT ;  /* 0x080000000bff7812 */ /* 0x000fc6000780c0ff */
[----:B------:R-:W4:Y:S01]  /*517c0*/  LDL.LU R230, [R1+0x4f8] ;  /* 0x0004f80001e67983 */ /* 0x000f220000300800 */
[----:B------:R-:W-:Y:S02]  /*517d0*/  @P1 LOP3.LUT R0, R0, 0x100, RZ, 0xfc, !PT ;  /* 0x0000010000001812 */ /* 0x000fe400078efcff */
[----:B------:R-:W-:Y:S01]  /*517e0*/  LOP3.LUT P1, RZ, R11, 0x40000000, RZ, 0xc0, !PT ;  /* 0x400000000bff7812 */ /* 0x000fe2000782c0ff */
[----:B------:R-:W4:Y:S01]  /*517f0*/  LDL.LU R20, [R1+0x1134] ;  /* 0x0011340001147983 */ /* 0x000f220000300800 */
[----:B------:R-:W-:-:S03]  /*51800*/  LOP3.LUT R0, R0, 0xfffffdff, RZ, 0xc0, !PT ;  /* 0xfffffdff00007812 */ /* 0x000fc600078ec0ff */
[----:B---3--:R1:W-:Y:S04]  /*51810*/  @P5 STG.E desc[UR38][R22.64], R18 ;  /* 0x0000001216005986 */ /* 0x0083e8000c101926 */
[----:B------:R-:W3:Y:S04]  /*51820*/  LDL.LU R19, [R1+0xf8] ;  /* 0x0000f80001137983 */ /* 0x000ee80000300800 */
[----:B------:R-:W-:Y:S02]  /*51830*/  @P1 LOP3.LUT R0, R0, 0x200, RZ, 0xfc, !PT ;  /* 0x0000020000001812 */ /* 0x000fe400078efcff */
[----:B------:R-:W-:-:S02]  /*51840*/  LOP3.LUT P1, RZ, R11, 0x20000000, RZ, 0xc0, !PT ;  /* 0x200000000bff7812 */ /* 0x000fc4000782c0ff */
[----:B------:R-:W-:Y:S01]  /*51850*/  LOP3.LUT R0, R0, 0xfffffbff, RZ, 0xc0, !PT ;  /* 0xfffffbff00007812 */ /* 0x000fe200078ec0ff */
[----:B-1----:R-:W-:Y:S01]  /*51860*/  IMAD.WIDE R22, R17, 0x4, R4 ;  /* 0x0000000411167825 */ /* 0x002fe200078e0204 */
[----:B------:R-:W3:Y:S04]  /*51870*/  LDL.LU R18, [R1+0xcec] ;  /* 0x000cec0001127983 */ /* 0x000ee80000300800 */
[----:B------:R1:W-:Y:S04]  /*51880*/  @P6 STG.E desc[UR38][R22.64], R16 ;  /* 0x0000001016006986 */ /* 0x0003e8000c101926 */
[----:B------:R-:W3:Y:S01]  /*51890*/  LDL.LU R17, [R1+0x113c] ;  /* 0x00113c0001117983 */ /* 0x000ee20000300800 */
[----:B------:R-:W-:-:S02]  /*518a0*/  @P1 LOP3.LUT R0, R0, 0x400, RZ, 0xfc, !PT ;  /* 0x0000040000001812 */ /* 0x000fc400078efcff */
[----:B------:R-:W-:Y:S01]  /*518b0*/  LOP3.LUT P1, RZ, R11, 0x10000000, RZ, 0xc0, !PT ;  /* 0x100000000bff7812 */ /* 0x000fe2000782c0ff */
[C---:B-1----:R-:W-:Y:S01]  /*518c0*/  IMAD.WIDE R22, R14.reuse, 0x4, R2 ;  /* 0x000000040e167825 */ /* 0x042fe200078e0202 */
[----:B------:R-:W3:Y:S04]  /*518d0*/  LDL.LU R16, [R1+0x8fc] ;  /* 0x0008fc0001107983 */ /* 0x000ee80000300800 */
[----:B------:R1:W-:Y:S02]  /*518e0*/  @P0 STG.E desc[UR38][R22.64], R15 ;  /* 0x0000000f16000986 */ /* 0x0003e4000c101926 */
[----:B-1----:R-:W-:Y:S02]  /*518f0*/  IMAD.WIDE R22, R14, 0x4, R4 ;  /* 0x000000040e167825 */ /* 0x002fe400078e0204 */
[----:B------:R-:W3:Y:S04]  /*51900*/  LDL.LU R15, [R1+0x4fc] ;  /* 0x0004fc00010f7983 */ /* 0x000ee80000300800 */
[----:B------:R2:W-:Y:S01]  /*51910*/  @P1 STG.E desc[UR38][R22.64], R164 ;  /* 0x000000a416001986 */ /* 0x0005e2000c101926 */
[----:B------:R-:W-:-:S03]  /*51920*/  LOP3.LUT P1, RZ, R0, 0x400, RZ, 0xc0, !PT ;  /* 0x0000040000ff7812 */ /* 0x000fc6000782c0ff */
[----:B------:R-:W3:Y:S01]  /*51930*/  LDL.LU R14, [R1+0x1140] ;  /* 0x00114000010e7983 */ /* 0x000ee20000300800 */
[----:B--2---:R-:W-:-:S09]  /*51940*/  IMAD.WIDE R22, R13, 0x4, R2 ;  /* 0x000000040d167825 */ /* 0x004fd200078e0202 */
[----:B------:R1:W-:Y:S02]  /*51950*/  @P1 STG.E desc[UR38][R22.64], R165 ;  /* 0x000000a516001986 */ /* 0x0003e4000c101926 */
[----:B-1----:R-:W-:Y:S02]  /*51960*/  IMAD.WIDE R22, R13, 0x4, R4 ;  /* 0x000000040d167825 */ /* 0x002fe400078e0204 */
[----:B------:R-:W2:Y:S01]  /*51970*/  LDL.LU R13, [R1+0xfc] ;  /* 0x0000fc00010d7983 */ /* 0x000ea20000300800 */
        /* <DEDUP_REMOVED lines=21> */
[----:B----4-:R1:W-:Y:S01]  /*51ad0*/  @P1 STG.E desc[UR38][R22.64], R231 ;  /* 0x000000e716001986 */ /* 0x0103e2000c101926 */
[----:B------:R-:W-:Y:S01]  /*51ae0*/  LOP3.LUT P4, RZ, R12, 0x80, RZ, 0xc0, !PT ;  /* 0x000000800cff7812 */ /* 0x000fe2000788c0ff */
[----:B-1----:R-:W-:-:S05]  /*51af0*/  IMAD.WIDE R22, R20, 0x4, R2 ;  /* 0x0000000414167825 */ /* 0x002fca00078e0202 */
[----:B------:R1:W-:Y:S01]  /*51b00*/  @P2 STG.E desc[UR38][R22.64], R230 ;  /* 0x000000e616002986 */ /* 0x0003e2000c101926 */
[----:B------:R-:W-:Y:S01]  /*51b10*/  LOP3.LUT P5, RZ, R12, 0x100, RZ, 0xc0, !PT ;  /* 0x000001000cff7812 */ /* 0x000fe200078ac0ff */
[----:B-1----:R-:W-:Y:S01]  /*51b20*/  IMAD.WIDE R22, R20, 0x4, R4 ;  /* 0x0000000414167825 */ /* 0x002fe200078e0204 */
[C---:B------:R-:W-:Y:S01]  /*51b30*/  LOP3.LUT P6, RZ, R12.reuse, 0x200, RZ, 0xc0, !PT ;  /* 0x000002000cff7812 */ /* 0x040fe200078cc0ff */
[----:B------:R-:W4:Y:S04]  /*51b40*/  LDL.LU R20, [R1+0xcf0] ;  /* 0x000cf00001147983 */ /* 0x000f280000300800 */
[----:B---3--:R1:W-:Y:S01]  /*51b50*/  @P3 STG.E desc[UR38][R22.64], R19 ;  /* 0x0000001316003986 */ /* 0x0083e2000c101926 */
[----:B------:R-:W-:Y:S01]  /*51b60*/  LOP3.LUT P0, RZ, R12, 0x400, RZ, 0xc0, !PT ;  /* 0x000004000cff7812 */ /* 0x000fe2000780c0ff */
[----:B-1----:R-:W-:-:S05]  /*51b70*/  IMAD.WIDE R22, R17, 0x4, R2 ;  /* 0x0000000411167825 */ /* 0x002fca00078e0202 */
[----:B------:R1:W-:Y:S02]  /*51b80*/  @P4 STG.E desc[UR38][R22.64], R18 ;  /* 0x0000001216004986 */ /* 0x0003e4000c101926 */
[----:B-1----:R-:W-:-:S05]  /*51b90*/  IMAD.WIDE R22, R17, 0x4, R4 ;  /* 0x0000000411167825 */ /* 0x002fca00078e0204 */
[----:B------:R1:W-:Y:S02]  /*51ba0*/  @P5 STG.E desc[UR38][R22.64], R16 ;  /* 0x0000001016005986 */ /* 0x0003e4000c101926 */
[----:B-1----:R-:W-:-:S05]  /*51bb0*/  IMAD.WIDE R22, R14, 0x4, R2 ;  /* 0x000000040e167825 */ /* 0x002fca00078e0202 */
[----:B------:R1:W-:Y:S02]  /*51bc0*/  @P6 STG.E desc[UR38][R22.64], R15 ;  /* 0x0000000f16006986 */ /* 0x0003e4000c101926 */
[----:B-1----:R-:W-:-:S05]  /*51bd0*/  IMAD.WIDE R22, R14, 0x4, R4 ;  /* 0x000000040e167825 */ /* 0x002fca00078e0204 */
[----:B--2---:R1:W-:Y:S04]  /*51be0*/  @P0 STG.E desc[UR38][R22.64], R13 ;  /* 0x0000000d16000986 */ /* 0x0043e8000c101926 */
[----:B-1----:R-:W2:Y:S04]  /*51bf0*/  LDL.LU R13, [R1+0x1144] ;  /* 0x00114400010d7983 */ /* 0x002ea80000300800 */
[----:B------:R-:W3:Y:S04]  /*51c00*/  LDL.LU R19, [R1+0x900] ;  /* 0x0009000001137983 */ /* 0x000ee80000300800 */
[----:B------:R-:W3:Y:S04]  /*51c10*/  LDL.LU R18, [R1+0x500] ;  /* 0x0005000001127983 */ /* 0x000ee80000300800 */
[----:B------:R-:W3:Y:S04]  /*51c20*/  LDL.LU R17, [R1+0x1148] ;  /* 0x0011480001117983 */ /* 0x000ee80000300800 */
[----:B------:R-:W3:Y:S04]  /*51c30*/  LDL.LU R16, [R1+0x100] ;  /* 0x0001000001107983 */ /* 0x000ee80000300800 */
[----:B------:R-:W3:Y:S04]  /*51c40*/  LDL.LU R15, [R1+0xcf4] ;  /* 0x000cf400010f7983 */ /* 0x000ee80000300800 */
[----:B------:R-:W3:Y:S01]  /*51c50*/  LDL.LU R14, [R1+0x1150] ;  /* 0x00115000010e7983 */ /* 0x000ee20000300800 */
[----:B------:R-:W-:-:S02]  /*51c60*/  LOP3.LUT P4, RZ, R12, 0x800, RZ, 0xc0, !PT ;  /* 0x000008000cff7812 */ /* 0x000fc4000788c0ff */
        /* <DEDUP_REMOVED lines=19> */
[----:B------:R-:W-:Y:S02]  /*51da0*/  LOP3.LUT R0, R0, 0xfffffffd, RZ, 0xc0, !PT ;  /* 0xfffffffd00007812 */ /* 0x000fe400078ec0ff */
[C---:B------:R-:W-:Y:S02]  /*51db0*/  LOP3.LUT P5, RZ, R12.reuse, 0x1000, RZ, 0xc0, !PT ;  /* 0x000010000cff7812 */ /* 0x040fe400078ac0ff */
[----:B------:R-:W-:-:S07]  /*51dc0*/  LOP3.LUT P6, RZ, R12, 0x2000, RZ, 0xc0, !PT ;  /* 0x000020000cff7812 */ /* 0x000fce00078cc0ff */
[----:B------:R-:W-:Y:S02]  /*51dd0*/  @P1 LOP3.LUT R0, R0, 0x2, RZ, 0xfc, !PT ;  /* 0x0000000200001812 */ /* 0x000fe400078efcff */
[C---:B------:R-:W-:Y:S02]  /*51de0*/  LOP3.LUT P1, RZ, R12.reuse, 0x10000, RZ, 0xc0, !PT ;  /* 0x000100000cff7812 */ /* 0x040fe4000782c0ff */
[----:B------:R-:W-:Y:S02]  /*51df0*/  LOP3.LUT P0, RZ, R12, 0x4000, RZ, 0xc0, !PT ;  /* 0x000040000cff7812 */ /* 0x000fe4000780c0ff */
[----:B------:R-:W-:-:S09]  /*51e00*/  LOP3.LUT R0, R0, 0xfffffffb, RZ, 0xc0, !PT ;  /* 0xfffffffb00007812 */ /* 0x000fd200078ec0ff */
[----:B------:R-:W-:Y:S02]  /*51e10*/  @P1 LOP3.LUT R0, R0, 0x4, RZ, 0xfc, !PT ;  /* 0x0000000400001812 */ /* 0x000fe400078efcff */
[----:B------:R-:W-:Y:S01]  /*51e20*/  LOP3.LUT P1, RZ, R12, 0x8000, RZ, 0xc0, !PT ;  /* 0x000080000cff7812 */ /* 0x000fe2000782c0ff */
        /* <DEDUP_REMOVED lines=18> */
[----:B---3--:R1:W-:Y:S02]  /*51f50*/  @P5 STG.E desc[UR38][R22.64], R19 ;  /* 0x0000001316005986 */ /* 0x0083e4000c101926 */
[----:B-1----:R-:W-:-:S02]  /*51f60*/  IMAD.WIDE R22, R17, 0x4, R2 ;  /* 0x0000000411167825 */ /* 0x002fc400078e0202 */
[----:B------:R-:W3:Y:S04]  /*51f70*/  LDL.LU R19, [R1+0x10c] ;  /* 0x00010c0001137983 */ /* 0x000ee80000300800 */
[----:B------:R1:W-:Y:S02]  /*51f80*/  @P6 STG.E desc[UR38][R22.64], R18 ;  /* 0x0000001216006986 */ /* 0x0003e4000c101926 */
[----:B-1----:R-:W-:Y:S02]  /*51f90*/  IMAD.WIDE R22, R17, 0x4, R4 ;  /* 0x0000000411167825 */ /* 0x002fe400078e0204 */
[----:B------:R-:W3:Y:S04]  /*51fa0*/  LDL.LU R18, [R1+0xd00] ;  /* 0x000d000001127983 */ /* 0x000ee80000300800 */
[----:B------:R-:W3:Y:S04]  /*51fb0*/  LDL.LU R17, [R1+0x1168] ;  /* 0x0011680001117983 */ /* 0x000ee80000300800 */
[----:B------:R1:W-:Y:S02]  /*51fc0*/  @P0 STG.E desc[UR38][R22.64], R16 ;  /* 0x0000001016000986 */ /* 0x0003e4000c101926 */
[----:B-1----:R-:W-:-:S05]  /*51fd0*/  IMAD.WIDE R22, R14, 0x4, R2 ;  /* 0x000000040e167825 */ /* 0x002fca00078e0202 */
[----:B------:R1:W-:Y:S02]  /*51fe0*/  @P1 STG.E desc[UR38][R22.64], R15 ;  /* 0x0000000f16001986 */ /* 0x0003e4000c101926 */
[----:B-1----:R-:W-:Y:S02]  /*51ff0*/  IMAD.WIDE R22, R14, 0x4, R4 ;  /* 0x000000040e167825 */ /* 0x002fe400078e0204 */
[----:B------:R-:W3:Y:S04]  /*52000*/  LDL.LU R15, [R1+0x910] ;  /* 0x00091000010f7983 */ /* 0x000ee80000300800 */
[----:B------:R-:W3:Y:S04]  /*52010*/  LDL.LU R14, [R1+0x510] ;  /* 0x00051000010e7983 */ /* 0x000ee80000300800 */
[----:B------:R-:W3:Y:S01]  /*52020*/  LDL.LU R16, [R1+0x1164] ;  /* 0x0011640001107983 */ /* 0x000ee20000300800 */
[----:B------:R-:W-:-:S02]  /*52030*/  LOP3.LUT P1, RZ, R0, 0x4, RZ, 0xc0, !PT ;  /* 0x0000000400ff7812 */ /* 0x000fc4000782c0ff */
[C---:B------:R-:W-:Y:S02]  /*52040*/  LOP3.LUT P2, RZ, R12.reuse, 0x1000000, RZ, 0xc0, !PT ;  /* 0x010000000cff7812 */ /* 0x040fe4000784c0ff */
[C---:B------:R-:W-:Y:S02]  /*52050*/  LOP3.LUT P3, RZ, R12.reuse, 0x2000000, RZ, 0xc0, !PT ;  /* 0x020000000cff7812 */ /* 0x040fe4000786c0ff */
[C---:B------:R-:W-:Y:S02]  /*52060*/  LOP3.LUT P4, RZ, R12.reuse, 0x4000000, RZ, 0xc0, !PT ;  /* 0x040000000cff7812 */ /* 0x040fe4000788c0ff */
[C---:B------:R-:W-:Y:S02]  /*52070*/  LOP3.LUT P5, RZ, R12.reuse, 0x8000000, RZ, 0xc0, !PT ;  /* 0x080000000cff7812 */ /* 0x040fe400078ac0ff */
[C---:B------:R-:W-:Y:S02]  /*52080*/  LOP3.LUT P6, RZ, R12.reuse, 0x10000000, RZ, 0xc0, !PT ;  /* 0x100000000cff7812 */ /* 0x040fe400078cc0ff */
[----:B------:R-:W-:Y:S01]  /*52090*/  LOP3.LUT P0, RZ, R12, 0x20000000, RZ, 0xc0, !PT ;  /* 0x200000000cff7812 */ /* 0x000fe2000780c0ff */
[----:B--2---:R4:W-:Y:S01]  /*520a0*/  @P1 STG.E desc[UR38][R22.64], R13 ;  /* 0x0000000d16001986 */ /* 0x0049e2000c101926 */
[----:B------:R-:W-:Y:S01]  /*520b0*/  LOP3.LUT P1, RZ, R0, 0x2, RZ, 0xc0, !PT ;  /* 0x0000000200ff7812 */ /* 0x000fe2000782c0ff */
[----:B----4-:R-:W-:-:S02]  /*520c0*/  IMAD.WIDE R22, R165, 0x4, R2 ;  /* 0x00000004a5167825 */ /* 0x010fc400078e0202 */
        /* <DEDUP_REMOVED lines=19> */
[----:B------:R1:W-:Y:S02]  /*52200*/  @P1 STG.E desc[UR38][R22.64], R248 ;  /* 0x000000f816001986 */ /* 0x0003e4000c101926 */
[----:B-1----:R-:W-:-:S05]  /*52210*/  IMAD.WIDE R22, R252, 0x4, R4 ;  /* 0x00000004fc167825 */ /* 0x002fca00078e0204 */
[----:B------:R1:W-:Y:S02]  /*52220*/  @P2 STG.E desc[UR38][R22.64], R231 ;  /* 0x000000e716002986 */ /* 0x0003e4000c101926 */
[----:B-1----:R-:W-:-:S05]  /*52230*/  IMAD.WIDE R22, R20, 0x4, R2 ;  /* 0x0000000414167825 */ /* 0x002fca00078e0202 */
[----:B------:R1:W-:Y:S02]  /*52240*/  @P3 STG.E desc[UR38][R22.64], R230 ;  /* 0x000000e616003986 */ /* 0x0003e4000c101926 */
[----:B-1----:R-:W-:-:S05]  /*52250*/  IMAD.WIDE R22, R20, 0x4, R4 ;  /* 0x0000000414167825 */ /* 0x002fca00078e0204 */
[----:B---3--:R1:W-:Y:S02]  /*52260*/  @P4 STG.E desc[UR38][R22.64], R19 ;  /* 0x0000001316004986 */ /* 0x0083e4000c101926 */
[----:B-1----:R-:W-:-:S05]  /*52270*/  IMAD.WIDE R22, R17, 0x4, R2 ;  /* 0x0000000411167825 */ /* 0x002fca00078e0202 */
[----:B------:R1:W-:Y:S02]  /*52280*/  @P5 STG.E desc[UR38][R22.64], R18 ;  /* 0x0000001216005986 */ /* 0x0003e4000c101926 */
[----:B-1----:R-:W-:Y:S02]  /*52290*/  IMAD.WIDE R22, R17, 0x4, R4 ;  /* 0x0000000411167825 */ /* 0x002fe400078e0204 */
[----:B------:R-:W3:Y:S04]  /*522a0*/  LDL.LU R17, [R1+0x1174] ;  /* 0x0011740001117983 */ /* 0x000ee80000300800 */
[----:B------:R1:W-:Y:S02]  /*522b0*/  @P6 STG.E desc[UR38][R22.64], R15 ;  /* 0x0000000f16006986 */ /* 0x0003e4000c101926 */
[----:B-1----:R-:W-:-:S05]  /*522c0*/  IMAD.WIDE R22, R16, 0x4, R2 ;  /* 0x0000000410167825 */ /* 0x002fca00078e0202 */
[----:B------:R1:W-:Y:S04]  /*522d0*/  @P0 STG.E desc[UR38][R22.64], R14 ;  /* 0x0000000e16000986 */ /* 0x0003e8000c101926 */
[----:B-1----:R-:W4:Y:S04]  /*522e0*/  LDL.LU R14, [R1+0x110] ;  /* 0x00011000010e7983 */ /* 0x002f280000300800 */
[----:B------:R-:W3:Y:S04]  /*522f0*/  LDL.LU R15, [R1+0xd04] ;  /* 0x000d0400010f7983 */ /* 0x000ee80000300800 */
[----:B------:R-:W3:Y:S01]  /*52300*/  LDL.LU R20, [R1+0x116c] ;  /* 0x00116c0001147983 */ /* 0x000ee20000300800 */
[----:B------:R-:W-:-:S03]  /*52310*/  LOP3.LUT P4, RZ, R12, 0x40000000, RZ, 0xc0, !PT ;  /* 0x400000000cff7812 */ /* 0x000fc6000788c0ff */
[----:B------:R-:W3:Y:S01]  /*52320*/  LDL.LU R19, [R1+0x914] ;  /* 0x0009140001137983 */ /* 0x000ee20000300800 */
[----:B------:R-:W-:-:S03]  /*52330*/  IMAD.WIDE R22, R16, 0x4, R4 ;  /* 0x0000000410167825 */ /* 0x000fc600078e0204 */
[----:B------:R-:W3:Y:S01]  /*52340*/  LDL.LU R18, [R1+0x514] ;  /* 0x0005140001127983 */ /* 0x000ee20000300800 */
[----:B------:R-:W-:-:S03]  /*52350*/  LOP3.LUT P5, RZ, R12, 0x80000000, RZ, 0xc0, !PT ;  /* 0x800000000cff7812 */ /* 0x000fc600078ac0ff */
[----:B------:R-:W3:Y:S01]  /*52360*/  LDL.LU R16, [R1+0x1170] ;  /* 0x0011700001107983 */ /* 0x000ee20000300800 */
[----:B------:R-:W-:Y:S02]  /*52370*/  LOP3.LUT R10, R10, 0xfff7ffff, RZ, 0xc0, !PT ;  /* 0xfff7ffff0a0a7812 */ /* 0x000fe400078ec0ff */
[----:B--2---:R-:W-:-:S13]  /*52380*/  LOP3.LUT P1, RZ, R13, 0x400, RZ, 0xc0, !PT ;  /* 0x000004000dff7812 */ /* 0x004fda000782c0ff */
[----:B------:R-:W-:Y:S02]  /*52390*/  @P1 LOP3.LUT R10, R10, 0x80000, RZ, 0xfc, !PT ;  /* 0x000800000a0a1812 */ /* 0x000fe400078efcff */
[----:B------:R-:W-:Y:S02]  /*523a0*/  LOP3.LUT P1, RZ, R13, 0x200, RZ, 0xc0, !PT ;  /* 0x000002000dff7812 */ /* 0x000fe4000782c0ff */
[----:B------:R-:W-:Y:S01]  /*523b0*/  LOP3.LUT R10, R10, 0xffefffff, RZ, 0xc0, !PT ;  /* 0xffefffff0a0a7812 */ /* 0x000fe200078ec0ff */
[----:B----4-:R1:W-:Y:S04]  /*523c0*/  @P4 STG.E desc[UR38][R22.64], R14 ;  /* 0x0000000e16004986 */ /* 0x0103e8000c101926 */
[----:B-1----:R-:W2:Y:S01]  /*523d0*/  LDL.LU R14, [R1+0x114] ;  /* 0x00011400010e7983 */ /* 0x002ea20000300800 */
[----:B---3--:R-:W-:-:S05]  /*523e0*/  IMAD.WIDE R22, R20, 0x4, R2 ;  /* 0x0000000414167825 */ /* 0x008fca00078e0202 */
[----:B------:R1:W-:Y:S04]  /*523f0*/  @P5 STG.E desc[UR38][R22.64], R15 ;  /* 0x0000000f16005986 */ /* 0x0003e8000c101926 */
[----:B-1----:R-:W3:Y:S04]  /*52400*/  LDL.LU R15, [R1+0xd08] ;  /* 0x000d0800010f7983 */ /* 0x002ee80000300800 */
[----:B------:R-:W4:Y:S01]  /*52410*/  LDL.LU R0, [R1+0x918] ;  /* 0x0009180001007983 */ /* 0x000f220000300800 */
[----:B------:R-:W-:Y:S02]  /*52420*/  @P1 LOP3.LUT R10, R10, 0x100000, RZ, 0xfc, !PT ;  /* 0x001000000a0a1812 */ /* 0x000fe400078efcff */
[----:B------:R-:W-:Y:S01]  /*52430*/  LOP3.LUT P1, RZ, R13, 0x100, RZ, 0xc0, !PT ;  /* 0x000001000dff7812 */ /* 0x000fe2000782c0ff */
[----:B------:R-:W4:Y:S04]  /*52440*/  LDL.LU R164, [R1+0x518] ;  /* 0x0005180001a47983 */ /* 0x000f280000300800 */
[----:B------:R-:W4:Y:S01]  /*52450*/  LDL.LU R165, [R1+0x1178] ;  /* 0x0011780001a57983 */ /* 0x000f220000300800 */
[----:B------:R-:W-:-:S03]  /*52460*/  LOP3.LUT R10, R10, 0xffdfffff, RZ, 0xc0, !PT ;  /* 0xffdfffff0a0a7812 */ /* 0x000fc600078ec0ff */
[----:B------:R-:W4:Y:S04]  /*52470*/  LDL.LU R228, [R1+0x118] ;  /* 0x0001180001e47983 */ /* 0x000f280000300800 */
[----:B------:R-:W-:Y:S01]  /*52480*/  @P1 LOP3.LUT R10, R10, 0x200000, RZ, 0xfc, !PT ;  /* 0x002000000a0a1812 */ /* 0x000fe200078efcff */
[----:B------:R-:W4:Y:S01]  /*52490*/  LDL.LU R229, [R1+0xd0c] ;  /* 0x000d0c0001e57983 */ /* 0x000f220000300800 */
[----:B------:R-:W-:Y:S02]  /*524a0*/  LOP3.LUT P1, RZ, R13, 0x80, RZ, 0xc0, !PT ;  /* 0x000000800dff7812 */ /* 0x000fe4000782c0ff */
[----:B------:R-:W-:Y:S01]  /*524b0*/  LOP3.LUT R10, R10, 0xffbfffff, RZ, 0xc0, !PT ;  /* 0xffbfffff0a0a7812 */ /* 0x000fe200078ec0ff */
[----:B------:R-:W4:Y:S04]  /*524c0*/  LDL.LU R166, [R1+0x1180] ;  /* 0x0011800001a67983 */ /* 0x000f280000300800 */
[----:B------:R-:W4:Y:S04]  /*524d0*/  LDL.LU R167, [R1+0x91c] ;  /* 0x00091c0001a77983 */ /* 0x000f280000300800 */
[----:B------:R-:W4:Y:S02]  /*524e0*/  LDL.LU R251, [R1+0x51c] ;  /* 0x00051c0001fb7983 */ /* 0x000f240000300800 */
[----:B------:R-:W-:-:S02]  /*524f0*/  @P1 LOP3.LUT R10, R10, 0x400000, RZ, 0xfc, !PT ;  /* 0x004000000a0a1812 */ /* 0x000fc400078efcff */
[C---:B------:R-:W-:Y:S01]  /*52500*/  LOP3.LUT P1, RZ, R13.reuse, 0x40, RZ, 0xc0, !PT ;  /* 0x000000400dff7812 */ /* 0x040fe2000782c0ff */
[----:B------:R-:W4:Y:S01]  /*52510*/  LDL.LU R250, [R1+0x117c] ;  /* 0x00117c0001fa7983 */ /* 0x000f220000300800 */
[----:B------:R-:W-:Y:S02]  /*52520*/  LOP3.LUT R10, R10, 0xff7fffff, RZ, 0xc0, !PT ;  /* 0xff7fffff0a0a7812 */ /* 0x000fe400078ec0ff */
[C---:B------:R-:W-:Y:S01]  /*52530*/  LOP3.LUT P6, RZ, R13.reuse, 0x1, RZ, 0xc0, !PT ;  /* 0x000000010dff7812 */ /* 0x040fe200078cc0ff */
[----:B------:R-:W4:Y:S01]  /*52540*/  LDL.LU R249, [R1+0x11c] ;  /* 0x00011c0001f97983 */ /* 0x000f220000300800 */
[----:B------:R-:W-:-:S03]  /*52550*/  LOP3.LUT P0, RZ, R13, 0x2, RZ, 0xc0, !PT ;  /* 0x000000020dff7812 */ /* 0x000fc6000780c0ff */
[----:B------:R-:W4:Y:S04]  /*52560*/  LDL.LU R248, [R1+0xd10] ;  /* 0x000d100001f87983 */ /* 0x000f280000300800 */
[----:B------:R-:W-:Y:S01]  /*52570*/  @P1 LOP3.LUT R10, R10, 0x800000, RZ, 0xfc, !PT ;  /* 0x008000000a0a1812 */ /* 0x000fe200078efcff */
[----:B------:R-:W4:Y:S01]  /*52580*/  LDL.LU R252, [R1+0x1184] ;  /* 0x0011840001fc7983 */ /* 0x000f220000300800 */
[C---:B------:R-:W-:Y:S02]  /*52590*/  LOP3.LUT P1, RZ, R13.reuse, 0x20, RZ, 0xc0, !PT ;  /* 0x000000200dff7812 */ /* 0x040fe4000782c0ff */
[----:B------:R-:W-:Y:S01]  /*525a0*/  LOP3.LUT R10, R10, 0xfeffffff, RZ, 0xc0, !PT ;  /* 0xfeffffff0a0a7812 */ /* 0x000fe200078ec0ff */
[----:B------:R-:W-:Y:S01]  /*525b0*/  IMAD.WIDE R22, R20, 0x4, R4 ;  /* 0x0000000414167825 */ /* 0x000fe200078e0204 */
[----:B------:R-:W4:Y:S09]  /*525c0*/  LDL.LU R231, [R1+0x920] ;  /* 0x0009200001e77983 */ /* 0x000f320000300800 */
[----:B------:R-:W-:Y:S01]  /*525d0*/  @P1 LOP3.LUT R10, R10, 0x1000000, RZ, 0xfc, !PT ;  /* 0x010000000a0a1812 */ /* 0x000fe200078efcff */
[----:B------:R1:W-:Y:S01]  /*525e0*/  @P6 STG.E desc[UR38][R22.64], R19 ;  /* 0x0000001316006986 */ /* 0x0003e2000c101926 */
[----:B------:R-:W-:-:S02]  /*525f0*/  LOP3.LUT P1, RZ, R13, 0x10, RZ, 0xc0, !PT ;  /* 0x000000100dff7812 */ /* 0x000fc4000782c0ff */
[----:B------:R-:W-:Y:S01]  /*52600*/  LOP3.LUT R10, R10, 0xfdffffff, RZ, 0xc0, !PT ;  /* 0xfdffffff0a0a7812 */ /* 0x000fe200078ec0ff */
[----:B------:R-:W4:Y:S04]  /*52610*/  LDL.LU R230, [R1+0x520] ;  /* 0x0005200001e67983 */ /* 0x000f280000300800 */
[----:B------:R-:W4:Y:S01]  /*52620*/  LDL.LU R20, [R1+0x118c] ;  /* 0x00118c0001147983 */ /* 0x000f220000300800 */
[----:B-1----:R-:W-:-:S03]  /*52630*/  IMAD.WIDE R22, R17, 0x4, R2 ;  /* 0x0000000411167825 */ /* 0x002fc600078e0202 */
[----:B------:R-:W4:Y:S02]  /*52640*/  LDL.LU R19, [R1+0x120] ;  /* 0x0001200001137983 */ /* 0x000f240000300800 */
[----:B------:R-:W-:Y:S02]  /*52650*/  @P1 LOP3.LUT R10, R10, 0x2000000, RZ, 0xfc, !PT ;  /* 0x020000000a0a1812 */ /* 0x000fe400078efcff */
[----:B------:R-:W-:Y:S02]  /*52660*/  LOP3.LUT P1, RZ, R13, 0x8, RZ, 0xc0, !PT ;  /* 0x000000080dff7812 */ /* 0x000fe4000782c0ff */
[----:B------:R-:W-:Y:S01]  /*52670*/  LOP3.LUT R10, R10, 0xfbffffff, RZ, 0xc0, !PT ;  /* 0xfbffffff0a0a7812 */ /* 0x000fe200078ec0ff */
[----:B------:R1:W-:Y:S10]  /*52680*/  @P0 STG.E desc[UR38][R22.64], R18 ;  /* 0x0000001216000986 */ /* 0x0003f4000c101926 */
[----:B------:R-:W-:-:S02]  /*52690*/  @P1 LOP3.LUT R10, R10, 0x4000000, RZ, 0xfc, !PT ;  /* 0x040000000a0a1812 */ /* 0x000fc400078efcff */
[----:B------:R-:W-:Y:S01]  /*526a0*/  LOP3.LUT P1, RZ, R13, 0x4, RZ, 0xc0, !PT ;  /* 0x000000040dff7812 */ /* 0x000fe2000782c0ff */
[----:B-1----:R-:W-:Y:S01]  /*526b0*/  IMAD.WIDE R22, R17, 0x4, R4 ;  /* 0x0000000411167825 */ /* 0x002fe200078e0204 */
[----:B------:R-:W4:Y:S04]  /*526c0*/  LDL.LU R18, [R1+0xd14] ;  /* 0x000d140001127983 */ /* 0x000f280000300800 */
[----:B------:R-:W4:Y:S07]  /*526d0*/  LDL.LU R17, [R1+0x1188] ;  /* 0x0011880001117983 */ /* 0x000f2e0000300800 */
[----:B--2---:R1:W-:Y:S01]  /*526e0*/  @P1 STG.E desc[UR38][R22.64], R14 ;  /* 0x0000000e16001986 */ /* 0x0043e2000c101926 */
[----:B------:R-:W-:Y:S01]  /*526f0*/  LOP3.LUT P1, RZ, R10, 0x4000000, RZ, 0xc0, !PT ;  /* 0x040000000aff7812 */ /* 0x000fe2000782c0ff */
[----:B-1----:R-:W-:-:S02]  /*52700*/  IMAD.WIDE R22, R16, 0x4, R2 ;  /* 0x0000000410167825 */ /* 0x002fc400078e0202 */
[----:B------:R-:W2:Y:S10]  /*52710*/  LDL.LU R14, [R1+0x17b0] ;  /* 0x0017b000010e7983 */ /* 0x000eb40000300800 */
[----:B---3--:R1:W-:Y:S04]  /*52720*/  @P1 STG.E desc[UR38][R22.64], R15 ;  /* 0x0000000f16001986 */ /* 0x0083e8000c101926 */
[----:B-1----:R-:W3:Y:S01]  /*52730*/  LDL.LU R15, [R1+0x17ac] ;  /* 0x0017ac00010f7983 */ /* 0x002ee20000300800 */
[----:B------:R-:W-:-:S03]  /*52740*/  IMAD.WIDE R22, R16, 0x4, R4 ;  /* 0x0000000410167825 */ /* 0x000fc600078e0204 */
[----:B------:R-:W2:Y:S01]  /*52750*/  LDL.LU R16, [R1+0x924] ;  /* 0x0009240001107983 */ /* 0x000ea20000300800 */
[----:B------:R-:W-:-:S13]  /*52760*/  LOP3.LUT P1, RZ, R10, 0x2000000, RZ, 0xc0, !PT ;  /* 0x020000000aff7812 */ /* 0x000fda000782c0ff */
[----:B----4-:R1:W-:Y:S01]  /*52770*/  @P1 STG.E desc[UR38][R22.64], R0 ;  /* 0x0000000016001986 */ /* 0x0103e2000c101926 */
        /* <DEDUP_REMOVED lines=32> */
[C---:B-1----:R-:W-:Y:S02]  /*52980*/  IMAD.WIDE R22, R17.reuse, 0x4, R2 ;  /* 0x0000000411167825 */ /* 0x042fe400078e0202 */
[----:B------:R-:W4:Y:S04]  /*52990*/  LDL.LU R19, [R1+0x528] ;  /* 0x0005280001137983 */ /* 0x000f280000300800 */
[----:B------:R1:W-:Y:S02]  /*529a0*/  @P6 STG.E desc[UR38][R22.64], R18 ;  /* 0x0000001216006986 */ /* 0x0003e4000c101926 */
[----:B-1----:R-:W-:-:S02]  /*529b0*/  IMAD.WIDE R22, R17, 0x4, R4 ;  /* 0x0000000411167825 */ /* 0x002fc400078e0204 */
[----:B------:R-:W3:Y:S04]  /*529c0*/  LDL.LU R18, [R1+0x1194] ;  /* 0x0011940001127983 */ /* 0x000ee80000300800 */
[----:B------:R-:W4:Y:S04]  /*529d0*/  LDL.LU R17, [R1+0x524] ;  /* 0x0005240001117983 */ /* 0x000f280000300800 */
[----:B--2---:R1:W-:Y:S04]  /*529e0*/  @P0 STG.E desc[UR38][R22.64], R16 ;  /* 0x0000001016000986 */ /* 0x0043e8000c101926 */
[----:B-1----:R-:W2:Y:S04]  /*529f0*/  LDL.LU R16, [R1+0x1190] ;  /* 0x0011900001107983 */ /* 0x002ea80000300800 */
[----:B------:R-:W3:Y:S04]  /*52a00*/  LDL.LU R248, [R1+0x124] ;  /* 0x0001240001f87983 */ /* 0x000ee80000300800 */
[----:B------:R-:W3:Y:S04]  /*52a10*/  LDL.LU R252, [R1+0xd18] ;  /* 0x000d180001fc7983 */ /* 0x000ee80000300800 */
[----:B------:R-:W3:Y:S04]  /*52a20*/  LDL.LU R231, [R1+0x1198] ;  /* 0x0011980001e77983 */ /* 0x000ee80000300800 */
[----:B------:R-:W3:Y:S01]  /*52a30*/  LDL.LU R230, [R1+0x928] ;  /* 0x0009280001e67983 */ /* 0x000ee20000300800 */
[----:B------:R-:W-:-:S03]  /*52a40*/  LOP3.LUT P4, RZ, R13, 0x20000, RZ, 0xc0, !PT ;  /* 0x000200000dff7812 */ /* 0x000fc6000788c0ff */
[----:B------:R-:W3:Y:S01]  /*52a50*/  LDL.LU R20, [R1+0x128] ;  /* 0x0001280001147983 */ /* 0x000ee20000300800 */
        /* <DEDUP_REMOVED lines=13> */
[----:B--2---:R-:W-:-:S05]  /*52b30*/  IMAD.WIDE R22, R16, 0x4, R2 ;  /* 0x0000000410167825 */ /* 0x004fca00078e0202 */
[----:B----4-:R1:W-:Y:S02]  /*52b40*/  @P4 STG.E desc[UR38][R22.64], R17 ;  /* 0x0000001116004986 */ /* 0x0103e4000c101926 */
[----:B-1----:R-:W-:Y:S02]  /*52b50*/  IMAD.WIDE R22, R16, 0x4, R4 ;  /* 0x0000000410167825 */ /* 0x002fe400078e0204 */
[----:B------:R-:W2:Y:S04]  /*52b60*/  LDL.LU R16, [R1+0xd1c] ;  /* 0x000d1c0001107983 */ /* 0x000ea80000300800 */
[----:B------:R-:W4:Y:S04]  /*52b70*/  LDL.LU R17, [R1+0x119c] ;  /* 0x00119c0001117983 */ /* 0x000f280000300800 */
[----:B------:R-:W2:Y:S04]  /*52b80*/  LDL.LU R164, [R1+0x92c] ;  /* 0x00092c0001a47983 */ /* 0x000ea80000300800 */
[----:B------:R-:W2:Y:S04]  /*52b90*/  LDL.LU R228, [R1+0x11a4] ;  /* 0x0011a40001e47983 */ /* 0x000ea80000300800 */
[----:B------:R-:W2:Y:S01]  /*52ba0*/  LDL.LU R165, [R1+0x52c] ;  /* 0x00052c0001a57983 */ /* 0x000ea20000300800 */
[----:B------:R-:W-:-:S03]  /*52bb0*/  LOP3.LUT R10, R10, 0xffff7fff, RZ, 0xc0, !PT ;  /* 0xffff7fff0a0a7812 */ /* 0x000fc600078ec0ff */
[----:B------:R-:W2:Y:S01]  /*52bc0*/  LDL.LU R229, [R1+0x12c] ;  /* 0x00012c0001e57983 */ /* 0x000ea20000300800 */
[----:B------:R-:W-:Y:S02]  /*52bd0*/  @P1 LOP3.LUT R10, R10, 0x8000, RZ, 0xfc, !PT ;  /* 0x000080000a0a1812 */ /* 0x000fe400078efcff */
[C---:B------:R-:W-:Y:S01]  /*52be0*/  LOP3.LUT P1, RZ, R13.reuse, 0x1000000, RZ, 0xc0, !PT ;  /* 0x010000000dff7812 */ /* 0x040fe2000782c0ff */
[----:B------:R-:W2:Y:S04]  /*52bf0*/  LDL.LU R166, [R1+0xd20] ;  /* 0x000d200001a67983 */ /* 0x000ea80000300800 */
[----:B------:R-:W2:Y:S01]  /*52c00*/  LDL.LU R167, [R1+0x11a0] ;  /* 0x0011a00001a77983 */ /* 0x000ea20000300800 */
[----:B------:R-:W-:Y:S02]  /*52c10*/  LOP3.LUT R10, R10, 0xfffeffff, RZ, 0xc0, !PT ;  /* 0xfffeffff0a0a7812 */ /* 0x000fe400078ec0ff */
[C---:B------:R-:W-:Y:S01]  /*52c20*/  LOP3.LUT P5, RZ, R13.reuse, 0x40000, RZ, 0xc0, !PT ;  /* 0x000400000dff7812 */ /* 0x040fe200078ac0ff */
[----:B------:R-:W2:Y:S04]  /*52c30*/  LDL.LU R251, [R1+0x930] ;  /* 0x0009300001fb7983 */ /* 0x000ea80000300800 */
[----:B------:R-:W-:Y:S01]  /*52c40*/  @P1 LOP3.LUT R10, R10, 0x10000, RZ, 0xfc, !PT ;  /* 0x000100000a0a1812 */ /* 0x000fe200078efcff */
[----:B------:R-:W2:Y:S01]  /*52c50*/  LDL.LU R249, [R1+0x11a8] ;  /* 0x0011a80001f97983 */ /* 0x000ea20000300800 */
[----:B------:R-:W-:-:S02]  /*52c60*/  LOP3.LUT P1, RZ, R13, 0x800000, RZ, 0xc0, !PT ;  /* 0x008000000dff7812 */ /* 0x000fc4000782c0ff */
[----:B------:R-:W-:Y:S01]  /*52c70*/  LOP3.LUT R10, R10, 0xfffdffff, RZ, 0xc0, !PT ;  /* 0xfffdffff0a0a7812 */ /* 0x000fe200078ec0ff */
[----:B------:R-:W2:Y:S01]  /*52c80*/  LDL.LU R250, [R1+0x530] ;  /* 0x0005300001fa7983 */ /* 0x000ea20000300800 */
[----:B------:R-:W-:-:S09]  /*52c90*/  LOP3.LUT P6, RZ, R13, 0x80000, RZ, 0xc0, !PT ;  /* 0x000800000dff7812 */ /* 0x000fd200078cc0ff */
[----:B------:R-:W-:Y:S02]  /*52ca0*/  @P1 LOP3.LUT R10, R10, 0x20000, RZ, 0xfc, !PT ;  /* 0x000200000a0a1812 */ /* 0x000fe400078efcff */
[C---:B------:R-:W-:Y:S01]  /*52cb0*/  LOP3.LUT P1, RZ, R13.reuse, 0x400000, RZ, 0xc0, !PT ;  /* 0x004000000dff7812 */ /* 0x040fe2000782c0ff */
[----:B---3--:R1:W-:Y:S01]  /*52cc0*/  @P5 STG.E desc[UR38][R22.64], R248 ;  /* 0x000000f816005986 */ /* 0x0083e2000c101926 */
[----:B------:R-:W-:Y:S02]  /*52cd0*/  LOP3.LUT P0, RZ, R13, 0x100000, RZ, 0xc0, !PT ;  /* 0x001000000dff7812 */ /* 0x000fe4000780c0ff */
[----:B------:R-:W-:Y:S01]  /*52ce0*/  LOP3.LUT R10, R10, 0xfffbffff, RZ, 0xc0, !PT ;  /* 0xfffbffff0a0a7812 */ /* 0x000fe200078ec0ff */
[----:B-1----:R-:W-:-:S08]  /*52cf0*/  IMAD.WIDE R22, R231, 0x4, R2 ;  /* 0x00000004e7167825 */ /* 0x002fd000078e0202 */
[----:B------:R-:W-:Y:S01]  /*52d00*/  @P1 LOP3.LUT R10, R10, 0x40000, RZ, 0xfc, !PT ;  /* 0x000400000a0a1812 */ /* 0x000fe200078efcff */
[----:B------:R-:W3:Y:S01]  /*52d10*/  LDL.LU R248, [R1+0x130] ;  /* 0x0001300001f87983 */ /* 0x000ee20000300800 */
[----:B------:R-:W-:-:S03]  /*52d20*/  LOP3.LUT P1, RZ, R13, 0x200000, RZ, 0xc0, !PT ;  /* 0x002000000dff7812 */ /* 0x000fc6000782c0ff */
[----:B------:R1:W-:Y:S02]  /*52d30*/  @P6 STG.E desc[UR38][R22.64], R252 ;  /* 0x000000fc16006986 */ /* 0x0003e4000c101926 */
[----:B-1----:R-:W-:Y:S02]  /*52d40*/  IMAD.WIDE R22, R231, 0x4, R4 ;  /* 0x00000004e7167825 */ /* 0x002fe400078e0204 */
[----:B------:R-:W3:Y:S04]  /*52d50*/  LDL.LU R252, [R1+0xd24] ;  /* 0x000d240001fc7983 */ /* 0x000ee80000300800 */
[----:B------:R-:W3:Y:S04]  /*52d60*/  LDL.LU R231, [R1+0x11b0] ;  /* 0x0011b00001e77983 */ /* 0x000ee80000300800 */
[----:B------:R1:W-:Y:S02]  /*52d70*/  @P0 STG.E desc[UR38][R22.64], R230 ;  /* 0x000000e616000986 */ /* 0x0003e4000c101926 */
[----:B-1----:R-:W-:-:S02]  /*52d80*/  IMAD.WIDE R22, R18, 0x4, R2 ;  /* 0x0000000412167825 */ /* 0x002fc400078e0202 */
[----:B------:R-:W3:Y:S04]  /*52d90*/  LDL.LU R230, [R1+0x934] ;  /* 0x0009340001e67983 */ /* 0x000ee80000300800 */
[----:B------:R1:W-:Y:S01]  /*52da0*/  @P1 STG.E desc[UR38][R22.64], R19 ;  /* 0x0000001316001986 */ /* 0x0003e2000c101926 */
[----:B------:R-:W-:Y:S01]  /*52db0*/  LOP3.LUT P1, RZ, R10, 0x40000, RZ, 0xc0, !PT ;  /* 0x000400000aff7812 */ /* 0x000fe2000782c0ff */
[----:B-1----:R-:W-:Y:S02]  /*52dc0*/  IMAD.WIDE R22, R18, 0x4, R4 ;  /* 0x0000000412167825 */ /* 0x002fe400078e0204 */
[----:B------:R-:W3:Y:S04]  /*52dd0*/  LDL.LU R19, [R1+0x534] ;  /* 0x0005340001137983 */ /* 0x000ee80000300800 */
[----:B------:R-:W3:Y:S06]  /*52de0*/  LDL.LU R18, [R1+0x11ac] ;  /* 0x0011ac0001127983 */ /* 0x000eec0000300800 */
[----:B------:R1:W-:Y:S01]  /*52df0*/  @P1 STG.E desc[UR38][R22.64], R20 ;  /* 0x0000001416001986 */ /* 0x0003e2000c101926 */
[----:B------:R-:W-:-:S03]  /*52e00*/  LOP3.LUT P1, RZ, R10, 0x20000, RZ, 0xc0, !PT ;  /* 0x000200000aff7812 */ /* 0x000fc6000782c0ff */
[----:B-1----:R-:W3:Y:S01]  /*52e10*/  LDL.LU R20, [R1+0x134] ;  /* 0x0001340001147983 */ /* 0x002ee20000300800 */
[----:B----4-:R-:W-:-:S09]  /*52e20*/  IMAD.WIDE R22, R17, 0x4, R2 ;  /* 0x0000000411167825 */ /* 0x010fd200078e0202 */
[----:B--2---:R1:W-:Y:S04]  /*52e30*/  @P1 STG.E desc[UR38][R22.64], R16 ;  /* 0x0000001016001986 */ /* 0x0043e8000c101926 */
[----:B-1----:R-:W2:Y:S01]  /*52e40*/  LDL.LU R16, [R1+0x11b4] ;  /* 0x0011b40001107983 */ /* 0x002ea20000300800 */
[----:B------:R-:W-:-:S03]  /*52e50*/  IMAD.WIDE R22, R17, 0x4, R4 ;  /* 0x0000000411167825 */ /* 0x000fc600078e0204 */
        /* <DEDUP_REMOVED lines=22> */
[----:B---3--:R1:W-:Y:S01]  /*52fc0*/  @P2 STG.E desc[UR38][R22.64], R248 ;  /* 0x000000f816002986 */ /* 0x0083e2000c101926 */
[----:B------:R-:W-:Y:S01]  /*52fd0*/  LOP3.LUT P5, RZ, R14, 0x2, RZ, 0xc0, !PT ;  /* 0x000000020eff7812 */ /* 0x000fe200078ac0ff */
[----:B-1----:R-:W-:-:S05]  /*52fe0*/  IMAD.WIDE R22, R231, 0x4, R2 ;  /* 0x00000004e7167825 */ /* 0x002fca00078e0202 */
[----:B------:R1:W-:Y:S02]  /*52ff0*/  @P3 STG.E desc[UR38][R22.64], R252 ;  /* 0x000000fc16003986 */ /* 0x0003e4000c101926 */
[----:B-1----:R-:W-:-:S05]  /*53000*/  IMAD.WIDE R22, R231, 0x4, R4 ;  /* 0x00000004e7167825 */ /* 0x002fca00078e0204 */
[----:B------:R1:W-:Y:S02]  /*53010*/  @P4 STG.E desc[UR38][R22.64], R230 ;  /* 0x000000e616004986 */ /* 0x0003e4000c101926 */
[----:B-1----:R-:W-:-:S05]  /*53020*/  IMAD.WIDE R22, R18, 0x4, R2 ;  /* 0x0000000412167825 */ /* 0x002fca00078e0202 */
[----:B------:R1:W-:Y:S01]  /*53030*/  @P5 STG.E desc[UR38][R22.64], R19 ;  /* 0x0000001316005986 */ /* 0x0003e2000c101926 */
[----:B------:R-:W-:Y:S01]  /*53040*/  LOP3.LUT P6, RZ, R14, 0x4, RZ, 0xc0, !PT ;  /* 0x000000040eff7812 */ /* 0x000fe200078cc0ff */
[----:B-1----:R-:W-:Y:S02]  /*53050*/  IMAD.WIDE R22, R18, 0x4, R4 ;  /* 0x0000000412167825 */ /* 0x002fe400078e0204 */
[----:B------:R-:W3:Y:S04]  /*53060*/  LDL.LU R19, [R1+0x11b8] ;  /* 0x0011b80001137983 */ /* 0x000ee80000300800 */
[----:B------:R-:W3:Y:S04]  /*53070*/  LDL.LU R18, [R1+0x93c] ;  /* 0x00093c0001127983 */ /* 0x000ee80000300800 */
[----:B------:R-:W3:Y:S04]  /*53080*/  LDL.LU R248, [R1+0x938] ;  /* 0x0009380001f87983 */ /* 0x000ee80000300800 */
[----:B------:R-:W3:Y:S04]  /*53090*/  LDL.LU R252, [R1+0x538] ;  /* 0x0005380001fc7983 */ /* 0x000ee80000300800 */
[----:B------:R-:W3:Y:S04]  /*530a0*/  LDL.LU R231, [R1+0x11bc] ;  /* 0x0011bc0001e77983 */ /* 0x000ee80000300800 */
[----:B------:R-:W3:Y:S01]  /*530b0*/  LDL.LU R230, [R1+0x138] ;  /* 0x0001380001e67983 */ /* 0x000ee20000300800 */
[----:B------:R-:W-:-:S03]  /*530c0*/  LOP3.LUT P0, RZ, R14, 0x8, RZ, 0xc0, !PT ;  /* 0x000000080eff7812 */ /* 0x000fc6000780c0ff */
[----:B------:R1:W-:Y:S04]  /*530d0*/  @P6 STG.E desc[UR38][R22.64], R20 ;  /* 0x0000001416006986 */ /* 0x0003e8000c101926 */
[----:B-1----:R-:W3:Y:S01]  /*530e0*/  LDL.LU R20, [R1+0xd2c] ;  /* 0x000d2c0001147983 */ /* 0x002ee20000300800 */
[----:B--2---:R-:W-:-:S05]  /*530f0*/  IMAD.WIDE R22, R16, 0x4, R2 ;  /* 0x0000000410167825 */ /* 0x004fca00078e0202 */
[----:B----4-:R1:W-:Y:S02]  /*53100*/  @P0 STG.E desc[UR38][R22.64], R17 ;  /* 0x0000001116000986 */ /* 0x0103e4000c101926 */
[----:B-1----:R-:W-:Y:S02]  /*53110*/  IMAD.WIDE R22, R16, 0x4, R4 ;  /* 0x0000000410167825 */ /* 0x002fe400078e0204 */
[----:B------:R-:W2:Y:S04]  /*53120*/  LDL.LU R16, [R1+0x53c] ;  /* 0x00053c0001107983 */ /* 0x000ea80000300800 */
[----:B------:R-:W4:Y:S04]  /*53130*/  LDL.LU R0, [R1+0x11c0] ;  /* 0x0011c00001007983 */ /* 0x000f280000300800 */
[----:B------:R-:W2:Y:S01]  /*53140*/  LDL.LU R17, [R1+0x13c] ;  /* 0x00013c0001117983 */ /* 0x000ea20000300800 */
        /* <DEDUP_REMOVED lines=9> */
[----:B------:R-:W2:Y:S01]  /*531e0*/  LDL.LU R229, [R1+0x540] ;  /* 0x0005400001e57983 */ /* 0x000ea20000300800 */
[----:B------:R-:W-:-:S03]  /*531f0*/  LOP3.LUT P4, RZ, R14, 0x10, RZ, 0xc0, !PT ;  /* 0x000000100eff7812 */ /* 0x000fc6000788c0ff */
[----:B------:R-:W2:Y:S04]  /*53200*/  LDL.LU R167, [R1+0x140] ;  /* 0x0001400001a77983 */ /* 0x000ea80000300800 */
[----:B------:R-:W-:Y:S01]  /*53210*/  @P1 LOP3.LUT R10, R10, 0x10, RZ, 0xfc, !PT ;  /* 0x000000100a0a1812 */ /* 0x000fe200078efcff */
[----:B------:R-:W2:Y:S01]  /*53220*/  LDL.LU R250, [R1+0x11cc] ;  /* 0x0011cc0001fa7983 */ /* 0x000ea20000300800 */
[----:B------:R-:W-:Y:S02]  /*53230*/  LOP3.LUT P1, RZ, R14, 0x4000, RZ, 0xc0, !PT ;  /* 0x000040000eff7812 */ /* 0x000fe4000782c0ff */
[----:B------:R-:W-:Y:S01]  /*53240*/  LOP3.LUT R10, R10, 0xffffffdf, RZ, 0xc0, !PT ;  /* 0xffffffdf0a0a7812 */ /* 0x000fe200078ec0ff */
[----:B------:R-:W2:Y:S01]  /*53250*/  LDL.LU R251, [R1+0xd34] ;  /* 0x000d340001fb7983 */ /* 0x000ea20000300800 */
[----:B------:R-:W-:-:S02]  /*53260*/  LOP3.LUT P5, RZ, R14, 0x20, RZ, 0xc0, !PT ;  /* 0x000000200eff7812 */ /* 0x000fc400078ac0ff */
[----:B------:R-:W-:Y:S01]  /*53270*/  LOP3.LUT P6, RZ, R14, 0x40, RZ, 0xc0, !PT ;  /* 0x000000400eff7812 */ /* 0x000fe200078cc0ff */
[----:B------:R-:W2:Y:S06]  /*53280*/  LDL.LU R249, [R1+0x944] ;  /* 0x0009440001f97983 */ /* 0x000eac0000300800 */
        /* <DEDUP_REMOVED lines=12> */
[----:B------:R-:W-:-:S09]  /*53350*/  LOP3.LUT P0, RZ, R14, 0x80, RZ, 0xc0, !PT ;  /* 0x000000800eff7812 */ /* 0x000fd2000780c0ff */
[----:B------:R-:W-:Y:S02]  /*53360*/  @P1 LOP3.LUT R10, R10, 0x200, RZ, 0xfc, !PT ;  /* 0x000002000a0a1812 */ /* 0x000fe400078efcff */
[----:B------:R-:W-:Y:S02]  /*53370*/  LOP3.LUT P1, RZ, R14, 0x200, RZ, 0xc0, !PT ;  /* 0x000002000eff7812 */ /* 0x000fe4000782c0ff */
[----:B------:R-:W-:-:S11]  /*53380*/  LOP3.LUT R10, R10, 0xfffffbff, RZ, 0xc0, !PT ;  /* 0xfffffbff0a0a7812 */ /* 0x000fd600078ec0ff */
[----:B------:R-:W-:Y:S02]  /*53390*/  @P1 LOP3.LUT R10, R10, 0x400, RZ, 0xfc, !PT ;  /* 0x000004000a0a1812 */ /* 0x000fe400078efcff */
[----:B------:R-:W-:Y:S01]  /*533a0*/  LOP3.LUT P1, RZ, R14, 0x100, RZ, 0xc0, !PT ;  /* 0x000001000eff7812 */ /* 0x000fe2000782c0ff */
[----:B---3--:R1:W-:Y:S02]  /*533b0*/  @P4 STG.E desc[UR38][R22.64], R248 ;  /* 0x000000f816004986 */ /* 0x0083e4000c101926 */
[C---:B-1----:R-:W-:Y:S02]  /*533c0*/  IMAD.WIDE R22, R231.reuse, 0x4, R2 ;  /* 0x00000004e7167825 */ /* 0x042fe400078e0202 */
[----:B------:R-:W3:Y:S04]  /*533d0*/  LDL.LU R248, [R1+0x544] ;  /* 0x0005440001f87983 */ /* 0x000ee80000300800 */
[----:B------:R1:W-:Y:S02]  /*533e0*/  @P5 STG.E desc[UR38][R22.64], R252 ;  /* 0x000000fc16005986 */ /* 0x0003e4000c101926 */
[----:B-1----:R-:W-:-:S02]  /*533f0*/  IMAD.WIDE R22, R231, 0x4, R4 ;  /* 0x00000004e7167825 */ /* 0x002fc400078e0204 */
[----:B------:R-:W3:Y:S04]  /*53400*/  LDL.LU R252, [R1+0x11d4] ;  /* 0x0011d40001fc7983 */ /* 0x000ee80000300800 */
[----:B------:R1:W-:Y:S04]  /*53410*/  @P6 STG.E desc[UR38][R22.64], R230 ;  /* 0x000000e616006986 */ /* 0x0003e8000c101926 */
[----:B------:R-:W3:Y:S01]  /*53420*/  LDL.LU R231, [R1+0x144] ;  /* 0x0001440001e77983 */ /* 0x000ee20000300800 */
[----:B-1----:R-:W-:-:S05]  /*53430*/  IMAD.WIDE R22, R19, 0x4, R2 ;  /* 0x0000000413167825 */ /* 0x002fca00078e0202 */
[----:B------:R1:W-:Y:S02]  /*53440*/  @P0 STG.E desc[UR38][R22.64], R20 ;  /* 0x0000001416000986 */ /* 0x0003e4000c101926 */
[----:B-1----:R-:W-:Y:S02]  /*53450*/  IMAD.WIDE R22, R19, 0x4, R4 ;  /* 0x0000000413167825 */ /* 0x002fe400078e0204 */
[----:B------:R-:W3:Y:S04]  /*53460*/  LDL.LU R20, [R1+0x11d0] ;  /* 0x0011d00001147983 */ /* 0x000ee80000300800 */
[----:B------:R1:W-:Y:S01]  /*53470*/  @P1 STG.E desc[UR38][R22.64], R18 ;  /* 0x0000001216001986 */ /* 0x0003e2000c101926 */
[----:B------:R-:W-:-:S03]  /*53480*/  LOP3.LUT P1, RZ, R10, 0x400, RZ, 0xc0, !PT ;  /* 0x000004000aff7812 */ /* 0x000fc6000782c0ff */
[----:B------:R-:W3:Y:S04]  /*53490*/  LDL.LU R230, [R1+0xd38] ;  /* 0x000d380001e67983 */ /* 0x000ee80000300800 */
[----:B------:R-:W3:Y:S04]  /*534a0*/  LDL.LU R19, [R1+0x948] ;  /* 0x0009480001137983 */ /* 0x000ee80000300800 */
[----:B-1----:R-:W3:Y:S01]  /*534b0*/  LDL.LU R18, [R1+0x548] ;  /* 0x0005480001127983 */ /* 0x002ee20000300800 */
[----:B----4-:R-:W-:-:S05]  /*534c0*/  IMAD.WIDE R22, R0, 0x4, R2 ;  /* 0x0000000400167825 */ /* 0x010fca00078e0202 */
[----:B--2---:R1:W-:Y:S01]  /*534d0*/  @P1 STG.E desc[UR38][R22.64], R16 ;  /* 0x0000001016001986 */ /* 0x0043e2000c101926 */
[----:B------:R-:W-:-:S03]  /*534e0*/  LOP3.LUT P1, RZ, R10, 0x200, RZ, 0xc0, !PT ;  /* 0x000002000aff7812 */ /* 0x000fc6000782c0ff */
[----:B-1----:R-:W2:Y:S01]  /*534f0*/  LDL.LU R16, [R1+0x11d8] ;  /* 0x0011d80001107983 */ /* 0x002ea20000300800 */
[----:B------:R-:W-:-:S09]  /*53500*/  IMAD.WIDE R22, R0, 0x4, R4 ;  /* 0x0000000400167825 */ /* 0x000fd200078e0204 */
[----:B------:R1:W-:Y:S04]  /*53510*/  @P1 STG.E desc[UR38][R22.64], R17 ;  /* 0x0000001116001986 */ /* 0x0003e8000c101926 */
[----:B-1----:R-:W4:Y:S01]  /*53520*/  LDL.LU R17, [R1+0x148] ;  /* 0x0001480001117983 */ /* 0x002f220000300800 */
        /* <DEDUP_REMOVED lines=20> */
[C---:B------:R-:W-:Y:S02]  /*53670*/  LOP3.LUT P4, RZ, R14.reuse, 0x80000, RZ, 0xc0, !PT ;  /* 0x000800000eff7812 */ /* 0x040fe4000788c0ff */
[C---:B------:R-:W-:Y:S02]  /*53680*/  LOP3.LUT P5, RZ, R14.reuse, 0x100000, RZ, 0xc0, !PT ;  /* 0x001000000eff7812 */ /* 0x040fe400078ac0ff */
[C---:B------:R-:W-:Y:S02]  /*53690*/  LOP3.LUT P6, RZ, R14.reuse, 0x200000, RZ, 0xc0, !PT ;  /* 0x002000000eff7812 */ /* 0x040fe400078cc0ff */
[----:B------:R-:W-:Y:S01]  /*536a0*/  LOP3.LUT P0, RZ, R14, 0x400000, RZ, 0xc0, !PT ;  /* 0x004000000eff7812 */ /* 0x000fe2000780c0ff */
[----:B---3--:R-:W-:-:S05]  /*536b0*/  IMAD.WIDE R22, R252, 0x4, R2 ;  /* 0x00000004fc167825 */ /* 0x008fca00078e0202 */
[----:B------:R1:W-:Y:S02]  /*536c0*/  @P2 STG.E desc[UR38][R22.64], R248 ;  /* 0x000000f816002986 */ /* 0x0003e4000c101926 */
[----:B-1----:R-:W-:-:S05]  /*536d0*/  IMAD.WIDE R22, R252, 0x4, R4 ;  /* 0x00000004fc167825 */ /* 0x002fca00078e0204 */
[----:B------:R1:W-:Y:S02]  /*536e0*/  @P3 STG.E desc[UR38][R22.64], R231 ;  /* 0x000000e716003986 */ /* 0x0003e4000c101926 */
[----:B-1----:R-:W-:-:S05]  /*536f0*/  IMAD.WIDE R22, R20, 0x4, R2 ;  /* 0x0000000414167825 */ /* 0x002fca00078e0202 */
[----:B------:R1:W-:Y:S02]  /*53700*/  @P4 STG.E desc[UR38][R22.64], R230 ;  /* 0x000000e616004986 */ /* 0x0003e4000c101926 */
[----:B-1----:R-:W-:-:S05]  /*53710*/  IMAD.WIDE R22, R20, 0x4, R4 ;  /* 0x0000000414167825 */ /* 0x002fca00078e0204 */
[----:B------:R2:W-:Y:S02]  /*53720*/  @P5 STG.E desc[UR38][R22.64], R19 ;  /* 0x0000001316005986 */ /* 0x0005e4000c101926 */
[----:B--2---:R-:W-:-:S05]  /*53730*/  IMAD.WIDE R22, R16, 0x4, R2 ;  /* 0x0000000410167825 */ /* 0x004fca00078e0202 */
[----:B------:R1:W-:Y:S02]  /*53740*/  @P6 STG.E desc[UR38][R22.64], R18 ;  /* 0x0000001216006986 */ /* 0x0003e4000c101926 */
[----:B-1----:R-:W-:Y:S02]  /*53750*/  IMAD.WIDE R22, R16, 0x4, R4 ;  /* 0x0000000410167825 */ /* 0x002fe400078e0204 */
[----:B------:R-:W2:Y:S04]  /*53760*/  LDL.LU R18, [R1+0xd40] ;  /* 0x000d400001127983 */ /* 0x000ea80000300800 */
[----:B------:R-:W3:Y:S04]  /*53770*/  LDL.LU R16, [R1+0x11e4] ;  /* 0x0011e40001107983 */ /* 0x000ee80000300800 */
[----:B------:R-:W2:Y:S04]  /*53780*/  LDL.LU R252, [R1+0xd3c] ;  /* 0x000d3c0001fc7983 */ /* 0x000ea80000300800 */
[----:B------:R-:W3:Y:S04]  /*53790*/  LDL.LU R231, [R1+0x11e0] ;  /* 0x0011e00001e77983 */ /* 0x000ee80000300800 */
[----:B----4-:R1:W-:Y:S04]  /*537a0*/  @P0 STG.E desc[UR38][R22.64], R17 ;  /* 0x0000001116000986 */ /* 0x0103e8000c101926 */
[----:B-1----:R-:W4:Y:S04]  /*537b0*/  LDL.LU R17, [R1+0x94c] ;  /* 0x00094c0001117983 */ /* 0x002f280000300800 */
[----:B------:R-:W4:Y:S04]  /*537c0*/  LDL.LU R230, [R1+0x54c] ;  /* 0x00054c0001e67983 */ /* 0x000f280000300800 */
[----:B------:R-:W4:Y:S04]  /*537d0*/  LDL.LU R20, [R1+0x11dc] ;  /* 0x0011dc0001147983 */ /* 0x000f280000300800 */
[----:B------:R-:W4:Y:S01]  /*537e0*/  LDL.LU R19, [R1+0x14c] ;  /* 0x00014c0001137983 */ /* 0x000f220000300800 */
[----:B------:R-:W-:-:S02]  /*537f0*/  LOP3.LUT P1, RZ, R15, 0x8, RZ, 0xc0, !PT ;  /* 0x000000080fff7812 */ /* 0x000fc4000782c0ff */
[----:B------:R-:W-:Y:S01]  /*53800*/  LOP3.LUT R11, R11, 0xf7ffffff, RZ, 0xc0, !PT ;  /* 0xf7ffffff0b0b7812 */ /* 0x000fe200078ec0ff */
[----:B------:R-:W4:Y:S10]  /*53810*/  LDL.LU R248, [R1+0x950] ;  /* 0x0009500001f87983 */ /* 0x000f340000300800 */
        /* <DEDUP_REMOVED lines=18> */
[----:B------:R-:W-:Y:S02]  /*53940*/  LOP3.LUT R10, R10, 0xfffffffd, RZ, 0xc0, !PT ;  /* 0xfffffffd0a0a7812 */ /* 0x000fe400078ec0ff */
[----:B------:R-:W-:-:S09]  /*53950*/  LOP3.LUT P5, RZ, R14, 0x1000000, RZ, 0xc0, !PT ;  /* 0x010000000eff7812 */ /* 0x000fd200078ac0ff */
[----:B------:R-:W-:Y:S02]  /*53960*/  @P1 LOP3.LUT R10, R10, 0x2, RZ, 0xfc, !PT ;  /* 0x000000020a0a1812 */ /* 0x000fe400078efcff */
[----:B------:R-:W-:Y:S02]  /*53970*/  LOP3.LUT P1, RZ, R14, 0x10000000, RZ, 0xc0, !PT ;  /* 0x100000000eff7812 */ /* 0x000fe4000782c0ff */
[----:B------:R-:W-:Y:S02]  /*53980*/  LOP3.LUT R10, R10, 0xfffffffb, RZ, 0xc0, !PT ;  /* 0xfffffffb0a0a7812 */ /* 0x000fe400078ec0ff */
[C---:B------:R-:W-:Y:S02]  /*53990*/  LOP3.LUT P6, RZ, R14.reuse, 0x2000000, RZ, 0xc0, !PT ;  /* 0x020000000eff7812 */ /* 0x040fe400078cc0ff */
[----:B------:R-:W-:-:S07]  /*539a0*/  LOP3.LUT P0, RZ, R14, 0x4000000, RZ, 0xc0, !PT ;  /* 0x040000000eff7812 */ /* 0x000fce000780c0ff */
[----:B------:R-:W-:Y:S02]  /*539b0*/  @P1 LOP3.LUT R10, R10, 0x4, RZ, 0xfc, !PT ;  /* 0x000000040a0a1812 */ /* 0x000fe400078efcff */
[----:B------:R-:W-:Y:S01]  /*539c0*/  LOP3.LUT P1, RZ, R14, 0x8000000, RZ, 0xc0, !PT ;  /* 0x080000000eff7812 */ /* 0x000fe2000782c0ff */
[----:B---3--:R-:W-:-:S05]  /*539d0*/  IMAD.WIDE R22, R231, 0x4, R2 ;  /* 0x00000004e7167825 */ /* 0x008fca00078e0202 */
[----:B--2---:R1:W-:Y:S02]  /*539e0*/  @P4 STG.E desc[UR38][R22.64], R252 ;  /* 0x000000fc16004986 */ /* 0x0043e4000c101926 */
[----:B-1----:R-:W-:-:S05]  /*539f0*/  IMAD.WIDE R22, R231, 0x4, R4 ;  /* 0x00000004e7167825 */ /* 0x002fca00078e0204 */
[----:B----4-:R1:W-:Y:S04]  /*53a00*/  @P5 STG.E desc[UR38][R22.64], R17 ;  /* 0x0000001116005986 */ /* 0x0103e8000c101926 */
[----:B-1----:R-:W2:Y:S04]  /*53a10*/  LDL.LU R17, [R1+0x550] ;  /* 0x0005500001117983 */ /* 0x002ea80000300800 */
[----:B------:R-:W3:Y:S04]  /*53a20*/  LDL.LU R14, [R1+0x11ec] ;  /* 0x0011ec00010e7983 */ /* 0x000ee80000300800 */
        /* <DEDUP_REMOVED lines=8> */
[----:B------:R-:W4:Y:S01]  /*53ab0*/  LDL.LU R167, [R1+0xd48] ;  /* 0x000d480001a77983 */ /* 0x000f220000300800 */
[----:B------:R-:W-:-:S03]  /*53ac0*/  IMAD.WIDE R22, R20, 0x4, R2 ;  /* 0x0000000414167825 */ /* 0x000fc600078e0202 */
[----:B------:R-:W4:Y:S04]  /*53ad0*/  LDL.LU R250, [R1+0x958] ;  /* 0x0009580001fa7983 */ /* 0x000f280000300800 */
[----:B------:R-:W4:Y:S04]  /*53ae0*/  LDL.LU R249, [R1+0x558] ;  /* 0x0005580001f97983 */ /* 0x000f280000300800 */
[----:B------:R-:W4:Y:S04]  /*53af0*/  LDL.LU R252, [R1+0x11f4] ;  /* 0x0011f40001fc7983 */ /* 0x000f280000300800 */
[----:B------:R1:W-:Y:S04]  /*53b00*/  @P6 STG.E desc[UR38][R22.64], R230 ;  /* 0x000000e616006986 */ /* 0x0003e8000c101926 */
[----:B------:R-:W4:Y:S01]  /*53b10*/  LDL.LU R231, [R1+0x158] ;  /* 0x0001580001e77983 */ /* 0x000f220000300800 */
[----:B-1----:R-:W-:-:S03]  /*53b20*/  IMAD.WIDE R22, R20, 0x4, R4 ;  /* 0x0000000414167825 */ /* 0x002fc600078e0204 */
[----:B------:R-:W4:Y:S04]  /*53b30*/  LDL.LU R230, [R1+0xd4c] ;  /* 0x000d4c0001e67983 */ /* 0x000f280000300800 */
[----:B------:R1:W-:Y:S04]  /*53b40*/  @P0 STG.E desc[UR38][R22.64], R19 ;  /* 0x0000001316000986 */ /* 0x0003e8000c101926 */
[----:B-1----:R-:W4:Y:S01]  /*53b50*/  LDL.LU R19, [R1+0x11fc] ;  /* 0x0011fc0001137983 */ /* 0x002f220000300800 */
[----:B------:R-:W-:-:S05]  /*53b60*/  IMAD.WIDE R22, R16, 0x4, R2 ;  /* 0x0000000410167825 */ /* 0x000fca00078e0202 */
[----:B------:R1:W-:Y:S02]  /*53b70*/  @P1 STG.E desc[UR38][R22.64], R18 ;  /* 0x0000001216001986 */ /* 0x0003e4000c101926 */
[----:B-1----:R-:W-:Y:S02]  /*53b80*/  IMAD.WIDE R22, R16, 0x4, R4 ;  /* 0x0000000410167825 */ /* 0x002fe400078e0204 */
[----:B------:R-:W4:Y:S04]  /*53b90*/  LDL.LU R18, [R1+0x95c] ;  /* 0x00095c0001127983 */ /* 0x000f280000300800 */
[----:B------:R-:W4:Y:S04]  /*53ba0*/  LDL.LU R16, [R1+0x55c] ;  /* 0x00055c0001107983 */ /* 0x000f280000300800 */
[----:B------:R-:W4:Y:S01]  /*53bb0*/  LDL.LU R20, [R1+0x1204] ;  /* 0x0012040001147983 */ /* 0x000f220000300800 */
[----:B------:R-:W-:-:S13]  /*53bc0*/  LOP3.LUT P1, RZ, R10, 0x4, RZ, 0xc0, !PT ;  /* 0x000000040aff7812 */ /* 0x000fda000782c0ff */
[----:B------:R1:W-:Y:S01]  /*53bd0*/  @P1 STG.E desc[UR38][R22.64], R248 ;  /* 0x000000f816001986 */ /* 0x0003e2000c101926 */
[----:B------:R-:W-:Y:S02]  /*53be0*/  LOP3.LUT P1, RZ, R10, 0x2, RZ, 0xc0, !PT ;  /* 0x000000020aff7812 */ /* 0x000fe4000782c0ff */
[C---:B------:R-:W-:Y:S02]  /*53bf0*/  LOP3.LUT P2, RZ, R15.reuse, 0x10, RZ, 0xc0, !PT ;  /* 0x000000100fff7812 */ /* 0x040fe4000784c0ff */
[C---:B------:R-:W-:Y:S02]  /*53c00*/  LOP3.LUT P3, RZ, R15.reuse, 0x20, RZ, 0xc0, !PT ;  /* 0x000000200fff7812 */ /* 0x040fe4000786c0ff */
[C---:B------:R-:W-:Y:S02]  /*53c10*/  LOP3.LUT P4, RZ, R15.reuse, 0x40, RZ, 0xc0, !PT ;  /* 0x000000400fff7812 */ /* 0x040fe4000788c0ff */
[C---:B------:R-:W-:Y:S02]  /*53c20*/  LOP3.LUT P5, RZ, R15.reuse, 0x80, RZ, 0xc0, !PT ;  /* 0x000000800fff7812 */ /* 0x040fe400078ac0ff */
[C---:B------:R-:W-:Y:S01]  /*53c30*/  LOP3.LUT P6, RZ, R15.reuse, 0x100, RZ, 0xc0, !PT ;  /* 0x000001000fff7812 */ /* 0x040fe200078cc0ff */
[----:B-1----:R-:W4:Y:S01]  /*53c40*/  LDL.LU R248, [R1+0x17a8] ;  /* 0x0017a80001f87983 */ /* 0x002f220000300800 */
[----:B------:R-:W-:Y:S01]  /*53c50*/  LOP3.LUT P0, RZ, R15, 0x200, RZ, 0xc0, !PT ;  /* 0x000002000fff7812 */ /* 0x000fe2000780c0ff */
[----:B---3--:R-:W-:-:S05]  /*53c60*/  IMAD.WIDE R22, R14, 0x4, R2 ;  /* 0x000000040e167825 */ /* 0x008fca00078e0202 */
[----:B--2---:R1:W-:Y:S01]  /*53c70*/  @P1 STG.E desc[UR38][R22.64], R17 ;  /* 0x0000001116001986 */ /* 0x0043e2000c101926 */
[----:B------:R-:W-:Y:S01]  /*53c80*/  LOP3.LUT P1, RZ, R10, 0x1, RZ, 0xc0, !PT ;  /* 0x000000010aff7812 */ /* 0x000fe2000782c0ff */
[----:B-1----:R-:W-:Y:S02]  /*53c90*/  IMAD.WIDE R22, R14, 0x4, R4 ;  /* 0x000000040e167825 */ /* 0x002fe400078e0204 */
[----:B------:R-:W2:Y:S10]  /*53ca0*/  LDL.LU R17, [R1+0x17a4] ;  /* 0x0017a40001117983 */ /* 0x000eb40000300800 */
        /* <DEDUP_REMOVED lines=27> */
[----:B------:R1:W-:Y:S04]  /*53e60*/  @P0 STG.E desc[UR38][R22.64], R16 ;  /* 0x0000001016000986 */ /* 0x0003e8000c101926 */
[----:B-1----:R-:W3:Y:S04]  /*53e70*/  LDL.LU R16, [R1+0x15c] ;  /* 0x00015c0001107983 */ /* 0x002ee80000300800 */
[----:B------:R-:W4:Y:S04]  /*53e80*/  LDL.LU R252, [R1+0xd50] ;  /* 0x000d500001fc7983 */ /* 0x000f280000300800 */
[----:B------:R-:W2:Y:S01]  /*53e90*/  LDL.LU R231, [R1+0x1200] ;  /* 0x0012000001e77983 */ /* 0x000ea20000300800 */
[----:B------:R-:W-:-:S03]  /*53ea0*/  LOP3.LUT P4, RZ, R15, 0x400, RZ, 0xc0, !PT ;  /* 0x000004000fff7812 */ /* 0x000fc6000788c0ff */
[----:B------:R-:W4:Y:S04]  /*53eb0*/  LDL.LU R230, [R1+0x960] ;  /* 0x0009600001e67983 */ /* 0x000f280000300800 */
[----:B------:R-:W4:Y:S04]  /*53ec0*/  LDL.LU R19, [R1+0x560] ;  /* 0x0005600001137983 */ /* 0x000f280000300800 */
[----:B------:R-:W4:Y:S01]  /*53ed0*/  LDL.LU R18, [R1+0x1208] ;  /* 0x0012080001127983 */ /* 0x000f220000300800 */
[----:B------:R-:W-:Y:S01]  /*53ee0*/  IMAD.WIDE R22, R20, 0x4, R4 ;  /* 0x0000000414167825 */ /* 0x000fe200078e0204 */
        /* <DEDUP_REMOVED lines=11> */
[----:B---3--:R1:W-:Y:S04]  /*53fa0*/  @P4 STG.E desc[UR38][R22.64], R16 ;  /* 0x0000001016004986 */ /* 0x0083e8000c101926 */
[----:B-1----:R-:W3:Y:S04]  /*53fb0*/  LDL.LU R16, [R1+0x160] ;  /* 0x0001600001107983 */ /* 0x002ee80000300800 */
        /* <DEDUP_REMOVED lines=19> */
[C---:B------:R-:W-:Y:S02]  /*540f0*/  LOP3.LUT P5, RZ, R15.reuse, 0x800, RZ, 0xc0, !PT ;  /* 0x000008000fff7812 */ /* 0x040fe400078ac0ff */
[----:B------:R-:W-:Y:S01]  /*54100*/  LOP3.LUT P6, RZ, R15, 0x1000, RZ, 0xc0, !PT ;  /* 0x000010000fff7812 */ /* 0x000fe200078cc0ff */
[----:B--2---:R-:W-:Y:S01]  /*54110*/  IMAD.WIDE R22, R231, 0x4, R2 ;  /* 0x00000004e7167825 */ /* 0x004fe200078e0202 */
[----:B------:R-:W2:Y:S05]  /*54120*/  LDL.LU R249, [R1+0x1218] ;  /* 0x0012180001f97983 */ /* 0x000eaa0000300800 */
[----:B------:R-:W-:-:S02]  /*54130*/  @P1 LOP3.LUT R11, R11, 0x1000000, RZ, 0xfc, !PT ;  /* 0x010000000b0b1812 */ /* 0x000fc400078efcff */
[----:B------:R-:W-:Y:S02]  /*54140*/  LOP3.LUT P1, RZ, R15, 0x10000, RZ, 0xc0, !PT ;  /* 0x000100000fff7812 */ /* 0x000fe4000782c0ff */
[----:B------:R-:W-:Y:S01]  /*54150*/  LOP3.LUT R11, R11, 0xfdffffff, RZ, 0xc0, !PT ;  /* 0xfdffffff0b0b7812 */ /* 0x000fe200078ec0ff */
[----:B----4-:R1:W-:Y:S01]  /*54160*/  @P5 STG.E desc[UR38][R22.64], R252 ;  /* 0x000000fc16005986 */ /* 0x0103e2000c101926 */
[----:B------:R-:W-:-:S09]  /*54170*/  LOP3.LUT P0, RZ, R15, 0x2000, RZ, 0xc0, !PT ;  /* 0x000020000fff7812 */ /* 0x000fd2000780c0ff */
[----:B------:R-:W-:Y:S02]  /*54180*/  @P1 LOP3.LUT R11, R11, 0x2000000, RZ, 0xfc, !PT ;  /* 0x020000000b0b1812 */ /* 0x000fe400078efcff */
[----:B------:R-:W-:Y:S01]  /*54190*/  LOP3.LUT P1, RZ, R15, 0x8000, RZ, 0xc0, !PT ;  /* 0x000080000fff7812 */ /* 0x000fe2000782c0ff */
[----:B-1----:R-:W-:Y:S01]  /*541a0*/  IMAD.WIDE R22, R231, 0x4, R4 ;  /* 0x00000004e7167825 */ /* 0x002fe200078e0204 */
[----:B------:R-:W-:Y:S01]  /*541b0*/  LOP3.LUT R11, R11, 0xfbffffff, RZ, 0xc0, !PT ;  /* 0xfbffffff0b0b7812 */ /* 0x000fe200078ec0ff */
[----:B------:R-:W4:Y:S04]  /*541c0*/  LDL.LU R252, [R1+0x96c] ;  /* 0x00096c0001fc7983 */ /* 0x000f280000300800 */
[----:B------:R1:W-:Y:S04]  /*541d0*/  @P6 STG.E desc[UR38][R22.64], R230 ;  /* 0x000000e616006986 */ /* 0x0003e8000c101926 */
[----:B------:R-:W4:Y:S02]  /*541e0*/  LDL.LU R231, [R1+0x56c] ;  /* 0x00056c0001e77983 */ /* 0x000f240000300800 */
[----:B------:R-:W-:-:S02]  /*541f0*/  @P1 LOP3.LUT R11, R11, 0x4000000, RZ, 0xfc, !PT ;  /* 0x040000000b0b1812 */ /* 0x000fc400078efcff */
[----:B------:R-:W-:Y:S01]  /*54200*/  LOP3.LUT P1, RZ, R15, 0x4000, RZ, 0xc0, !PT ;  /* 0x000040000fff7812 */ /* 0x000fe2000782c0ff */
[----:B-1----:R-:W4:Y:S01]  /*54210*/  LDL.LU R230, [R1+0x1220] ;  /* 0x0012200001e67983 */ /* 0x002f220000300800 */
[----:B------:R-:W-:-:S05]  /*54220*/  IMAD.WIDE R22, R18, 0x4, R2 ;  /* 0x0000000412167825 */ /* 0x000fca00078e0202 */
[----:B------:R1:W-:Y:S02]  /*54230*/  @P0 STG.E desc[UR38][R22.64], R19 ;  /* 0x0000001316000986 */ /* 0x0003e4000c101926 */
[----:B-1----:R-:W-:Y:S02]  /*54240*/  IMAD.WIDE R22, R18, 0x4, R4 ;  /* 0x0000000412167825 */ /* 0x002fe400078e0204 */
[----:B------:R-:W4:Y:S04]  /*54250*/  LDL.LU R19, [R1+0x16c] ;  /* 0x00016c0001137983 */ /* 0x000f280000300800 */
[----:B------:R-:W4:Y:S04]  /*54260*/  LDL.LU R18, [R1+0x1228] ;  /* 0x0012280001127983 */ /* 0x000f280000300800 */
[----:B---3--:R1:W-:Y:S04]  /*54270*/  @P1 STG.E desc[UR38][R22.64], R16 ;  /* 0x0000001016001986 */ /* 0x0083e8000c101926 */
[----:B-1----:R-:W3:Y:S01]  /*54280*/  LDL.LU R16, [R1+0x17a0] ;  /* 0x0017a00001107983 */ /* 0x002ee20000300800 */
[----:B------:R-:W-:Y:S01]  /*54290*/  LOP3.LUT P1, RZ, R11, 0x4000000, RZ, 0xc0, !PT ;  /* 0x040000000bff7812 */ /* 0x000fe2000782c0ff */
[----:B------:R-:W-:-:S12]  /*542a0*/  IMAD.WIDE R22, R20, 0x4, R2 ;  /* 0x0000000414167825 */ /* 0x000fd800078e0202 */
[----:B------:R1:W-:Y:S02]  /*542b0*/  @P1 STG.E desc[UR38][R22.64], R10 ;  /* 0x0000000a16001986 */ /* 0x0003e4000c101926 */
[----:B-1----:R-:W-:Y:S02]  /*542c0*/  IMAD.WIDE R22, R20, 0x4, R4 ;  /* 0x0000000414167825 */ /* 0x002fe400078e0204 */
[----:B------:R-:W3:Y:S01]  /*542d0*/  LDL.LU R20, [R1+0x970] ;  /* 0x0009700001147983 */ /* 0x000ee20000300800 */
        /* <DEDUP_REMOVED lines=23> */
[----:B--2---:R-:W-:-:S05]  /*54450*/  IMAD.WIDE R22, R249, 0x4, R2 ;  /* 0x00000004f9167825 */ /* 0x004fca00078e0202 */
[----:B------:R1:W-:Y:S01]  /*54460*/  @P2 STG.E desc[UR38][R22.64], R250 ;  /* 0x000000fa16002986 */ /* 0x0003e2000c101926 */
[----:B------:R-:W-:Y:S01]  /*54470*/  LOP3.LUT P5, RZ, R15, 0x4000000, RZ, 0xc0, !PT ;  /* 0x040000000fff7812 */ /* 0x000fe200078ac0ff */
[----:B-1----:R-:W-:-:S05]  /*54480*/  IMAD.WIDE R22, R249, 0x4, R4 ;  /* 0x00000004f9167825 */ /* 0x002fca00078e0204 */
[----:B----4-:R1:W-:Y:S01]  /*54490*/  @P3 STG.E desc[UR38][R22.64], R252 ;  /* 0x000000fc16003986 */ /* 0x0103e2000c101926 */
[----:B------:R-:W-:Y:S01]  /*544a0*/  LOP3.LUT P6, RZ, R15, 0x8000000, RZ, 0xc0, !PT ;  /* 0x080000000fff7812 */ /* 0x000fe200078cc0ff */
[----:B-1----:R-:W-:-:S05]  /*544b0*/  IMAD.WIDE R22, R230, 0x4, R2 ;  /* 0x00000004e6167825 */ /* 0x002fca00078e0202 */
[----:B------:R1:W-:Y:S02]  /*544c0*/  @P4 STG.E desc[UR38][R22.64], R231 ;  /* 0x000000e716004986 */ /* 0x0003e4000c101926 */
[----:B-1----:R-:W-:-:S05]  /*544d0*/  IMAD.WIDE R22, R230, 0x4, R4 ;  /* 0x00000004e6167825 */ /* 0x002fca00078e0204 */
[----:B------:R1:W-:Y:S02]  /*544e0*/  @P5 STG.E desc[UR38][R22.64], R19 ;  /* 0x0000001316005986 */ /* 0x0003e4000c101926 */
[----:B-1----:R-:W-:-:S05]  /*544f0*/  IMAD.WIDE R22, R18, 0x4, R2 ;  /* 0x0000000412167825 */ /* 0x002fca00078e0202 */
[----:B---3--:R1:W-:Y:S04]  /*54500*/  @P6 STG.E desc[UR38][R22.64], R16 ;  /* 0x0000001016006986 */ /* 0x0083e8000c101926 */
[----:B-1----:R-:W2:Y:S01]  /*54510*/  LDL.LU R16, [R1+0x179c] ;  /* 0x00179c0001107983 */ /* 0x002ea20000300800 */
[----:B------:R-:W-:-:S03]  /*54520*/  IMAD.WIDE R22, R18, 0x4, R4 ;  /* 0x0000000412167825 */ /* 0x000fc600078e0204 */
[----:B------:R-:W3:Y:S04]  /*54530*/  LDL.LU R19, [R1+0x574] ;  /* 0x0005740001137983 */ /* 0x000ee80000300800 */
[----:B------:R-:W4:Y:S04]  /*54540*/  LDL.LU R18, [R1+0x1234] ;  /* 0x0012340001127983 */ /* 0x000f280000300800 */
[----:B------:R-:W3:Y:S04]  /*54550*/  LDL.LU R250, [R1+0x570] ;  /* 0x0005700001fa7983 */ /* 0x000ee80000300800 */
[----:B------:R-:W4:Y:S01]  /*54560*/  LDL.LU R249, [R1+0x1224] ;  /* 0x0012240001f97983 */ /* 0x000f220000300800 */
[----:B------:R-:W-:-:S03]  /*54570*/  LOP3.LUT P0, RZ, R15, 0x10000000, RZ, 0xc0, !PT ;  /* 0x100000000fff7812 */ /* 0x000fc6000780c0ff */
[----:B------:R-:W3:Y:S04]  /*54580*/  LDL.LU R252, [R1+0x170] ;  /* 0x0001700001fc7983 */ /* 0x000ee80000300800 */
[----:B------:R-:W3:Y:S04]  /*54590*/  LDL.LU R231, [R1+0xd64] ;  /* 0x000d640001e77983 */ /* 0x000ee80000300800 */
[----:B------:R-:W3:Y:S04]  /*545a0*/  LDL.LU R230, [R1+0x122c] ;  /* 0x00122c0001e67983 */ /* 0x000ee80000300800 */
[----:B------:R1:W-:Y:S04]  /*545b0*/  @P0 STG.E desc[UR38][R22.64], R20 ;  /* 0x0000001416000986 */ /* 0x0003e8000c101926 */
[----:B-1----:R-:W3:Y:S04]  /*545c0*/  LDL.LU R20, [R1+0x974] ;  /* 0x0009740001147983 */ /* 0x002ee80000300800 */
[----:B------:R-:W3:Y:S01]  /*545d0*/  LDL.LU R22, [R1+0x174] ;  /* 0x0001740001167983 */ /* 0x000ee20000300800 */
[----:B------:R-:W-:-:S03]  /*545e0*/  LOP3.LUT R11, R11, 0xfffff7ff, RZ, 0xc0, !PT ;  /* 0xfffff7ff0b0b7812 */ /* 0x000fc600078ec0ff */
        /* <DEDUP_REMOVED lines=8> */
[----:B------:R-:W-:-:S03]  /*54670*/  LOP3.LUT P4, RZ, R15, 0x20000000, RZ, 0xc0, !PT ;  /* 0x200000000fff7812 */ /* 0x000fc6000788c0ff */
[----:B------:R-:W3:Y:S01]  /*54680*/  LDL.LU R166, [R1+0x97c] ;  /* 0x00097c0001a67983 */ /* 0x000ee20000300800 */
[C---:B------:R-:W-:Y:S02]  /*54690*/  LOP3.LUT P5, RZ, R15.reuse, 0x40000000, RZ, 0xc0, !PT ;  /* 0x400000000fff7812 */ /* 0x040fe400078ac0ff */
[----:B------:R-:W-:Y:S01]  /*546a0*/  LOP3.LUT P6, RZ, R15, 0x80000000, RZ, 0xc0, !PT ;  /* 0x800000000fff7812 */ /* 0x000fe200078cc0ff */
[----:B------:R-:W3:Y:S04]  /*546b0*/  LDL.LU R167, [R1+0x57c] ;  /* 0x00057c0001a77983 */ /* 0x000ee80000300800 */
[----:B------:R-:W3:Y:S01]  /*546c0*/  LDL.LU R251, [R1+0x123c] ;  /* 0x00123c0001fb7983 */ /* 0x000ee20000300800 */
[----:B--2---:R-:W-:-:S13]  /*546d0*/  LOP3.LUT P1, RZ, R16, 0x200, RZ, 0xc0, !PT ;  /* 0x0000020010ff7812 */ /* 0x004fda000782c0ff */
        /* <DEDUP_REMOVED lines=15> */
[----:B----4-:R-:W-:-:S10]  /*547d0*/  IMAD.WIDE R14, R249, 0x4, R2 ;  /* 0x00000004f90e7825 */ /* 0x010fd400078e0202 */
[----:B------:R-:W-:Y:S02]  /*547e0*/  @P1 LOP3.LUT R11, R11, 0x10000, RZ, 0xfc, !PT ;  /* 0x000100000b0b1812 */ /* 0x000fe400078efcff */
[C---:B------:R-:W-:Y:S02]  /*547f0*/  LOP3.LUT P1, RZ, R16.reuse, 0x8, RZ, 0xc0, !PT ;  /* 0x0000000810ff7812 */ /* 0x040fe4000782c0ff */
[----:B------:R-:W-:Y:S01]  /*54800*/  LOP3.LUT R11, R11, 0xfffdffff, RZ, 0xc0, !PT ;  /* 0xfffdffff0b0b7812 */ /* 0x000fe200078ec0ff */
[----:B---3--:R1:W-:Y:S01]  /*54810*/  @P4 STG.E desc[UR38][R14.64], R250 ;  /* 0x000000fa0e004986 */ /* 0x0083e2000c101926 */
[----:B------:R-:W-:-:S09]  /*54820*/  LOP3.LUT P0, RZ, R16, 0x1, RZ, 0xc0, !PT ;  /* 0x0000000110ff7812 */ /* 0x000fd2000780c0ff */
[----:B------:R-:W-:Y:S01]  /*54830*/  @P1 LOP3.LUT R11, R11, 0x20000, RZ, 0xfc, !PT ;  /* 0x000200000b0b1812 */ /* 0x000fe200078efcff */
[----:B-1----:R-:W-:Y:S01]  /*54840*/  IMAD.WIDE R14, R249, 0x4, R4 ;  /* 0x00000004f90e7825 */ /* 0x002fe200078e0204 */
[----:B------:R-:W-:Y:S01]  /*54850*/  LOP3.LUT P1, RZ, R16, 0x4, RZ, 0xc0, !PT ;  /* 0x0000000410ff7812 */ /* 0x000fe2000782c0ff */
[----:B------:R-:W2:Y:S04]  /*54860*/  LDL.LU R250, [R1+0x17c] ;  /* 0x00017c0001fa7983 */ /* 0x000ea80000300800 */
[----:B------:R1:W-:Y:S01]  /*54870*/  @P5 STG.E desc[UR38][R14.64], R252 ;  /* 0x000000fc0e005986 */ /* 0x0003e2000c101926 */
[----:B------:R-:W-:Y:S01]  /*54880*/  LOP3.LUT R11, R11, 0xfffbffff, RZ, 0xc0, !PT ;  /* 0xfffbffff0b0b7812 */ /* 0x000fe200078ec0ff */
[----:B-1----:R-:W-:Y:S02]  /*54890*/  IMAD.WIDE R14, R230, 0x4, R2 ;  /* 0x00000004e60e7825 */ /* 0x002fe400078e0202 */
[----:B------:R-:W3:Y:S04]  /*548a0*/  LDL.LU R252, [R1+0x1244] ;  /* 0x0012440001fc7983 */ /* 0x000ee80000300800 */
[----:B------:R-:W-:Y:S01]  /*548b0*/  @P1 LOP3.LUT R11, R11, 0x40000, RZ, 0xfc, !PT ;  /* 0x000400000b0b1812 */ /* 0x000fe200078efcff */
[----:B------:R1:W-:Y:S04]  /*548c0*/  @P6 STG.E desc[UR38][R14.64], R231 ;  /* 0x000000e70e006986 */ /* 0x0003e8000c101926 */
[----:B------:R-:W4:Y:S01]  /*548d0*/  LDL.LU R249, [R1+0xd70] ;  /* 0x000d700001f97983 */ /* 0x000f220000300800 */
[----:B------:R-:W-:Y:S01]  /*548e0*/  LOP3.LUT P1, RZ, R16, 0x2, RZ, 0xc0, !PT ;  /* 0x0000000210ff7812 */ /* 0x000fe2000782c0ff */
[----:B-1----:R-:W-:-:S02]  /*548f0*/  IMAD.WIDE R14, R230, 0x4, R4 ;  /* 0x00000004e60e7825 */ /* 0x002fc400078e0204 */
[----:B------:R-:W4:Y:S04]  /*54900*/  LDL.LU R231, [R1+0x980] ;  /* 0x0009800001e77983 */ /* 0x000f280000300800 */
[----:B------:R1:W-:Y:S04]  /*54910*/  @P0 STG.E desc[UR38][R14.64], R20 ;  /* 0x000000140e000986 */ /* 0x0003e8000c101926 */
[----:B------:R-:W4:Y:S04]  /*54920*/  LDL.LU R230, [R1+0x580] ;  /* 0x0005800001e67983 */ /* 0x000f280000300800 */
[----:B-1----:R-:W4:Y:S01]  /*54930*/  LDL.LU R20, [R1+0x124c] ;  /* 0x00124c0001147983 */ /* 0x002f220000300800 */
[----:B------:R-:W-:-:S05]  /*54940*/  IMAD.WIDE R14, R18, 0x4, R2 ;  /* 0x00000004120e7825 */ /* 0x000fca00078e0202 */
[----:B------:R1:W-:Y:S02]  /*54950*/  @P1 STG.E desc[UR38][R14.64], R19 ;  /* 0x000000130e001986 */ /* 0x0003e4000c101926 */
[----:B-1----:R-:W-:Y:S02]  /*54960*/  IMAD.WIDE R14, R18, 0x4, R4 ;  /* 0x00000004120e7825 */ /* 0x002fe400078e0204 */
[----:B------:R-:W4:Y:S04]  /*54970*/  LDL.LU R19, [R1+0x180] ;  /* 0x0001800001137983 */ /* 0x000f280000300800 */
        /* <DEDUP_REMOVED lines=26> */
[C---:B------:R-:W-:Y:S01]  /*54b20*/  LOP3.LUT P4, RZ, R16.reuse, 0x1000, RZ, 0xc0, !PT ;  /* 0x0000100010ff7812 */ /* 0x040fe2000788c0ff */
[----:B-1----:R-:W-:Y:S01]  /*54b30*/  IMAD.WIDE R14, R251, 0x4, R4 ;  /* 0x00000004fb0e7825 */ /* 0x002fe200078e0204 */
[C---:B------:R-:W-:Y:S02]  /*54b40*/  LOP3.LUT P5, RZ, R16.reuse, 0x2000, RZ, 0xc0, !PT ;  /* 0x0000200010ff7812 */ /* 0x040fe400078ac0ff */
[C---:B------:R-:W-:Y:S02]  /*54b50*/  LOP3.LUT P6, RZ, R16.reuse, 0x4000, RZ, 0xc0, !PT ;  /* 0x0000400010ff7812 */ /* 0x040fe400078cc0ff */
[----:B------:R-:W-:Y:S01]  /*54b60*/  LOP3.LUT P0, RZ, R16, 0x8000, RZ, 0xc0, !PT ;  /* 0x0000800010ff7812 */ /* 0x000fe2000780c0ff */
        /* <DEDUP_REMOVED lines=9> */
[----:B------:R1:W-:Y:S02]  /*54c00*/  @P6 STG.E desc[UR38][R14.64], R19 ;  /* 0x000000130e006986 */ /* 0x0003e4000c101926 */
[----:B-1----:R-:W-:-:S05]  /*54c10*/  IMAD.WIDE R14, R18, 0x4, R2 ;  /* 0x00000004120e7825 */ /* 0x002fca00078e0202 */
[----:B------:R1:W-:Y:S04]  /*54c20*/  @P0 STG.E desc[UR38][R14.64], R17 ;  /* 0x000000110e000986 */ /* 0x0003e8000c101926 */
[----:B-1----:R-:W3:Y:S04]  /*54c30*/  LDL.LU R17, [R1+0x1798] ;  /* 0x0017980001117983 */ /* 0x002ee80000300800 */
[----:B------:R-:W4:Y:S04]  /*54c40*/  LDL.LU R249, [R1+0x984] ;  /* 0x0009840001f97983 */ /* 0x000f280000300800 */
[----:B------:R-:W2:Y:S04]  /*54c50*/  LDL.LU R250, [R1+0x584] ;  /* 0x0005840001fa7983 */ /* 0x000ea80000300800 */
[----:B------:R-:W3:Y:S01]  /*54c60*/  LDL.LU R20, [R1+0x1250] ;  /* 0x0012500001147983 */ /* 0x000ee20000300800 */
[----:B------:R-:W-:-:S02]  /*54c70*/  LOP3.LUT P1, RZ, R16, 0x10000000, RZ, 0xc0, !PT ;  /* 0x1000000010ff7812 */ /* 0x000fc4000782c0ff */
[----:B------:R-:W-:Y:S01]  /*54c80*/  LOP3.LUT R11, R11, 0xfffffff7, RZ, 0xc0, !PT ;  /* 0xfffffff70b0b7812 */ /* 0x000fe200078ec0ff */
[----:B------:R-:W2:Y:S01]  /*54c90*/  LDL.LU R252, [R1+0x184] ;  /* 0x0001840001fc7983 */ /* 0x000ea20000300800 */
[----:B------:R-:W-:Y:S01]  /*54ca0*/  LOP3.LUT P4, RZ, R16, 0x10000, RZ, 0xc0, !PT ;  /* 0x0001000010ff7812 */ /* 0x000fe2000788c0ff */
[----:B------:R-:W-:Y:S02]  /*54cb0*/  IMAD.WIDE R14, R18, 0x4, R4 ;  /* 0x00000004120e7825 */ /* 0x000fe400078e0204 */
[----:B------:R-:W2:Y:S04]  /*54cc0*/  LDL.LU R231, [R1+0xd78] ;  /* 0x000d780001e77983 */ /* 0x000ea80000300800 */
[----:B------:R-:W2:Y:S02]  /*54cd0*/  LDL.LU R19, [R1+0x588] ;  /* 0x0005880001137983 */ /* 0x000ea40000300800 */
[----:B------:R-:W-:-:S02]  /*54ce0*/  @P1 LOP3.LUT R11, R11, 0x8, RZ, 0xfc, !PT ;  /* 0x000000080b0b1812 */ /* 0x000fc400078efcff */
[----:B------:R-:W-:Y:S01]  /*54cf0*/  LOP3.LUT P1, RZ, R16, 0x8000000, RZ, 0xc0, !PT ;  /* 0x0800000010ff7812 */ /* 0x000fe2000782c0ff */
[----:B------:R-:W2:Y:S01]  /*54d00*/  LDL.LU R18, [R1+0x1254] ;  /* 0x0012540001127983 */ /* 0x000ea20000300800 */
[----:B------:R-:W-:-:S03]  /*54d10*/  LOP3.LUT R11, R11, 0xffffffef, RZ, 0xc0, !PT ;  /* 0xffffffef0b0b7812 */ /* 0x000fc600078ec0ff */
[----:B------:R-:W2:Y:S08]  /*54d20*/  LDL.LU R22, [R1+0x125c] ;  /* 0x00125c0001167983 */ /* 0x000eb00000300800 */
        /* <DEDUP_REMOVED lines=16> */
[C---:B------:R-:W-:Y:S02]  /*54e30*/  LOP3.LUT P1, RZ, R16.reuse, 0x200000, RZ, 0xc0, !PT ;  /* 0x0020000010ff7812 */ /* 0x040fe4000782c0ff */
[----:B------:R-:W-:Y:S02]  /*54e40*/  LOP3.LUT R11, R11, 0xfffffbff, RZ, 0xc0, !PT ;  /* 0xfffffbff0b0b7812 */ /* 0x000fe400078ec0ff */
[C---:B------:R-:W-:Y:S02]  /*54e50*/  LOP3.LUT P5, RZ, R16.reuse, 0x20000, RZ, 0xc0, !PT ;  /* 0x0002000010ff7812 */ /* 0x040fe400078ac0ff */
[C---:B------:R-:W-:Y:S02]  /*54e60*/  LOP3.LUT P6, RZ, R16.reuse, 0x40000, RZ, 0xc0, !PT ;  /* 0x0004000010ff7812 */ /* 0x040fe400078cc0ff */
[----:B------:R-:W-:-:S02]  /*54e70*/  LOP3.LUT P0, RZ, R16, 0x80000, RZ, 0xc0, !PT ;  /* 0x0008000010ff7812 */ /* 0x000fc4000780c0ff */
[C---:B------:R-:W-:Y:S02]  /*54e80*/  LOP3.LUT P2, RZ, R16.reuse, 0x20000000, RZ, 0xc0, !PT ;  /* 0x2000000010ff7812 */ /* 0x040fe4000784c0ff */
[C---:B------:R-:W-:Y:S02]  /*54e90*/  LOP3.LUT P3, RZ, R16.reuse, 0x40000000, RZ, 0xc0, !PT ;  /* 0x4000000010ff7812 */ /* 0x040fe4000786c0ff */
[----:B------:R-:W-:Y:S02]  /*54ea0*/  @P1 LOP3.LUT R11, R11, 0x400, RZ, 0xfc, !PT ;  /* 0x000004000b0b1812 */ /* 0x000fe400078efcff */
[C---:B------:R-:W-:Y:S01]  /*54eb0*/  LOP3.LUT P1, RZ, R16.reuse, 0x100000, RZ, 0xc0, !PT ;  /* 0x0010000010ff7812 */ /* 0x040fe2000782c0ff */
[----:B----4-:R1:W-:Y:S04]  /*54ec0*/  @P4 STG.E desc[UR38][R14.64], R249 ;  /* 0x000000f90e004986 */ /* 0x0103e8000c101926 */
[----:B-1----:R-:W4:Y:S01]  /*54ed0*/  LDL.LU R249, [R1+0x988] ;  /* 0x0009880001f97983 */ /* 0x002f220000300800 */
[----:B------:R-:W-:-:S03]  /*54ee0*/  LOP3.LUT P4, RZ, R16, 0x80000000, RZ, 0xc0, !PT ;  /* 0x8000000010ff7812 */ /* 0x000fc6000788c0ff */
[----:B------:R-:W4:Y:S01]  /*54ef0*/  LDL.LU R16, [R1+0x188] ;  /* 0x0001880001107983 */ /* 0x000f220000300800 */
[----:B---3--:R-:W-:-:S05]  /*54f00*/  IMAD.WIDE R14, R20, 0x4, R2 ;  /* 0x00000004140e7825 */ /* 0x008fca00078e0202 */
[----:B--2---:R1:W-:Y:S02]  /*54f10*/  @P5 STG.E desc[UR38][R14.64], R250 ;  /* 0x000000fa0e005986 */ /* 0x0043e4000c101926 */
[----:B-1----:R-:W-:Y:S02]  /*54f20*/  IMAD.WIDE R14, R20, 0x4, R4 ;  /* 0x00000004140e7825 */ /* 0x002fe400078e0204 */
[----:B------:R-:W2:Y:S04]  /*54f30*/  LDL.LU R20, [R1+0xd7c] ;  /* 0x000d7c0001147983 */ /* 0x000ea80000300800 */
[----:B------:R-:W3:Y:S04]  /*54f40*/  LDL.LU R23, [R1+0x98c] ;  /* 0x00098c0001177983 */ /* 0x000ee80000300800 */
[----:B------:R-:W3:Y:S04]  /*54f50*/  LDL.LU R10, [R1+0x58c] ;  /* 0x00058c00010a7983 */ /* 0x000ee80000300800 */
[----:B------:R-:W3:Y:S04]  /*54f60*/  LDL.LU R13, [R1+0x1260] ;  /* 0x00126000010d7983 */ /* 0x000ee80000300800 */
[----:B------:R-:W3:Y:S04]  /*54f70*/  LDL.LU R0, [R1+0x18c] ;  /* 0x00018c0001007983 */ /* 0x000ee80000300800 */
[----:B------:R-:W3:Y:S04]  /*54f80*/  LDL.LU R164, [R1+0xd80] ;  /* 0x000d800001a47983 */ /* 0x000ee80000300800 */
[----:B------:R1:W-:Y:S04]  /*54f90*/  @P6 STG.E desc[UR38][R14.64], R252 ;  /* 0x000000fc0e006986 */ /* 0x0003e8000c101926 */
[----:B------:R-:W3:Y:S04]  /*54fa0*/  LDL.LU R165, [R1+0x1268] ;  /* 0x0012680001a57983 */ /* 0x000ee80000300800 */
[----:B------:R-:W3:Y:S01]  /*54fb0*/  LDL.LU R228, [R1+0x990] ;  /* 0x0009900001e47983 */ /* 0x000ee20000300800 */
[----:B-1----:R-:W-:-:S03]  /*54fc0*/  IMAD.WIDE R14, R230, 0x4, R2 ;  /* 0x00000004e60e7825 */ /* 0x002fc600078e0202 */
[----:B------:R-:W3:Y:S04]  /*54fd0*/  LDL.LU R229, [R1+0x590] ;  /* 0x0005900001e57983 */ /* 0x000ee80000300800 */
[----:B------:R1:W-:Y:S04]  /*54fe0*/  @P0 STG.E desc[UR38][R14.64], R231 ;  /* 0x000000e70e000986 */ /* 0x0003e8000c101926 */
[----:B------:R-:W3:Y:S04]  /*54ff0*/  LDL.LU R166, [R1+0x1264] ;  /* 0x0012640001a67983 */ /* 0x000ee80000300800 */
[----:B------:R-:W3:Y:S01]  /*55000*/  LDL.LU R167, [R1+0x190] ;  /* 0x0001900001a77983 */ /* 0x000ee20000300800 */
[----:B-1----:R-:W-:-:S03]  /*55010*/  IMAD.WIDE R14, R230, 0x4, R4 ;  /* 0x00000004e60e7825 */ /* 0x002fc600078e0204 */
[----:B------:R-:W3:Y:S04]  /*55020*/  LDL.LU R251, [R1+0xd84] ;  /* 0x000d840001fb7983 */ /* 0x000ee80000300800 */
[----:B------:R-:W3:Y:S04]  /*55030*/  LDL.LU R250, [R1+0x126c] ;  /* 0x00126c0001fa7983 */ /* 0x000ee80000300800 */
[----:B------:R-:W3:Y:S04]  /*55040*/  LDL.LU R252, [R1+0x994] ;  /* 0x0009940001fc7983 */ /* 0x000ee80000300800 */
[----:B------:R-:W3:Y:S04]  /*55050*/  LDL.LU R231, [R1+0x594] ;  /* 0x0005940001e77983 */ /* 0x000ee80000300800 */
[----:B------:R-:W3:Y:S04]  /*55060*/  LDL.LU R230, [R1+0x1270] ;  /* 0x0012700001e67983 */ /* 0x000ee80000300800 */
[----:B----4-:R1:W-:Y:S01]  /*55070*/  @P1 STG.E desc[UR38][R14.64], R249 ;  /* 0x000000f90e001986 */ /* 0x0103e2000c101926 */
[----:B------:R-:W-:Y:S01]  /*55080*/  LOP3.LUT P1, RZ, R11, 0x400, RZ, 0xc0, !PT ;  /* 0x000004000bff7812 */ /* 0x000fe2000782c0ff */
[----:B-1----:R-:W-:-:S02]  /*55090*/  IMAD.WIDE R14, R18, 0x4, R2 ;  /* 0x00000004120e7825 */ /* 0x002fc400078e0202 */
[----:B------:R-:W4:Y:S10]  /*550a0*/  LDL.LU R249, [R1+0x1794] ;  /* 0x0017940001f97983 */ /* 0x000f340000300800 */
[----:B------:R1:W-:Y:S01]  /*550b0*/  @P1 STG.E desc[UR38][R14.64], R19 ;  /* 0x000000130e001986 */ /* 0x0003e2000c101926 */
[----:B------:R-:W-:Y:S01]  /*550c0*/  LOP3.LUT P1, RZ, R11, 0x200, RZ, 0xc0, !PT ;  /* 0x000002000bff7812 */ /* 0x000fe2000782c0ff */
[----:B-1----:R-:W-:-:S02]  /*550d0*/  IMAD.WIDE R14, R18, 0x4, R4 ;  /* 0x00000004120e7825 */ /* 0x002fc400078e0204 */
[----:B------:R-:W4:Y:S10]  /*550e0*/  LDL.LU R19, [R1+0x1790] ;  /* 0x0017900001137983 */ /* 0x000f340000300800 */
[----:B------:R1:W-:Y:S01]  /*550f0*/  @P1 STG.E desc[UR38][R14.64], R16 ;  /* 0x000000100e001986 */ /* 0x0003e2000c101926 */
[----:B------:R-:W-:-:S03]  /*55100*/  LOP3.LUT P1, RZ, R11, 0x100, RZ, 0xc0, !PT ;  /* 0x000001000bff7812 */ /* 0x000fc6000782c0ff */
[----:B------:R-:W4:Y:S01]  /*55110*/  LDL.LU R18, [R1+0x178c] ;  /* 0x00178c0001127983 */ /* 0x000f220000300800 */
[----:B-1----:R-:W-:-:S09]  /*55120*/  IMAD.WIDE R14, R22, 0x4, R2 ;  /* 0x00000004160e7825 */ /* 0x002fd200078e0202 */
[----:B--2---:R1:W-:Y:S04]  /*55130*/  @P1 STG.E desc[UR38][R14.64], R20 ;  /* 0x000000140e001986 */ /* 0x0043e8000c101926 */
[----:B-1----:R-:W2:Y:S01]  /*55140*/  LDL.LU R20, [R1+0x194] ;  /* 0x0001940001147983 */ /* 0x002ea20000300800 */
[----:B------:R-:W-:Y:S01]  /*55150*/  LOP3.LUT P1, RZ, R11, 0x80, RZ, 0xc0, !PT ;  /* 0x000000800bff7812 */ /* 0x000fe2000782c0ff */
[----:B------:R-:W-:-:S12]  /*55160*/  IMAD.WIDE R14, R22, 0x4, R4 ;  /* 0x00000004160e7825 */ /* 0x000fd800078e0204 */
[----:B---3--:R1:W-:Y:S01]  /*55170*/  @P1 STG.E desc[UR38][R14.64], R23 ;  /* 0x000000170e001986 */ /* 0x0083e2000c101926 */
        /* <DEDUP_REMOVED lines=21> */
[----:B-1----:R-:W-:Y:S02]  /*552d0*/  IMAD.WIDE R14, R250, 0x4, R4 ;  /* 0x00000004fa0e7825 */ /* 0x002fe400078e0204 */
[----:B------:R-:W3:Y:S04]  /*552e0*/  LDL.LU R250, [R1+0xd8c] ;  /* 0x000d8c0001fa7983 */ /* 0x000ee80000300800 */
[----:B------:R1:W-:Y:S02]  /*552f0*/  @P5 STG.E desc[UR38][R14.64], R252 ;  /* 0x000000fc0e005986 */ /* 0x0003e4000c101926 */
[----:B-1----:R-:W-:-:S05]  /*55300*/  IMAD.WIDE R14, R230, 0x4, R2 ;  /* 0x00000004e60e7825 */ /* 0x002fca00078e0202 */
[----:B------:R1:W-:Y:S02]  /*55310*/  @P6 STG.E desc[UR38][R14.64], R231 ;  /* 0x000000e70e006986 */ /* 0x0003e4000c101926 */
[----:B-1----:R-:W-:Y:S02]  /*55320*/  IMAD.WIDE R14, R230, 0x4, R4 ;  /* 0x00000004e60e7825 */ /* 0x002fe400078e0204 */
[----:B------:R-:W4:Y:S04]  /*55330*/  LDL.LU R230, [R1+0x127c] ;  /* 0x00127c0001e67983 */ /* 0x000f280000300800 */
[----:B------:R-:W3:Y:S04]  /*55340*/  LDL.LU R231, [R1+0x99c] ;  /* 0x00099c0001e77983 */ /* 0x000ee80000300800 */
        /* <DEDUP_REMOVED lines=32> */
[----:B------:R-:W4:Y:S01]  /*55550*/  LDL.LU R165, [R1+0x128c] ;  /* 0x00128c0001a57983 */ /* 0x000f220000300800 */
[----:B------:R-:W-:-:S02]  /*55560*/  @P1 LOP3.LUT R12, R12, 0x80000000, RZ, 0xfc, !PT ;  /* 0x800000000c0c1812 */ /* 0x000fc400078efcff */
[----:B------:R-:W-:Y:S01]  /*55570*/  LOP3.LUT P1, RZ, R17, 0x400, RZ, 0xc0, !PT ;  /* 0x0000040011ff7812 */ /* 0x000fe2000782c0ff */
[----:B------:R-:W4:Y:S01]  /*55580*/  LDL.LU R228, [R1+0xd94] ;  /* 0x000d940001e47983 */ /* 0x000f220000300800 */
        /* <DEDUP_REMOVED lines=8> */
[----:B------:R-:W-:Y:S01]  /*55610*/  LOP3.LUT P0, RZ, R17, 0x40, RZ, 0xc0, !PT ;  /* 0x0000004011ff7812 */ /* 0x000fe2000780c0ff */
[----:B---3--:R1:W-:Y:S01]  /*55620*/  @P5 STG.E desc[UR38][R14.64], R229 ;  /* 0x000000e50e005986 */ /* 0x0083e2000c101926 */
        /* <DEDUP_REMOVED lines=8> */
[----:B------:R1:W-:Y:S02]  /*556b0*/  @P0 STG.E desc[UR38][R14.64], R251 ;  /* 0x000000fb0e000986 */ /* 0x0003e4000c101926 */
[----:B-1----:R-:W-:-:S02]  /*556c0*/  IMAD.WIDE R14, R230, 0x4, R2 ;  /* 0x00000004e60e7825 */ /* 0x002fc400078e0202 */
[----:B------:R-:W3:Y:S04]  /*556d0*/  LDL.LU R251, [R1+0x1294] ;  /* 0x0012940001fb7983 */ /* 0x000ee80000300800 */
[----:B------:R1:W-:Y:S01]  /*556e0*/  @P1 STG.E desc[UR38][R14.64], R250 ;  /* 0x000000fa0e001986 */ /* 0x0003e2000c101926 */
[----:B------:R-:W-:-:S03]  /*556f0*/  LOP3.LUT P1, RZ, R11, 0x4, RZ, 0xc0, !PT ;  /* 0x000000040bff7812 */ /* 0x000fc6000782c0ff */
[----:B------:R-:W3:Y:S01]  /*55700*/  LDL.LU R167, [R1+0x5a4] ;  /* 0x0005a40001a77983 */ /* 0x000ee20000300800 */
[----:B-1----:R-:W-:-:S03]  /*55710*/  IMAD.WIDE R14, R230, 0x4, R4 ;  /* 0x00000004e60e7825 */ /* 0x002fc600078e0204 */
[----:B------:R-:W3:Y:S06]  /*55720*/  LDL.LU R250, [R1+0x1a4] ;  /* 0x0001a40001fa7983 */ /* 0x000eec0000300800 */
[----:B------:R1:W-:Y:S01]  /*55730*/  @P1 STG.E desc[UR38][R14.64], R231 ;  /* 0x000000e70e001986 */ /* 0x0003e2000c101926 */
[----:B------:R-:W-:-:S03]  /*55740*/  LOP3.LUT P1, RZ, R11, 0x2, RZ, 0xc0, !PT ;  /* 0x000000020bff7812 */ /* 0x000fc6000782c0ff */
[----:B------:R-:W3:Y:S01]  /*55750*/  LDL.LU R230, [R1+0x1298] ;  /* 0x0012980001e67983 */ /* 0x000ee20000300800 */
[----:B-1----:R-:W-:-:S03]  /*55760*/  IMAD.WIDE R14, R252, 0x4, R2 ;  /* 0x00000004fc0e7825 */ /* 0x002fc600078e0202 */
[----:B------:R-:W3:Y:S06]  /*55770*/  LDL.LU R231, [R1+0xd98] ;  /* 0x000d980001e77983 */ /* 0x000eec0000300800 */
[----:B--2---:R1:W-:Y:S01]  /*55780*/  @P1 STG.E desc[UR38][R14.64], R20 ;  /* 0x000000140e001986 */ /* 0x0043e2000c101926 */
[----:B------:R-:W-:Y:S01]  /*55790*/  LOP3.LUT P1, RZ, R11, 0x1, RZ, 0xc0, !PT ;  /* 0x000000010bff7812 */ /* 0x000fe2000782c0ff */
[----:B------:R-:W-:Y:S02]  /*557a0*/  IMAD.WIDE R10, R252, 0x4, R4 ;  /* 0x00000004fc0a7825 */ /* 0x000fe400078e0204 */
[----:B-1----:R-:W2:Y:S10]  /*557b0*/  LDL.LU R20, [R1+0x129c] ;  /* 0x00129c0001147983 */ /* 0x002eb40000300800 */
[----:B----4-:R1:W-:Y:S01]  /*557c0*/  @P1 STG.E desc[UR38][R10.64], R22 ;  /* 0x000000160a001986 */ /* 0x0103e2000c101926 */
[----:B------:R-:W-:-:S03]  /*557d0*/  LOP3.LUT P1, RZ, R12, 0x80000000, RZ, 0xc0, !PT ;  /* 0x800000000cff7812 */ /* 0x000fc6000782c0ff */
[----:B------:R-:W4:Y:S01]  /*557e0*/  LDL.LU R252, [R1+0x5a8] ;  /* 0x0005a80001fc7983 */ /* 0x000f220000300800 */
[----:B-1----:R-:W-:-:S09]  /*557f0*/  IMAD.WIDE R10, R13, 0x4, R2 ;  /* 0x000000040d0a7825 */ /* 0x002fd200078e0202 */
        /* <DEDUP_REMOVED lines=9> */
[----:B------:R1:W-:Y:S04]  /*55890*/  @P1 STG.E desc[UR38][R10.64], R18 ;  /* 0x000000120a001986 */ /* 0x0003e8000c101926 */
[----:B-1----:R-:W2:Y:S01]  /*558a0*/  LDL.LU R18, [R1+0x1788] ;  /* 0x0017880001127983 */ /* 0x002ea20000300800 */
[----:B------:R-:W-:Y:S02]  /*558b0*/  LOP3.LUT P1, RZ, R12, 0x8000000, RZ, 0xc0, !PT ;  /* 0x080000000cff7812 */ /* 0x000fe4000782c0ff */
[----:B------:R-:W-:Y:S01]  /*558c0*/  LOP3.LUT P2, RZ, R17, 0x10000, RZ, 0xc0, !PT ;  /* 0x0001000011ff7812 */ /* 0x000fe2000784c0ff */
[----:B---3--:R-:W-:Y:S01]  /*558d0*/  IMAD.WIDE R10, R229, 0x4, R2 ;  /* 0x00000004e50a7825 */ /* 0x008fe200078e0202 */
[C---:B------:R-:W-:Y:S02]  /*558e0*/  LOP3.LUT P3, RZ, R17.reuse, 0x20000, RZ, 0xc0, !PT ;  /* 0x0002000011ff7812 */ /* 0x040fe4000786c0ff */
[----:B------:R-:W-:-:S07]  /*558f0*/  LOP3.LUT P4, RZ, R17, 0x40000, RZ, 0xc0, !PT ;  /* 0x0004000011ff7812 */ /* 0x000fce000788c0ff */
        /* <DEDUP_REMOVED lines=9> */
[----:B-1----:R-:W-:-:S05]  /*55990*/  IMAD.WIDE R10, R230, 0x4, R2 ;  /* 0x00000004e60a7825 */ /* 0x002fca00078e0202 */
[----:B------:R1:W-:Y:S02]  /*559a0*/  @P5 STG.E desc[UR38][R10.64], R231 ;  /* 0x000000e70a005986 */ /* 0x0003e4000c101926 */
[----:B-1----:R-:W-:Y:S02]  /*559b0*/  IMAD.WIDE R10, R230, 0x4, R4 ;  /* 0x00000004e60a7825 */ /* 0x002fe400078e0204 */
[----:B------:R-:W3:Y:S04]  /*559c0*/  LDL.LU R231, [R1+0x12a4] ;  /* 0x0012a40001e77983 */ /* 0x000ee80000300800 */
[----:B------:R-:W3:Y:S04]  /*559d0*/  LDL.LU R230, [R1+0x1ac] ;  /* 0x0001ac0001e67983 */ /* 0x000ee80000300800 */
[----:B--2---:R1:W-:Y:S04]  /*559e0*/  @P6 STG.E desc[UR38][R10.64], R18 ;  /* 0x000000120a006986 */ /* 0x0043e8000c101926 */
[----:B-1----:R-:W2:Y:S04]  /*559f0*/  LDL.LU R18, [R1+0x1784] ;  /* 0x0017840001127983 */ /* 0x002ea80000300800 */
[----:B------:R-:W3:Y:S04]  /*55a00*/  LDL.LU R166, [R1+0x1a8] ;  /* 0x0001a80001a67983 */ /* 0x000ee80000300800 */
[----:B------:R-:W3:Y:S04]  /*55a10*/  LDL.LU R167, [R1+0xd9c] ;  /* 0x000d9c0001a77983 */ /* 0x000ee80000300800 */
[----:B------:R-:W3:Y:S01]  /*55a20*/  LDL.LU R251, [R1+0x12a0] ;  /* 0x0012a00001fb7983 */ /* 0x000ee20000300800 */
[----:B------:R-:W-:-:S03]  /*55a30*/  LOP3.LUT P0, RZ, R17, 0x200000, RZ, 0xc0, !PT ;  /* 0x0020000011ff7812 */ /* 0x000fc6000780c0ff */
[----:B------:R-:W3:Y:S01]  /*55a40*/  LDL.LU R250, [R1+0x9ac] ;  /* 0x0009ac0001fa7983 */ /* 0x000ee20000300800 */
[----:B------:R-:W-:-:S09]  /*55a50*/  IMAD.WIDE R10, R20, 0x4, R2 ;  /* 0x00000004140a7825 */ /* 0x000fd200078e0202 */
[----:B----4-:R1:W-:Y:S04]  /*55a60*/  @P0 STG.E desc[UR38][R10.64], R252 ;  /* 0x000000fc0a000986 */ /* 0x0103e8000c101926 */
[----:B-1----:R-:W4:Y:S01]  /*55a70*/  LDL.LU R252, [R1+0x5ac] ;  /* 0x0005ac0001fc7983 */ /* 0x002f220000300800 */
[----:B------:R-:W-:Y:S01]  /*55a80*/  LOP3.LUT R12, R12, 0xfff7ffff, RZ, 0xc0, !PT ;  /* 0xfff7ffff0c0c7812 */ /* 0x000fe200078ec0ff */
[----:B------:R-:W-:Y:S02]  /*55a90*/  IMAD.WIDE R10, R20, 0x4, R4 ;  /* 0x00000004140a7825 */ /* 0x000fe400078e0204 */
[----:B------:R-:W4:Y:S01]  /*55aa0*/  LDL.LU R20, [R1+0x12a8] ;  /* 0x0012a80001147983 */ /* 0x000f220000300800 */
[C---:B------:R-:W-:Y:S02]  /*55ab0*/  LOP3.LUT P4, RZ, R17.reuse, 0x400000, RZ, 0xc0, !PT ;  /* 0x0040000011ff7812 */ /* 0x040fe4000788c0ff */
[----:B------:R-:W-:-:S02]  /*55ac0*/  LOP3.LUT P5, RZ, R17, 0x800000, RZ, 0xc0, !PT ;  /* 0x0080000011ff7812 */ /* 0x000fc400078ac0ff */
[C---:B------:R-:W-:Y:S02]  /*55ad0*/  LOP3.LUT P6, RZ, R17.reuse, 0x1000000, RZ, 0xc0, !PT ;  /* 0x0100000011ff7812 */ /* 0x040fe400078cc0ff */
[----:B------:R-:W-:Y:S02]  /*55ae0*/  LOP3.LUT P0, RZ, R17, 0x2000000, RZ, 0xc0, !PT ;  /* 0x0200000011ff7812 */ /* 0x000fe4000780c0ff */
        /* <DEDUP_REMOVED lines=24> */
[----:B------:R-:W2:Y:S04]  /*55c70*/  LDL.LU R17, [R1+0xda0] ;  /* 0x000da00001117983 */ /* 0x000ea80000300800 */
        /* <DEDUP_REMOVED lines=10> */
[----:B---3--:R1:W-:Y:S04]  /*55d20*/  @P4 STG.E desc[UR38][R10.64], R166 ;  /* 0x000000a60a004986 */ /* 0x0083e8000c101926 */
[----:B------:R-:W3:Y:S01]  /*55d30*/  LDL.LU R229, [R1+0xda8] ;  /* 0x000da80001e57983 */ /* 0x000ee20000300800 */
[----:B-1----:R-:W-:-:S03]  /*55d40*/  IMAD.WIDE R10, R251, 0x4, R2 ;  /* 0x00000004fb0a7825 */ /* 0x002fc600078e0202 */
[----:B------:R-:W3:Y:S04]  /*55d50*/  LDL.LU R166, [R1+0x12b8] ;  /* 0x0012b80001a67983 */ /* 0x000ee80000300800 */
[----:B------:R1:W-:Y:S02]  /*55d60*/  @P5 STG.E desc[UR38][R10.64], R167 ;  /* 0x000000a70a005986 */ /* 0x0003e4000c101926 */
[----:B-1----:R-:W-:Y:S02]  /*55d70*/  IMAD.WIDE R10, R251, 0x4, R4 ;  /* 0x00000004fb0a7825 */ /* 0x002fe400078e0204 */
[----:B------:R-:W3:Y:S04]  /*55d80*/  LDL.LU R167, [R1+0x9b8] ;  /* 0x0009b80001a77983 */ /* 0x000ee80000300800 */
[----:B------:R1:W-:Y:S04]  /*55d90*/  @P6 STG.E desc[UR38][R10.64], R250 ;  /* 0x000000fa0a006986 */ /* 0x0003e8000c101926 */
[----:B------:R-:W3:Y:S04]  /*55da0*/  LDL.LU R251, [R1+0x5b8] ;  /* 0x0005b80001fb7983 */ /* 0x000ee80000300800 */
[----:B-1----:R-:W3:Y:S01]  /*55db0*/  LDL.LU R250, [R1+0x12bc] ;  /* 0x0012bc0001fa7983 */ /* 0x002ee20000300800 */
[----:B------:R-:W-:-:S05]  /*55dc0*/  IMAD.WIDE R10, R231, 0x4, R2 ;  /* 0x00000004e70a7825 */ /* 0x000fca00078e0202 */
[----:B----4-:R1:W-:Y:S02]  /*55dd0*/  @P0 STG.E desc[UR38][R10.64], R252 ;  /* 0x000000fc0a000986 */ /* 0x0103e4000c101926 */
[----:B-1----:R-:W-:Y:S02]  /*55de0*/  IMAD.WIDE R10, R231, 0x4, R4 ;  /* 0x00000004e70a7825 */ /* 0x002fe400078e0204 */
[----:B------:R-:W4:Y:S04]  /*55df0*/  LDL.LU R252, [R1+0x1b8] ;  /* 0x0001b80001fc7983 */ /* 0x000f280000300800 */
[----:B------:R1:W-:Y:S04]  /*55e00*/  @P1 STG.E desc[UR38][R10.64], R230 ;  /* 0x000000e60a001986 */ /* 0x0003e8000c101926 */
[----:B------:R-:W4:Y:S04]  /*55e10*/  LDL.LU R231, [R1+0xdac] ;  /* 0x000dac0001e77983 */ /* 0x000f280000300800 */
[----:B-1----:R-:W4:Y:S01]  /*55e20*/  LDL.LU R230, [R1+0x12c0] ;  /* 0x0012c00001e67983 */ /* 0x002f220000300800 */
[----:B------:R-:W-:Y:S01]  /*55e30*/  LOP3.LUT P1, RZ, R12, 0x4000000, RZ, 0xc0, !PT ;  /* 0x040000000cff7812 */ /* 0x000fe2000782c0ff */
[----:B------:R-:W-:Y:S01]  /*55e40*/  IMAD.WIDE R10, R20, 0x4, R2 ;  /* 0x00000004140a7825 */ /* 0x000fe200078e0202 */
[----:B------:R-:W-:-:S02]  /*55e50*/  LOP3.LUT P2, RZ, R18, 0x8, RZ, 0xc0, !PT ;  /* 0x0000000812ff7812 */ /* 0x000fc4000784c0ff */
[C---:B------:R-:W-:Y:S02]  /*55e60*/  LOP3.LUT P3, RZ, R18.reuse, 0x10, RZ, 0xc0, !PT ;  /* 0x0000001012ff7812 */ /* 0x040fe4000786c0ff */
[C---:B------:R-:W-:Y:S02]  /*55e70*/  LOP3.LUT P4, RZ, R18.reuse, 0x20, RZ, 0xc0, !PT ;  /* 0x0000002012ff7812 */ /* 0x040fe4000788c0ff */
[C---:B------:R-:W-:Y:S02]  /*55e80*/  LOP3.LUT P5, RZ, R18.reuse, 0x40, RZ, 0xc0, !PT ;  /* 0x0000004012ff7812 */ /* 0x040fe400078ac0ff */
[----:B------:R-:W-:-:S03]  /*55e90*/  LOP3.LUT P6, RZ, R18, 0x80, RZ, 0xc0, !PT ;  /* 0x0000008012ff7812 */ /* 0x000fc600078cc0ff */
[----:B--2---:R1:W-:Y:S02]  /*55ea0*/  @P1 STG.E desc[UR38][R10.64], R17 ;  /* 0x000000110a001986 */ /* 0x0043e4000c101926 */
        /* <DEDUP_REMOVED lines=22> */
[----:B---3--:R-:W-:-:S05]  /*56010*/  IMAD.WIDE R10, R166, 0x4, R2 ;  /* 0x00000004a60a7825 */ /* 0x008fca00078e0202 */
[----:B------:R1:W-:Y:S02]  /*56020*/  @P2 STG.E desc[UR38][R10.64], R229 ;  /* 0x000000e50a002986 */ /* 0x0003e4000c101926 */
[----:B-1----:R-:W-:Y:S02]  /*56030*/  IMAD.WIDE R10, R166, 0x4, R4 ;  /* 0x00000004a60a7825 */ /* 0x002fe400078e0204 */
[----:B------:R-:W3:Y:S04]  /*56040*/  LDL.LU R166, [R1+0x5bc] ;  /* 0x0005bc0001a67983 */ /* 0x000ee80000300800 */
[----:B------:R1:W-:Y:S02]  /*56050*/  @P3 STG.E desc[UR38][R10.64], R167 ;  /* 0x000000a70a003986 */ /* 0x0003e4000c101926 */
[----:B-1----:R-:W-:-:S02]  /*56060*/  IMAD.WIDE R10, R250, 0x4, R2 ;  /* 0x00000004fa0a7825 */ /* 0x002fc400078e0202 */
[----:B------:R-:W3:Y:S04]  /*56070*/  LDL.LU R167, [R1+0x12c4] ;  /* 0x0012c40001a77983 */ /* 0x000ee80000300800 */
[----:B------:R1:W-:Y:S02]  /*56080*/  @P4 STG.E desc[UR38][R10.64], R251 ;  /* 0x000000fb0a004986 */ /* 0x0003e4000c101926 */
[----:B-1----:R-:W-:Y:S02]  /*56090*/  IMAD.WIDE R10, R250, 0x4, R4 ;  /* 0x00000004fa0a7825 */ /* 0x002fe400078e0204 */
[----:B------:R-:W3:Y:S04]  /*560a0*/  LDL.LU R251, [R1+0x1bc] ;  /* 0x0001bc0001fb7983 */ /* 0x000ee80000300800 */
[----:B----4-:R1:W-:Y:S04]  /*560b0*/  @P5 STG.E desc[UR38][R10.64], R252 ;  /* 0x000000fc0a005986 */ /* 0x0103e8000c101926 */
[----:B------:R-:W4:Y:S04]  /*560c0*/  LDL.LU R250, [R1+0xdb0] ;  /* 0x000db00001fa7983 */ /* 0x000f280000300800 */
[----:B-1----:R-:W4:Y:S01]  /*560d0*/  LDL.LU R252, [R1+0x12c8] ;  /* 0x0012c80001fc7983 */ /* 0x002f220000300800 */
[----:B------:R-:W-:-:S05]  /*560e0*/  IMAD.WIDE R10, R230, 0x4, R2 ;  /* 0x00000004e60a7825 */ /* 0x000fca00078e0202 */
[----:B------:R1:W-:Y:S04]  /*560f0*/  @P6 STG.E desc[UR38][R10.64], R231 ;  /* 0x000000e70a006986 */ /* 0x0003e8000c101926 */
[----:B-1----:R-:W4:Y:S01]  /*56100*/  LDL.LU R231, [R1+0x9c0] ;  /* 0x0009c00001e77983 */ /* 0x002f220000300800 */
[----:B------:R-:W-:Y:S01]  /*56110*/  LOP3.LUT P0, RZ, R18, 0x100, RZ, 0xc0, !PT ;  /* 0x0000010012ff7812 */ /* 0x000fe2000780c0ff */
[----:B------:R-:W-:Y:S02]  /*56120*/  IMAD.WIDE R10, R230, 0x4, R4 ;  /* 0x00000004e60a7825 */ /* 0x000fe400078e0204 */
[----:B------:R-:W4:Y:S10]  /*56130*/  LDL.LU R230, [R1+0x5c0] ;  /* 0x0005c00001e67983 */ /* 0x000f340000300800 */
[----:B--2---:R1:W-:Y:S04]  /*56140*/  @P0 STG.E desc[UR38][R10.64], R20 ;  /* 0x000000140a000986 */ /* 0x0043e8000c101926 */
[----:B-1----:R-:W2:Y:S04]  /*56150*/  LDL.LU R20, [R1+0x12cc] ;  /* 0x0012cc0001147983 */ /* 0x002ea80000300800 */
        /* <DEDUP_REMOVED lines=8> */
[----:B------:R-:W2:Y:S01]  /*561e0*/  LDL.LU R164, [R1+0x12d8] ;  /* 0x0012d80001a47983 */ /* 0x000ea20000300800 */
[----:B------:R-:W-:-:S03]  /*561f0*/  LOP3.LUT P4, RZ, R18, 0x200, RZ, 0xc0, !PT ;  /* 0x0000020012ff7812 */ /* 0x000fc6000788c0ff */
[----:B------:R-:W2:Y:S01]  /*56200*/  LDL.LU R165, [R1+0x9c8] ;  /* 0x0009c80001a57983 */ /* 0x000ea20000300800 */
[----:B------:R-:W-:-:S03]  /*56210*/  LOP3.LUT P5, RZ, R18, 0x400, RZ, 0xc0, !PT ;  /* 0x0000040012ff7812 */ /* 0x000fc600078ac0ff */
[----:B------:R-:W2:Y:S04]  /*56220*/  LDL.LU R228, [R1+0x5c8] ;  /* 0x0005c80001e47983 */ /* 0x000ea80000300800 */
[----:B------:R-:W2:Y:S01]  /*56230*/  LDL.LU R229, [R1+0x12dc] ;  /* 0x0012dc0001e57983 */ /* 0x000ea20000300800 */
[C---:B------:R-:W-:Y:S02]  /*56240*/  LOP3.LUT P6, RZ, R18.reuse, 0x800, RZ, 0xc0, !PT ;  /* 0x0000080012ff7812 */ /* 0x040fe400078cc0ff */
[C---:B------:R-:W-:Y:S02]  /*56250*/  LOP3.LUT P0, RZ, R18.reuse, 0x1000, RZ, 0xc0, !PT ;  /* 0x0000100012ff7812 */ /* 0x040fe4000780c0ff */
        /* <DEDUP_REMOVED lines=8> */
[----:B------:R1:W-:Y:S02]  /*562e0*/  @P4 STG.E desc[UR38][R10.64], R166 ;  /* 0x000000a60a004986 */ /* 0x0003e4000c101926 */
[----:B-1----:R-:W-:Y:S02]  /*562f0*/  IMAD.WIDE R10, R167, 0x4, R4 ;  /* 0x00000004a70a7825 */ /* 0x002fe400078e0204 */
[----:B------:R-:W3:Y:S04]  /*56300*/  LDL.LU R166, [R1+0x1c8] ;  /* 0x0001c80001a67983 */ /* 0x000ee80000300800 */
[----:B------:R4:W-:Y:S02]  /*56310*/  @P5 STG.E desc[UR38][R10.64], R251 ;  /* 0x000000fb0a005986 */ /* 0x0009e4000c101926 */
[----:B----4-:R-:W-:-:S02]  /*56320*/  IMAD.WIDE R10, R252, 0x4, R2 ;  /* 0x00000004fc0a7825 */ /* 0x010fc400078e0202 */
[----:B------:R-:W4:Y:S04]  /*56330*/  LDL.LU R251, [R1+0x12e0] ;  /* 0x0012e00001fb7983 */ /* 0x000f280000300800 */
[----:B------:R1:W-:Y:S04]  /*56340*/  @P6 STG.E desc[UR38][R10.64], R250 ;  /* 0x000000fa0a006986 */ /* 0x0003e8000c101926 */
[----:B------:R-:W4:Y:S01]  /*56350*/  LDL.LU R167, [R1+0xdbc] ;  /* 0x000dbc0001a77983 */ /* 0x000f220000300800 */
[----:B-1----:R-:W-:-:S03]  /*56360*/  IMAD.WIDE R10, R252, 0x4, R4 ;  /* 0x00000004fc0a7825 */ /* 0x002fc600078e0204 */
[----:B------:R-:W4:Y:S04]  /*56370*/  LDL.LU R250, [R1+0x9cc] ;  /* 0x0009cc0001fa7983 */ /* 0x000f280000300800 */
[----:B------:R1:W-:Y:S04]  /*56380*/  @P0 STG.E desc[UR38][R10.64], R231 ;  /* 0x000000e70a000986 */ /* 0x0003e8000c101926 */
[----:B------:R-:W4:Y:S04]  /*56390*/  LDL.LU R252, [R1+0x5cc] ;  /* 0x0005cc0001fc7983 */ /* 0x000f280000300800 */
[----:B-1----:R-:W4:Y:S01]  /*563a0*/  LDL.LU R231, [R1+0x12e4] ;  /* 0x0012e40001e77983 */ /* 0x002f220000300800 */
[----:B------:R-:W-:-:S04]  /*563b0*/  LOP3.LUT R12, R12, 0xffffdfff, RZ, 0xc0, !PT ;  /* 0xffffdfff0c0c7812 */ /* 0x000fc800078ec0ff */
        /* <DEDUP_REMOVED lines=17> */
[----:B--2---:R-:W-:-:S12]  /*564d0*/  IMAD.WIDE R10, R20, 0x4, R2 ;  /* 0x00000004140a7825 */ /* 0x004fd800078e0202 */
[----:B------:R1:W-:Y:S02]  /*564e0*/  @P1 STG.E desc[UR38][R10.64], R230 ;  /* 0x000000e60a001986 */ /* 0x0003e4000c101926 */
[----:B-1----:R-:W-:Y:S02]  /*564f0*/  IMAD.WIDE R10, R20, 0x4, R4 ;  /* 0x00000004140a7825 */ /* 0x002fe400078e0204 */
[----:B------:R-:W2:Y:S04]  /*56500*/  LDL.LU R230, [R1+0xdc0] ;  /* 0x000dc00001e67983 */ /* 0x000ea80000300800 */
        /* <DEDUP_REMOVED lines=30> */
[----:B----4-:R-:W-:-:S05]  /*566f0*/  IMAD.WIDE R10, R251, 0x4, R2 ;  /* 0x00000004fb0a7825 */ /* 0x010fca00078e0202 */
[----:B------:R1:W-:Y:S01]  /*56700*/  @P3 STG.E desc[UR38][R10.64], R167 ;  /* 0x000000a70a003986 */ /* 0x0003e2000c101926 */
[----:B------:R-:W-:Y:S01]  /*56710*/  LOP3.LUT P6, RZ, R18, 0x4000000, RZ, 0xc0, !PT ;  /* 0x0400000012ff7812 */ /* 0x000fe200078cc0ff */
        /* <DEDUP_REMOVED lines=8> */
[----:B------:R-:W4:Y:S04]  /*567a0*/  LDL.LU R228, [R1+0x9d0] ;  /* 0x0009d00001e47983 */ /* 0x000f280000300800 */
[----:B------:R-:W4:Y:S04]  /*567b0*/  LDL.LU R229, [R1+0x5d0] ;  /* 0x0005d00001e57983 */ /* 0x000f280000300800 */
[----:B------:R-:W4:Y:S04]  /*567c0*/  LDL.LU R166, [R1+0x12ec] ;  /* 0x0012ec0001a67983 */ /* 0x000f280000300800 */
[----:B------:R-:W4:Y:S01]  /*567d0*/  LDL.LU R167, [R1+0x1d0] ;  /* 0x0001d00001a77983 */ /* 0x000f220000300800 */
[----:B------:R-:W-:-:S03]  /*567e0*/  LOP3.LUT P0, RZ, R18, 0x8000000, RZ, 0xc0, !PT ;  /* 0x0800000012ff7812 */ /* 0x000fc6000780c0ff */
[----:B------:R-:W4:Y:S04]  /*567f0*/  LDL.LU R252, [R1+0xdc4] ;  /* 0x000dc40001fc7983 */ /* 0x000f280000300800 */
[----:B------:R-:W4:Y:S04]  /*56800*/  LDL.LU R250, [R1+0x9d4] ;  /* 0x0009d40001fa7983 */ /* 0x000f280000300800 */
[----:B------:R-:W4:Y:S01]  /*56810*/  LDL.LU R251, [R1+0x5d4] ;  /* 0x0005d40001fb7983 */ /* 0x000f220000300800 */
[----:B--2---:R-:W-:-:S05]  /*56820*/  IMAD.WIDE R10, R20, 0x4, R2 ;  /* 0x00000004140a7825 */ /* 0x004fca00078e0202 */
[----:B------:R1:W-:Y:S04]  /*56830*/  @P0 STG.E desc[UR38][R10.64], R230 ;  /* 0x000000e60a000986 */ /* 0x0003e8000c101926 */
[----:B-1----:R-:W2:Y:S01]  /*56840*/  LDL.LU R230, [R1+0x12f4] ;  /* 0x0012f40001e67983 */ /* 0x002ea20000300800 */
[----:B------:R-:W-:-:S03]  /*56850*/  IMAD.WIDE R10, R20, 0x4, R4 ;  /* 0x00000004140a7825 */ /* 0x000fc600078e0204 */
[----:B------:R-:W2:Y:S01]  /*56860*/  LDL.LU R20, [R1+0x1d4] ;  /* 0x0001d40001147983 */ /* 0x000ea20000300800 */
[----:B------:R-:W-:-:S03]  /*56870*/  LOP3.LUT R12, R12, 0xfffffff7, RZ, 0xc0, !PT ;  /* 0xfffffff70c0c7812 */ /* 0x000fc600078ec0ff */
[----:B------:R-:W2:Y:S01]  /*56880*/  LDL.LU R17, [R1+0x12f8] ;  /* 0x0012f80001117983 */ /* 0x000ea20000300800 */
[C---:B------:R-:W-:Y:S02]  /*56890*/  LOP3.LUT P4, RZ, R18.reuse, 0x10000000, RZ, 0xc0, !PT ;  /* 0x1000000012ff7812 */ /* 0x040fe4000788c0ff */
[C---:B------:R-:W-:Y:S02]  /*568a0*/  LOP3.LUT P5, RZ, R18.reuse, 0x20000000, RZ, 0xc0, !PT ;  /* 0x2000000012ff7812 */ /* 0x040fe400078ac0ff */
[C---:B------:R-:W-:Y:S02]  /*568b0*/  LOP3.LUT P6, RZ, R18.reuse, 0x40000000, RZ, 0xc0, !PT ;  /* 0x4000000012ff7812 */ /* 0x040fe400078cc0ff */
        /* <DEDUP_REMOVED lines=11> */
[----:B---3--:R-:W-:-:S13]  /*56970*/  LOP3.LUT P1, RZ, R19, 0x100, RZ, 0xc0, !PT ;  /* 0x0000010013ff7812 */ /* 0x008fda000782c0ff */
        /* <DEDUP_REMOVED lines=18> */
[----:B----4-:R1:W-:Y:S10]  /*56aa0*/  @P4 STG.E desc[UR38][R10.64], R228 ;  /* 0x000000e40a004986 */ /* 0x0103f4000c101926 */
[----:B------:R-:W-:-:S02]  /*56ab0*/  @P1 LOP3.LUT R12, R12, 0x200, RZ, 0xfc, !PT ;  /* 0x000002000c0c1812 */ /* 0x000fc400078efcff */
[----:B------:R-:W-:Y:S01]  /*56ac0*/  LOP3.LUT P1, RZ, R19, 0x2, RZ, 0xc0, !PT ;  /* 0x0000000213ff7812 */ /* 0x000fe2000782c0ff */
[----:B-1----:R-:W-:Y:S01]  /*56ad0*/  IMAD.WIDE R10, R166, 0x4, R2 ;  /* 0x00000004a60a7825 */ /* 0x002fe200078e0202 */
[----:B------:R-:W-:Y:S01]  /*56ae0*/  LOP3.LUT R12, R12, 0xfffffbff, RZ, 0xc0, !PT ;  /* 0xfffffbff0c0c7812 */ /* 0x000fe200078ec0ff */
[----:B------:R-:W3:Y:S04]  /*56af0*/  LDL.LU R228, [R1+0x1dc] ;  /* 0x0001dc0001e47983 */ /* 0x000ee80000300800 */
[----:B------:R1:W-:Y:S06]  /*56b00*/  @P5 STG.E desc[UR38][R10.64], R229 ;  /* 0x000000e50a005986 */ /* 0x0003ec000c101926 */
[----:B------:R-:W-:-:S02]  /*56b10*/  @P1 LOP3.LUT R12, R12, 0x400, RZ, 0xfc, !PT ;  /* 0x000004000c0c1812 */ /* 0x000fc400078efcff */
[----:B------:R-:W-:Y:S01]  /*56b20*/  LOP3.LUT P1, RZ, R19, 0x1, RZ, 0xc0, !PT ;  /* 0x0000000113ff7812 */ /* 0x000fe2000782c0ff */
[----:B-1----:R-:W-:Y:S01]  /*56b30*/  IMAD.WIDE R10, R166, 0x4, R4 ;  /* 0x00000004a60a7825 */ /* 0x002fe200078e0204 */
[----:B------:R-:W4:Y:S04]  /*56b40*/  LDL.LU R229, [R1+0xdd0] ;  /* 0x000dd00001e57983 */ /* 0x000f280000300800 */
[----:B------:R1:W-:Y:S04]  /*56b50*/  @P6 STG.E desc[UR38][R10.64], R167 ;  /* 0x000000a70a006986 */ /* 0x0003e8000c101926 */
[----:B------:R-:W4:Y:S01]  /*56b60*/  LDL.LU R166, [R1+0x1308] ;  /* 0x0013080001a67983 */ /* 0x000f220000300800 */
        /* <DEDUP_REMOVED lines=8> */
[----:B--2---:R-:W-:-:S03]  /*56bf0*/  IMAD.WIDE R10, R230, 0x4, R2 ;  /* 0x00000004e60a7825 */ /* 0x004fc600078e0202 */
[----:B------:R-:W2:Y:S06]  /*56c00*/  LDL.LU R250, [R1+0x177c] ;  /* 0x00177c0001fa7983 */ /* 0x000eac0000300800 */
[----:B------:R1:W-:Y:S01]  /*56c10*/  @P1 STG.E desc[UR38][R10.64], R251 ;  /* 0x000000fb0a001986 */ /* 0x0003e2000c101926 */
[----:B------:R-:W-:Y:S01]  /*56c20*/  LOP3.LUT P1, RZ, R12, 0x200, RZ, 0xc0, !PT ;  /* 0x000002000cff7812 */ /* 0x000fe2000782c0ff */
[----:B-1----:R-:W-:Y:S02]  /*56c30*/  IMAD.WIDE R10, R230, 0x4, R4 ;  /* 0x00000004e60a7825 */ /* 0x002fe400078e0204 */
[----:B------:R-:W2:Y:S04]  /*56c40*/  LDL.LU R251, [R1+0x1778] ;  /* 0x0017780001fb7983 */ /* 0x000ea80000300800 */
[----:B------:R-:W2:Y:S06]  /*56c50*/  LDL.LU R230, [R1+0x1774] ;  /* 0x0017740001e67983 */ /* 0x000eac0000300800 */
[----:B------:R1:W-:Y:S04]  /*56c60*/  @P1 STG.E desc[UR38][R10.64], R20 ;  /* 0x000000140a001986 */ /* 0x0003e8000c101926 */
[----:B-1----:R-:W2:Y:S01]  /*56c70*/  LDL.LU R20, [R1+0x1770] ;  /* 0x0017700001147983 */ /* 0x002ea20000300800 */
        /* <DEDUP_REMOVED lines=27> */
[----:B---3--:R4:W-:Y:S02]  /*56e30*/  @P3 STG.E desc[UR38][R10.64], R228 ;  /* 0x000000e40a003986 */ /* 0x0089e4000c101926 */
[----:B----4-:R-:W-:-:S05]  /*56e40*/  IMAD.WIDE R10, R166, 0x4, R2 ;  /* 0x00000004a60a7825 */ /* 0x010fca00078e0202 */
        /* <DEDUP_REMOVED lines=8> */
[----:B------:R-:W4:Y:S04]  /*56ed0*/  LDL.LU R229, [R1+0x1318] ;  /* 0x0013180001e57983 */ /* 0x000f280000300800 */
[----:B--2---:R1:W-:Y:S04]  /*56ee0*/  @P0 STG.E desc[UR38][R10.64], R20 ;  /* 0x000000140a000986 */ /* 0x0043e8000c101926 */
[----:B-1----:R-:W2:Y:S04]  /*56ef0*/  LDL.LU R20, [R1+0x176c] ;  /* 0x00176c0001147983 */ /* 0x002ea80000300800 */
[----:B------:R-:W4:Y:S04]  /*56f00*/  LDL.LU R252, [R1+0xdd4] ;  /* 0x000dd40001fc7983 */ /* 0x000f280000300800 */
[----:B------:R-:W4:Y:S04]  /*56f10*/  LDL.LU R0, [R1+0x9e4] ;  /* 0x0009e40001007983 */ /* 0x000f280000300800 */
[----:B------:R-:W4:Y:S04]  /*56f20*/  LDL.LU R165, [R1+0x5e4] ;  /* 0x0005e40001a57983 */ /* 0x000f280000300800 */
[----:B------:R-:W4:Y:S01]  /*56f30*/  LDL.LU R167, [R1+0x1314] ;  /* 0x0013140001a77983 */ /* 0x000f220000300800 */
[----:B------:R-:W-:-:S03]  /*56f40*/  LOP3.LUT P0, RZ, R19, 0x8000000, RZ, 0xc0, !PT ;  /* 0x0800000013ff7812 */ /* 0x000fc6000780c0ff */
[----:B------:R-:W4:Y:S01]  /*56f50*/  LDL.LU R164, [R1+0x1e4] ;  /* 0x0001e40001a47983 */ /* 0x000f220000300800 */
[C---:B------:R-:W-:Y:S02]  /*56f60*/  LOP3.LUT P2, RZ, R19.reuse, 0x8000, RZ, 0xc0, !PT ;  /* 0x0000800013ff7812 */ /* 0x040fe4000784c0ff */
[C---:B------:R-:W-:Y:S02]  /*56f70*/  LOP3.LUT P5, RZ, R19.reuse, 0x80000, RZ, 0xc0, !PT ;  /* 0x0008000013ff7812 */ /* 0x040fe400078ac0ff */
[C---:B------:R-:W-:Y:S02]  /*56f80*/  LOP3.LUT P6, RZ, R19.reuse, 0x400000, RZ, 0xc0, !PT ;  /* 0x0040000013ff7812 */ /* 0x040fe400078cc0ff */
[----:B------:R-:W-:Y:S02]  /*56f90*/  LOP3.LUT R12, R12, 0xfffffffb, RZ, 0xc0, !PT ;  /* 0xfffffffb0c0c7812 */ /* 0x000fe400078ec0ff */
[----:B------:R-:W-:-:S07]  /*56fa0*/  LOP3.LUT P3, RZ, R19, 0x10000, RZ, 0xc0, !PT ;  /* 0x0001000013ff7812 */ /* 0x000fce000786c0ff */
[----:B------:R-:W-:-:S04]  /*56fb0*/  @P5 LOP3.LUT R12, R12, 0x4, RZ, 0xfc, !PT ;  /* 0x000000040c0c5812 */ /* 0x000fc800078efcff */
[----:B------:R-:W-:Y:S02]  /*56fc0*/  LOP3.LUT R12, R12, 0xfffffffe, RZ, 0xc0, !PT ;  /* 0xfffffffe0c0c7812 */ /* 0x000fe400078ec0ff */
[C---:B------:R-:W-:Y:S02]  /*56fd0*/  LOP3.LUT P4, RZ, R19.reuse, 0x20000, RZ, 0xc0, !PT ;  /* 0x0002000013ff7812 */ /* 0x040fe4000788c0ff */
[----:B------:R-:W-:Y:S02]  /*56fe0*/  @P6 LOP3.LUT R12, R12, 0x1, RZ, 0xfc, !PT ;  /* 0x000000010c0c6812 */ /* 0x000fe400078efcff */
[C---:B------:R-:W-:Y:S02]  /*56ff0*/  LOP3.LUT P6, RZ, R19.reuse, 0x200000, RZ, 0xc0, !PT ;  /* 0x0020000013ff7812 */ /* 0x040fe400078cc0ff */
[----:B------:R-:W-:Y:S02]  /*57000*/  LOP3.LUT R12, R12, 0xfffffffd, RZ, 0xc0, !PT ;  /* 0xfffffffd0c0c7812 */ /* 0x000fe400078ec0ff */
[----:B------:R-:W-:-:S02]  /*57010*/  LOP3.LUT P5, RZ, R19, 0x40000, RZ, 0xc0, !PT ;  /* 0x0004000013ff7812 */ /* 0x000fc400078ac0ff */
[----:B------:R-:W-:-:S07]  /*57020*/  LOP3.LUT P1, RZ, R19, 0x10000000, RZ, 0xc0, !PT ;  /* 0x1000000013ff7812 */ /* 0x000fce000782c0ff */
[----:B------:R-:W-:Y:S02]  /*57030*/  @P6 LOP3.LUT R12, R12, 0x2, RZ, 0xfc, !PT ;  /* 0x000000020c0c6812 */ /* 0x000fe400078efcff */
[----:B------:R-:W-:Y:S01]  /*57040*/  LOP3.LUT P6, RZ, R19, 0x100000, RZ, 0xc0, !PT ;  /* 0x0010000013ff7812 */ /* 0x000fe200078cc0ff */
[----:B---3--:R-:W-:Y:S01]  /*57050*/  IMAD.WIDE R10, R231, 0x4, R2 ;  /* 0x00000004e70a7825 */ /* 0x008fe200078e0202 */
[----:B--2---:R-:W-:-:S04]  /*57060*/  LOP3.LUT R20, R20, 0xefffffff, RZ, 0xc0, !PT ;  /* 0xefffffff14147812 */ /* 0x004fc800078ec0ff */
[----:B------:R-:W-:Y:S02]  /*57070*/  @P0 LOP3.LUT R20, R20, 0x10000000, RZ, 0xfc, !PT ;  /* 0x1000000014140812 */ /* 0x000fe400078efcff */
[----:B------:R-:W-:Y:S02]  /*57080*/  LOP3.LUT P0, RZ, R19, 0x4000000, RZ, 0xc0, !PT ;  /* 0x0400000013ff7812 */ /* 0x000fe4000780c0ff */
[----:B------:R-:W-:Y:S01]  /*57090*/  LOP3.LUT R20, R20, 0xdfffffff, RZ, 0xc0, !PT ;  /* 0xdfffffff14147812 */ /* 0x000fe200078ec0ff */
[----:B----4-:R1:W-:Y:S10]  /*570a0*/  @P2 STG.E desc[UR38][R10.64], R252 ;  /* 0x000000fc0a002986 */ /* 0x0103f4000c101926 */
[----:B------:R-:W-:-:S02]  /*570b0*/  @P0 LOP3.LUT R20, R20, 0x20000000, RZ, 0xfc, !PT ;  /* 0x2000000014140812 */ /* 0x000fc400078efcff */
[----:B------:R-:W-:Y:S01]  /*570c0*/  LOP3.LUT P0, RZ, R19, 0x2000000, RZ, 0xc0, !PT ;  /* 0x0200000013ff7812 */ /* 0x000fe2000780c0ff */
[----:B-1----:R-:W-:Y:S02]  /*570d0*/  IMAD.WIDE R10, R231, 0x4, R4 ;  /* 0x00000004e70a7825 */ /* 0x002fe400078e0204 */
[----:B------:R-:W2:Y:S01]  /*570e0*/  LDL.LU R231, [R1+0x9e8] ;  /* 0x0009e80001e77983 */ /* 0x000ea20000300800 */
[----:B------:R-:W-:-:S03]  /*570f0*/  LOP3.LUT R20, R20, 0xbfffffff, RZ, 0xc0, !PT ;  /* 0xbfffffff14147812 */ /* 0x000fc600078ec0ff */
[----:B------:R-:W3:Y:S04]  /*57100*/  LDL.LU R252, [R1+0x5e8] ;  /* 0x0005e80001fc7983 */ /* 0x000ee80000300800 */
[----:B------:R-:W4:Y:S02]  /*57110*/  LDL.LU R13, [R1+0x131c] ;  /* 0x00131c00010d7983 */ /* 0x000f240000300800 */
[----:B------:R-:W-:Y:S02]  /*57120*/  @P0 LOP3.LUT R20, R20, 0x40000000, RZ, 0xfc, !PT ;  /* 0x4000000014140812 */ /* 0x000fe400078efcff */
[----:B------:R-:W-:Y:S01]  /*57130*/  LOP3.LUT P0, RZ, R19, 0x1000000, RZ, 0xc0, !PT ;  /* 0x0100000013ff7812 */ /* 0x000fe2000780c0ff */
[----:B------:R1:W-:Y:S01]  /*57140*/  @P3 STG.E desc[UR38][R10.64], R0 ;  /* 0x000000000a003986 */ /* 0x0003e2000c101926 */
[----:B------:R-:W-:-:S03]  /*57150*/  LOP3.LUT R20, R20, 0x7fffffff, RZ, 0xc0, !PT ;  /* 0x7fffffff14147812 */ /* 0x000fc600078ec0ff */
[----:B------:R-:W3:Y:S01]  /*57160*/  LDL.LU R166, [R1+0xddc] ;  /* 0x000ddc0001a67983 */ /* 0x000ee20000300800 */
[----:B------:R-:W-:-:S03]  /*57170*/  LOP3.LUT P2, RZ, R19, 0x20000000, RZ, 0xc0, !PT ;  /* 0x2000000013ff7812 */ /* 0x000fc6000784c0ff */
[----:B------:R-:W3:Y:S01]  /*57180*/  LDL.LU R18, [R1+0x1320] ;  /* 0x0013200001127983 */ /* 0x000ee20000300800 */
[----:B-1----:R-:W-:-:S03]  /*57190*/  IMAD.WIDE R10, R167, 0x4, R2 ;  /* 0x00000004a70a7825 */ /* 0x002fc600078e0202 */
[----:B------:R-:W-:Y:S02]  /*571a0*/  @P0 LOP3.LUT R20, R20, 0x80000000, RZ, 0xfc, !PT ;  /* 0x8000000014140812 */ /* 0x000fe400078efcff */
[C---:B------:R-:W-:Y:S01]  /*571b0*/  LOP3.LUT P0, RZ, R19.reuse, 0x800000, RZ, 0xc0, !PT ;  /* 0x0080000013ff7812 */ /* 0x040fe2000780c0ff */
[----:B------:R1:W-:Y:S01]  /*571c0*/  @P4 STG.E desc[UR38][R10.64], R165 ;  /* 0x000000a50a004986 */ /* 0x0003e2000c101926 */
[C---:B------:R-:W-:Y:S02]  /*571d0*/  LOP3.LUT P3, RZ, R19.reuse, 0x40000000, RZ, 0xc0, !PT ;  /* 0x4000000013ff7812 */ /* 0x040fe4000786c0ff */
[----:B------:R-:W-:Y:S02]  /*571e0*/  LOP3.LUT P4, RZ, R19, 0x80000000, RZ, 0xc0, !PT ;  /* 0x8000000013ff7812 */ /* 0x000fe4000788c0ff */
[----:B------:R-:W3:Y:S04]  /*571f0*/  LDL.LU R19, [R1+0x1e8] ;  /* 0x0001e80001137983 */ /* 0x000ee80000300800 */
[----:B-1----:R-:W3:Y:S01]  /*57200*/  LDL.LU R165, [R1+0x9ec] ;  /* 0x0009ec0001a57983 */ /* 0x002ee20000300800 */
[----:B------:R-:W-:-:S03]  /*57210*/  IMAD.WIDE R10, R167, 0x4, R4 ;  /* 0x00000004a70a7825 */ /* 0x000fc600078e0204 */
[----:B------:R-:W3:Y:S04]  /*57220*/  LDL.LU R167, [R1+0x5ec] ;  /* 0x0005ec0001a77983 */ /* 0x000ee80000300800 */
[----:B------:R-:W3:Y:S04]  /*57230*/  LDL.LU R17, [R1+0x1324] ;  /* 0x0013240001117983 */ /* 0x000ee80000300800 */
[----:B------:R1:W-:Y:S01]  /*57240*/  @P5 STG.E desc[UR38][R10.64], R164 ;  /* 0x000000a40a005986 */ /* 0x0003e2000c101926 */
[----:B------:R-:W-:-:S03]  /*57250*/  LOP3.LUT P5, RZ, R12, 0x4, RZ, 0xc0, !PT ;  /* 0x000000040cff7812 */ /* 0x000fc600078ac0ff */
        /* <DEDUP_REMOVED lines=12> */
[----:B--2---:R4:W-:Y:S01]  /*57320*/  @P6 STG.E desc[UR38][R10.64], R231 ;  /* 0x000000e70a006986 */ /* 0x0049e2000c101926 */
[----:B------:R-:W-:Y:S01]  /*57330*/  LOP3.LUT P6, RZ, R12, 0x2, RZ, 0xc0, !PT ;  /* 0x000000020cff7812 */ /* 0x000fe200078cc0ff */
[----:B----4-:R-:W-:-:S02]  /*57340*/  IMAD.WIDE R10, R13, 0x4, R2 ;  /* 0x000000040d0a7825 */ /* 0x010fc400078e0202 */
[----:B------:R-:W2:Y:S10]  /*57350*/  LDL.LU R231, [R1+0x1768] ;  /* 0x0017680001e77983 */ /* 0x000eb40000300800 */
[----:B---3--:R1:W-:Y:S01]  /*57360*/  @P6 STG.E desc[UR38][R10.64], R252 ;  /* 0x000000fc0a006986 */ /* 0x0083e2000c101926 */
[----:B------:R-:W-:Y:S01]  /*57370*/  LOP3.LUT P6, RZ, R12, 0x1, RZ, 0xc0, !PT ;  /* 0x000000010cff7812 */ /* 0x000fe200078cc0ff */
[----:B------:R-:W-:-:S04]  /*57380*/  IMAD.WIDE R12, R13, 0x4, R4 ;  /* 0x000000040d0c7825 */ /* 0x000fc800078e0204 */
[----:B-1----:R-:W-:Y:S01]  /*57390*/  IMAD.WIDE R10, R18, 0x4, R2 ;  /* 0x00000004120a7825 */ /* 0x002fe200078e0202 */
[----:B------:R-:W3:Y:S07]  /*573a0*/  LDL.LU R252, [R1+0x1764] ;  /* 0x0017640001fc7983 */ /* 0x000eee0000300800 */
[----:B------:R-:W-:Y:S04]  /*573b0*/  @P6 STG.E desc[UR38][R12.64], R19 ;  /* 0x000000130c006986 */ /* 0x000fe8000c101926 */
[----:B------:R1:W-:Y:S04]  /*573c0*/  @P0 STG.E desc[UR38][R10.64], R166 ;  /* 0x000000a60a000986 */ /* 0x0003e8000c101926 */
[----:B-1----:R-:W4:Y:S01]  /*573d0*/  LDL.LU R166, [R1+0xde4] ;  /* 0x000de40001a67983 */ /* 0x002f220000300800 */
[----:B------:R-:W-:Y:S01]  /*573e0*/  LOP3.LUT P0, RZ, R20, 0x80000000, RZ, 0xc0, !PT ;  /* 0x8000000014ff7812 */ /* 0x000fe2000780c0ff */
[----:B------:R-:W-:-:S12]  /*573f0*/  IMAD.WIDE R10, R18, 0x4, R4 ;  /* 0x00000004120a7825 */ /* 0x000fd800078e0204 */
[----:B------:R1:W-:Y:S01]  /*57400*/  @P0 STG.E desc[UR38][R10.64], R165 ;  /* 0x000000a50a000986 */ /* 0x0003e2000c101926 */
[C---:B------:R-:W-:Y:S01]  /*57410*/  LOP3.LUT P0, RZ, R20.reuse, 0x40000000, RZ, 0xc0, !PT ;  /* 0x4000000014ff7812 */ /* 0x040fe2000780c0ff */
[C---:B-1----:R-:W-:Y:S02]  /*57420*/  IMAD.WIDE R10, R17.reuse, 0x4, R2 ;  /* 0x00000004110a7825 */ /* 0x042fe400078e0202 */
[----:B------:R-:W2:Y:S10]  /*57430*/  LDL.LU R165, [R1+0x9f4] ;  /* 0x0009f40001a57983 */ /* 0x000eb40000300800 */
[----:B------:R1:W-:Y:S04]  /*57440*/  @P0 STG.E desc[UR38][R10.64], R167 ;  /* 0x000000a70a000986 */ /* 0x0003e8000c101926 */
[----:B-1----:R-:W3:Y:S01]  /*57450*/  LDL.LU R167, [R1+0x1334] ;  /* 0x0013340001a77983 */ /* 0x002ee20000300800 */
[----:B------:R-:W-:Y:S01]  /*57460*/  LOP3.LUT P0, RZ, R20, 0x20000000, RZ, 0xc0, !PT ;  /* 0x2000000014ff7812 */ /* 0x000fe2000780c0ff */
[----:B------:R-:W-:-:S12]  /*57470*/  IMAD.WIDE R10, R17, 0x4, R4 ;  /* 0x00000004110a7825 */ /* 0x000fd800078e0204 */
[----:B------:R1:W-:Y:S01]  /*57480*/  @P0 STG.E desc[UR38][R10.64], R14 ;  /* 0x0000000e0a000986 */ /* 0x0003e2000c101926 */
[----:B------:R-:W-:Y:S01]  /*57490*/  LOP3.LUT P0, RZ, R20, 0x10000000, RZ, 0xc0, !PT ;  /* 0x1000000014ff7812 */ /* 0x000fe2000780c0ff */
[----:B-1----:R-:W-:-:S12]  /*574a0*/  IMAD.WIDE R10, R16, 0x4, R2 ;  /* 0x00000004100a7825 */ /* 0x002fd800078e0202 */
[----:B------:R1:W-:Y:S02]  /*574b0*/  @P0 STG.E desc[UR38][R10.64], R15 ;  /* 0x0000000f0a000986 */ /* 0x0003e4000c101926 */
[----:B-1----:R-:W-:Y:S02]  /*574c0*/  IMAD.WIDE R10, R16, 0x4, R4 ;  /* 0x00000004100a7825 */ /* 0x002fe400078e0204 */
[----:B------:R-:W2:Y:S04]  /*574d0*/  LDL.LU R16, [R1+0x5f4] ;  /* 0x0005f40001107983 */ /* 0x000ea80000300800 */
        /* <DEDUP_REMOVED lines=9> */
[----:B------:R-:W2:Y:S04]  /*57570*/  LDL.LU R228, [R1+0x133c] ;  /* 0x00133c0001e47983 */ /* 0x000ea80000300800 */
[----:B------:R-:W2:Y:S01]  /*57580*/  LDL.LU R229, [R1+0xe48] ;  /* 0x000e480001e57983 */ /* 0x000ea20000300800 */
[----:B------:R-:W-:-:S03]  /*57590*/  LOP3.LUT P6, RZ, R20, 0x2, RZ, 0xc0, !PT ;  /* 0x0000000214ff7812 */ /* 0x000fc600078cc0ff */
[----:B----4-:R1:W-:Y:S04]  /*575a0*/  @P5 STG.E desc[UR38][R10.64], R166 ;  /* 0x000000a60a005986 */ /* 0x0103e8000c101926 */
[----:B-1----:R-:W4:Y:S04]  /*575b0*/  LDL.LU R166, [R1+0x1338] ;  /* 0x0013380001a67983 */ /* 0x002f280000300800 */
[----:B------:R-:W4:Y:S04]  /*575c0*/  LDL.LU R15, [R1+0xde8] ;  /* 0x000de800010f7983 */ /* 0x000f280000300800 */
[----:B------:R-:W4:Y:S04]  /*575d0*/  LDL.LU R23, [R1+0x9f8] ;  /* 0x0009f80001177983 */ /* 0x000f280000300800 */
[----:B------:R-:W4:Y:S04]  /*575e0*/  LDL.LU R18, [R1+0x5f8] ;  /* 0x0005f80001127983 */ /* 0x000f280000300800 */
[----:B------:R-:W4:Y:S04]  /*575f0*/  LDL.LU R0, [R1+0xe4c] ;  /* 0x000e4c0001007983 */ /* 0x000f280000300800 */
[----:B------:R-:W4:Y:S01]  /*57600*/  LDL.LU R17, [R1+0x1340] ;  /* 0x0013400001117983 */ /* 0x000f220000300800 */
[----:B---3--:R-:W-:-:S05]  /*57610*/  IMAD.WIDE R10, R167, 0x4, R2 ;  /* 0x00000004a70a7825 */ /* 0x008fca00078e0202 */
[----:B--2---:R1:W-:Y:S04]  /*57620*/  @P6 STG.E desc[UR38][R10.64], R165 ;  /* 0x000000a50a006986 */ /* 0x0043e8000c101926 */
[----:B-1----:R-:W2:Y:S04]  /*57630*/  LDL.LU R165, [R1+0xdec] ;  /* 0x000dec0001a57983 */ /* 0x002ea80000300800 */
[----:B------:R-:W3:Y:S04]  /*57640*/  LDL.LU R22, [R1+0x9fc] ;  /* 0x0009fc0001167983 */ /* 0x000ee80000300800 */
[----:B------:R-:W3:Y:S01]  /*57650*/  LDL.LU R164, [R1+0x1344] ;  /* 0x0013440001a47983 */ /* 0x000ee20000300800 */
[----:B------:R-:W-:-:S02]  /*57660*/  LOP3.LUT P1, RZ, R20, 0x10, RZ, 0xc0, !PT ;  /* 0x0000001014ff7812 */ /* 0x000fc4000782c0ff */
[C---:B------:R-:W-:Y:S02]  /*57670*/  LOP3.LUT P0, RZ, R20.reuse, 0x4, RZ, 0xc0, !PT ;  /* 0x0000000414ff7812 */ /* 0x040fe4000780c0ff */
[----:B------:R-:W-:-:S09]  /*57680*/  LOP3.LUT R20, R20, 0xf7ffffff, RZ, 0xc0, !PT ;  /* 0xf7ffffff14147812 */ /* 0x000fd200078ec0ff */
[----:B------:R-:W-:-:S04]  /*57690*/  @P1 LOP3.LUT R20, R20, 0x8000000, RZ, 0xfc, !PT ;  /* 0x0800000014141812 */ /* 0x000fc800078efcff */
[C---:B------:R-:W-:Y:S02]  /*576a0*/  LOP3.LUT P3, RZ, R20.reuse, 0x80, RZ, 0xc0, !PT ;  /* 0x0000008014ff7812 */ /* 0x040fe4000786c0ff */
[C---:B------:R-:W-:Y:S02]  /*576b0*/  LOP3.LUT P1, RZ, R20.reuse, 0x8, RZ, 0xc0, !PT ;  /* 0x0000000814ff7812 */ /* 0x040fe4000782c0ff */
[C---:B------:R-:W-:Y:S02]  /*576c0*/  LOP3.LUT P2, RZ, R20.reuse, 0x20, RZ, 0xc0, !PT ;  /* 0x0000002014ff7812 */ /* 0x040fe4000784c0ff */
[----:B------:R-:W-:-:S07]  /*576d0*/  LOP3.LUT R20, R20, 0xfbffffff, RZ, 0xc0, !PT ;  /* 0xfbffffff14147812 */ /* 0x000fce00078ec0ff */
[----:B------:R-:W-:-:S04]  /*576e0*/  @P3 LOP3.LUT R20, R20, 0x4000000, RZ, 0xfc, !PT ;  /* 0x0400000014143812 */ /* 0x000fc800078efcff */
[C---:B------:R-:W-:Y:S02]  /*576f0*/  LOP3.LUT P5, RZ, R20.reuse, 0x800, RZ, 0xc0, !PT ;  /* 0x0000080014ff7812 */ /* 0x040fe400078ac0ff */
[C---:B------:R-:W-:Y:S02]  /*57700*/  LOP3.LUT P3, RZ, R20.reuse, 0x40, RZ, 0xc0, !PT ;  /* 0x0000004014ff7812 */ /* 0x040fe4000786c0ff */
[C---:B------:R-:W-:Y:S02]  /*57710*/  LOP3.LUT P4, RZ, R20.reuse, 0x100, RZ, 0xc0, !PT ;  /* 0x0000010014ff7812 */ /* 0x040fe4000788c0ff */
[----:B------:R-:W-:-:S07]  /*57720*/  LOP3.LUT R20, R20, 0xfeffffff, RZ, 0xc0, !PT ;  /* 0xfeffffff14147812 */ /* 0x000fce00078ec0ff */
[----:B------:R-:W-:-:S04]  /*57730*/  @P5 LOP3.LUT R20, R20, 0x1000000, RZ, 0xfc, !PT ;  /* 0x0100000014145812 */ /* 0x000fc800078efcff */
[C---:B------:R-:W-:Y:S02]  /*57740*/  LOP3.LUT P5, RZ, R20.reuse, 0x400, RZ, 0xc0, !PT ;  /* 0x0000040014ff7812 */ /* 0x040fe400078ac0ff */
[----:B------:R-:W-:Y:S01]  /*57750*/  LOP3.LUT R20, R20, 0xfdffffff, RZ, 0xc0, !PT ;  /* 0xfdffffff14147812 */ /* 0x000fe200078ec0ff */
[----:B------:R-:W-:Y:S02]  /*57760*/  IMAD.WIDE R10, R167, 0x4, R4 ;  /* 0x00000004a70a7825 */ /* 0x000fe400078e0204 */
[----:B------:R-:W3:Y:S04]  /*57770*/  LDL.LU R167, [R1+0x5fc] ;  /* 0x0005fc0001a77983 */ /* 0x000ee80000300800 */
[----:B------:R1:W-:Y:S04]  /*57780*/  @P0 STG.E desc[UR38][R10.64], R16 ;  /* 0x000000100a000986 */ /* 0x0003e8000c101926 */
[----:B------:R-:W-:-:S04]  /*57790*/  @P5 LOP3.LUT R20, R20, 0x2000000, RZ, 0xfc, !PT ;  /* 0x0200000014145812 */ /* 0x000fc800078efcff */
[C---:B------:R-:W-:Y:S02]  /*577a0*/  LOP3.LUT P0, RZ, R20.reuse, 0x8000, RZ, 0xc0, !PT ;  /* 0x0000800014ff7812 */ /* 0x040fe4000780c0ff */
[C---:B------:R-:W-:Y:S02]  /*577b0*/  LOP3.LUT P5, RZ, R20.reuse, 0x200, RZ, 0xc0, !PT ;  /* 0x0000020014ff7812 */ /* 0x040fe400078ac0ff */
[C---:B------:R-:W-:Y:S01]  /*577c0*/  LOP3.LUT P6, RZ, R20.reuse, 0x1000, RZ, 0xc0, !PT ;  /* 0x0000100014ff7812 */ /* 0x040fe200078cc0ff */
[----:B-1----:R-:W3:Y:S01]  /*577d0*/  LDL.LU R16, [R1+0xdf0] ;  /* 0x000df00001107983 */ /* 0x002ee20000300800 */
[----:B------:R-:W-:-:S07]  /*577e0*/  LOP3.LUT R20, R20, 0xffbfffff, RZ, 0xc0, !PT ;  /* 0xffbfffff14147812 */ /* 0x000fce00078ec0ff */
[----:B------:R-:W-:-:S04]  /*577f0*/  @P0 LOP3.LUT R20, R20, 0x400000, RZ, 0xfc, !PT ;  /* 0x0040000014140812 */ /* 0x000fc800078efcff */
[C---:B------:R-:W-:Y:S02]  /*57800*/  LOP3.LUT P0, RZ, R20.reuse, 0x4000, RZ, 0xc0, !PT ;  /* 0x0000400014ff7812 */ /* 0x040fe4000780c0ff */
[----:B------:R-:W-:-:S11]  /*57810*/  LOP3.LUT R20, R20, 0xff7fffff, RZ, 0xc0, !PT ;  /* 0xff7fffff14147812 */ /* 0x000fd600078ec0ff */
[----:B------:R-:W-:Y:S01]  /*57820*/  @P0 LOP3.LUT R20, R20, 0x800000, RZ, 0xfc, !PT ;  /* 0x0080000014140812 */ /* 0x000fe200078efcff */
[----:B----4-:R-:W-:-:S05]  /*57830*/  IMAD.WIDE R10, R166, 0x4, R2 ;  /* 0x00000004a60a7825 */ /* 0x010fca00078e0202 */
[----:B------:R1:W-:Y:S01]  /*57840*/  @P1 STG.E desc[UR38][R10.64], R229 ;  /* 0x000000e50a001986 */ /* 0x0003e2000c101926 */
[----:B------:R-:W-:-:S03]  /*57850*/  LOP3.LUT P1, RZ, R20, 0x8000000, RZ, 0xc0, !PT ;  /* 0x0800000014ff7812 */ /* 0x000fc6000782c0ff */
[----:B-1----:R-:W4:Y:S01]  /*57860*/  LDL.LU R229, [R1+0x1348] ;  /* 0x0013480001e57983 */ /* 0x002f220000300800 */
[----:B------:R-:W-:-:S03]  /*57870*/  IMAD.WIDE R10, R166, 0x4, R4 ;  /* 0x00000004a60a7825 */ /* 0x000fc600078e0204 */
[----:B------:R-:W4:Y:S04]  /*57880*/  LDL.LU R14, [R1+0xa00] ;  /* 0x000a0000010e7983 */ /* 0x000f280000300800 */
[----:B------:R-:W4:Y:S04]  /*57890*/  LDL.LU R166, [R1+0x134c] ;  /* 0x00134c0001a67983 */ /* 0x000f280000300800 */
[----:B------:R1:W-:Y:S02]  /*578a0*/  @P1 STG.E desc[UR38][R10.64], R15 ;  /* 0x0000000f0a001986 */ /* 0x0003e4000c101926 */
[----:B-1----:R-:W-:-:S02]  /*578b0*/  IMAD.WIDE R10, R228, 0x4, R2 ;  /* 0x00000004e40a7825 */ /* 0x002fc400078e0202 */
        /* <DEDUP_REMOVED lines=10> */
[----:B------:R-:W4:Y:S04]  /*57960*/  LDL.LU R0, [R1+0xdf4] ;  /* 0x000df40001007983 */ /* 0x000f280000300800 */
[----:B--2---:R3:W-:Y:S02]  /*57970*/  @P4 STG.E desc[UR38][R10.64], R165 ;  /* 0x000000a50a004986 */ /* 0x0047e4000c101926 */
[----:B---3--:R-:W-:-:S02]  /*57980*/  IMAD.WIDE R10, R164, 0x4, R2 ;  /* 0x00000004a40a7825 */ /* 0x008fc400078e0202 */
[----:B------:R-:W2:Y:S04]  /*57990*/  LDL.LU R165, [R1+0x1354] ;  /* 0x0013540001a57983 */ /* 0x000ea80000300800 */
[----:B------:R1:W-:Y:S04]  /*579a0*/  @P5 STG.E desc[UR38][R10.64], R22 ;  /* 0x000000160a005986 */ /* 0x0003e8000c101926 */
[----:B-1----:R-:W3:Y:S01]  /*579b0*/  LDL.LU R22, [R1+0xa04] ;  /* 0x000a040001167983 */ /* 0x002ee20000300800 */
[----:B------:R-:W-:Y:S01]  /*579c0*/  LOP3.LUT P5, RZ, R20, 0x2000000, RZ, 0xc0, !PT ;  /* 0x0200000014ff7812 */ /* 0x000fe200078ac0ff */
[----:B------:R-:W-:Y:S01]  /*579d0*/  IMAD.WIDE R10, R164, 0x4, R4 ;  /* 0x00000004a40a7825 */ /* 0x000fe200078e0204 */
[C---:B------:R-:W-:Y:S01]  /*579e0*/  LOP3.LUT P0, RZ, R20.reuse, 0x2000, RZ, 0xc0, !PT ;  /* 0x0000200014ff7812 */ /* 0x040fe2000780c0ff */
[----:B------:R-:W2:Y:S10]  /*579f0*/  LDL.LU R164, [R1+0x1f4] ;  /* 0x0001f40001a47983 */ /* 0x000eb40000300800 */
[----:B------:R1:W-:Y:S01]  /*57a00*/  @P5 STG.E desc[UR38][R10.64], R167 ;  /* 0x000000a70a005986 */ /* 0x0003e2000c101926 */
[----:B------:R-:W-:-:S02]  /*57a10*/  LOP3.LUT P5, RZ, R20, 0x1000000, RZ, 0xc0, !PT ;  /* 0x0100000014ff7812 */ /* 0x000fc400078ac0ff */
[----:B------:R-:W-:Y:S01]  /*57a20*/  LOP3.LUT P1, RZ, R20, 0x10000, RZ, 0xc0, !PT ;  /* 0x0001000014ff7812 */ /* 0x000fe2000782c0ff */
[----:B-1----:R-:W2:Y:S01]  /*57a30*/  LDL.LU R167, [R1+0x1358] ;  /* 0x0013580001a77983 */ /* 0x002ea20000300800 */
[----:B----4-:R-:W-:-:S09]  /*57a40*/  IMAD.WIDE R10, R229, 0x4, R2 ;  /* 0x00000004e50a7825 */ /* 0x010fd200078e0202 */
[----:B------:R1:W-:Y:S02]  /*57a50*/  @P5 STG.E desc[UR38][R10.64], R16 ;  /* 0x000000100a005986 */ /* 0x0003e4000c101926 */
[----:B-1----:R-:W-:Y:S02]  /*57a60*/  IMAD.WIDE R10, R229, 0x4, R4 ;  /* 0x00000004e50a7825 */ /* 0x002fe400078e0204 */
[----:B------:R-:W4:Y:S04]  /*57a70*/  LDL.LU R16, [R1+0x604] ;  /* 0x0006040001107983 */ /* 0x000f280000300800 */
[----:B------:R1:W-:Y:S04]  /*57a80*/  @P6 STG.E desc[UR38][R10.64], R14 ;  /* 0x0000000e0a006986 */ /* 0x0003e8000c101926 */
[----:B------:R-:W4:Y:S01]  /*57a90*/  LDL.LU R229, [R1+0xdf8] ;  /* 0x000df80001e57983 */ /* 0x000f220000300800 */
[----:B-1----:R-:W-:-:S05]  /*57aa0*/  IMAD.WIDE R10, R166, 0x4, R2 ;  /* 0x00000004a60a7825 */ /* 0x002fca00078e0202 */
[----:B------:R1:W-:Y:S01]  /*57ab0*/  @P0 STG.E desc[UR38][R10.64], R15 ;  /* 0x0000000f0a000986 */ /* 0x0003e2000c101926 */
[----:B------:R-:W-:Y:S01]  /*57ac0*/  LOP3.LUT P0, RZ, R20, 0x800000, RZ, 0xc0, !PT ;  /* 0x0080000014ff7812 */ /* 0x000fe2000780c0ff */
[----:B-1----:R-:W-:Y:S02]  /*57ad0*/  IMAD.WIDE R10, R166, 0x4, R4 ;  /* 0x00000004a60a7825 */ /* 0x002fe400078e0204 */
[----:B------:R-:W4:Y:S10]  /*57ae0*/  LDL.LU R166, [R1+0x135c] ;  /* 0x00135c0001a67983 */ /* 0x000f340000300800 */
[----:B------:R1:W-:Y:S01]  /*57af0*/  @P0 STG.E desc[UR38][R10.64], R23 ;  /* 0x000000170a000986 */ /* 0x0003e2000c101926 */
[----:B------:R-:W-:-:S03]  /*57b00*/  LOP3.LUT P0, RZ, R20, 0x400000, RZ, 0xc0, !PT ;  /* 0x0040000014ff7812 */ /* 0x000fc6000780c0ff */
[----:B------:R-:W4:Y:S01]  /*57b10*/  LDL.LU R14, [R1+0xa08] ;  /* 0x000a0800010e7983 */ /* 0x000f220000300800 */
[----:B-1----:R-:W-:-:S03]  /*57b20*/  IMAD.WIDE R10, R228, 0x4, R2 ;  /* 0x00000004e40a7825 */ /* 0x002fc600078e0202 */
[----:B------:R-:W4:Y:S06]  /*57b30*/  LDL.LU R23, [R1+0x1f8] ;  /* 0x0001f80001177983 */ /* 0x000f2c0000300800 */
[----:B------:R1:W-:Y:S02]  /*57b40*/  @P0 STG.E desc[UR38][R10.64], R0 ;  /* 0x000000000a000986 */ /* 0x0003e4000c101926 */
[----:B-1----:R-:W-:Y:S02]  /*57b50*/  IMAD.WIDE R10, R228, 0x4, R4 ;  /* 0x00000004e40a7825 */ /* 0x002fe400078e0204 */
[----:B------:R-:W4:Y:S04]  /*57b60*/  LDL.LU R228, [R1+0x1360] ;  /* 0x0013600001e47983 */ /* 0x000f280000300800 */
[----:B------:R-:W4:Y:S04]  /*57b70*/  LDL.LU R15, [R1+0x608] ;  /* 0x00060800010f7983 */ /* 0x000f280000300800 */
[----:B---3--:R1:W-:Y:S04]  /*57b80*/  @P1 STG.E desc[UR38][R10.64], R22 ;  /* 0x000000160a001986 */ /* 0x0083e8000c101926 */
[----:B-1----:R-:W3:Y:S01]  /*57b90*/  LDL.LU R22, [R1+0xdfc] ;  /* 0x000dfc0001167983 */ /* 0x002ee20000300800 */
[----:B------:R-:W-:-:S02]  /*57ba0*/  LOP3.LUT P2, RZ, R20, 0x20000, RZ, 0xc0, !PT ;  /* 0x0002000014ff7812 */ /* 0x000fc4000784c0ff */
[C---:B------:R-:W-:Y:S02]  /*57bb0*/  LOP3.LUT P3, RZ, R20.reuse, 0x40000, RZ, 0xc0, !PT ;  /* 0x0004000014ff7812 */ /* 0x040fe4000786c0ff */
[----:B------:R-:W-:Y:S01]  /*57bc0*/  LOP3.LUT P4, RZ, R20, 0x80000, RZ, 0xc0, !PT ;  /* 0x0008000014ff7812 */ /* 0x000fe2000788c0ff */
[----:B--2---:R-:W-:-:S04]  /*57bd0*/  IMAD.WIDE R12, R165, 0x4, R2 ;  /* 0x00000004a50c7825 */ /* 0x004fc800078e0202 */
[----:B------:R-:W-:Y:S02]  /*57be0*/  IMAD.WIDE R10, R165, 0x4, R4 ;  /* 0x00000004a50a7825 */ /* 0x000fe400078e0204 */
[----:B------:R-:W2:Y:S01]  /*57bf0*/  LDL.LU R165, [R1+0xa0c] ;  /* 0x000a0c0001a57983 */ /* 0x000ea20000300800 */
[----:B------:R-:W-:Y:S01]  /*57c00*/  LOP3.LUT P6, RZ, R9, 0x20, RZ, 0xc0, !PT ;  /* 0x0000002009ff7812 */ /* 0x000fe200078cc0ff */
[----:B------:R-:W-:Y:S02]  /*57c10*/  VIADD R9, R6, 0x106 ;  /* 0x0000010606097836 */ /* 0x000fe40000000000 */
[----:B------:R1:W-:Y:S01]  /*57c20*/  @P2 STG.E desc[UR38][R12.64], R164 ;  /* 0x000000a40c002986 */ /* 0x0003e2000c101926 */
[C---:B------:R-:W-:Y:S02]  /*57c30*/  LOP3.LUT P5, RZ, R20.reuse, 0x100000, RZ, 0xc0, !PT ;  /* 0x0010000014ff7812 */ /* 0x040fe400078ac0ff */
[----:B------:R-:W-:Y:S01]  /*57c40*/  LOP3.LUT P0, RZ, R20, 0x200000, RZ, 0xc0, !PT ;  /* 0x0020000014ff7812 */ /* 0x000fe2000780c0ff */
[----:B-1----:R-:W2:Y:S01]  /*57c50*/  LDL.LU R164, [R1+0x1364] ;  /* 0x0013640001a47983 */ /* 0x002ea20000300800 */
[----:B------:R-:W-:-:S02]  /*57c60*/  IMAD.WIDE R12, R167, 0x4, R2 ;  /* 0x00000004a70c7825 */ /* 0x000fc400078e0202 */
[----:B------:R-:W-:Y:S01]  /*57c70*/  ISETP.LT.AND P0, PT, R8, UR4, !P0 ;  /* 0x0000000408007c0c */ /* 0x000fe2000c701270 */
[----:B----4-:R1:W-:Y:S01]  /*57c80*/  @P3 STG.E desc[UR38][R10.64], R16 ;  /* 0x000000100a003986 */ /* 0x0103e2000c101926 */
[----:B------:R-:W-:Y:S01]  /*57c90*/  ISETP.GE.AND P3, PT, R9, UR6, PT ;  /* 0x0000000609007c0c */ /* 0x000fe2000bf66270 */
[----:B------:R-:W-:Y:S01]  /*57ca0*/  VIADD R0, R6, 0x1e8 ;  /* 0x000001e806007836 */ /* 0x000fe20000000000 */
[----:B------:R-:W-:Y:S01]  /*57cb0*/  ULDC UR6, c[0x0][0x22c] ;  /* 0x00008b0000067ab9 */ /* 0x000fe20000000800 */
[----:B------:R4:W-:Y:S04]  /*57cc0*/  @P4 STG.E desc[UR38][R12.64], R229 ;  /* 0x000000e50c004986 */ /* 0x0009e8000c101926 */
[----:B-1----:R-:W2:Y:S01]  /*57cd0*/  LDL.LU R16, [R1+0x1fc] ;  /* 0x0001fc0001107983 */ /* 0x002ea20000300800 */
[----:B------:R-:W-:Y:S01]  /*57ce0*/  ISETP.LT.AND P4, PT, R7, UR4, !P3 ;  /* 0x0000000407007c0c */ /* 0x000fe2000df81270 */
[----:B------:R-:W-:-:S02]  /*57cf0*/  IMAD.WIDE R10, R167, 0x4, R4 ;  /* 0x00000004a70a7825 */ /* 0x000fc400078e0204 */
[----:B----4-:R-:W4:Y:S04]  /*57d00*/  LDL.LU R229, [R1+0x60c] ;  /* 0x00060c0001e57983 */ /* 0x010f280000300800 */
[----:B------:R-:W4:Y:S01]  /*57d10*/  LDL.LU R167, [R1+0x1368] ;  /* 0x0013680001a77983 */ /* 0x000f220000300800 */
[----:B------:R-:W-:-:S03]  /*57d20*/  IMAD.WIDE R12, R166, 0x4, R2 ;  /* 0x00000004a60c7825 */ /* 0x000fc600078e0202 */
[----:B------:R1:W-:Y:S04]  /*57d30*/  @P5 STG.E desc[UR38][R10.64], R14 ;  /* 0x0000000e0a005986 */ /* 0x0003e8000c101926 */
[----:B------:R1:W-:Y:S02]  /*57d40*/  @P6 STG.E desc[UR38][R12.64], R23 ;  /* 0x000000170c006986 */ /* 0x0003e4000c101926 */
[----:B-1----:R-:W-:Y:S02]  /*57d50*/  IMAD.WIDE R10, R166, 0x4, R4 ;  /* 0x00000004a60a7825 */ /* 0x002fe400078e0204 */
[----:B------:R-:W4:Y:S04]  /*57d60*/  LDL.LU R23, [R1+0xe50] ;  /* 0x000e500001177983 */ /* 0x000f280000300800 */
[----:B------:R-:W4:Y:S01]  /*57d70*/  LDL.LU R166, [R1+0x136c] ;  /* 0x00136c0001a67983 */ /* 0x000f220000300800 */
[----:B------:R-:W-:-:S03]  /*57d80*/  IMAD.WIDE R12, R228, 0x4, R2 ;  /* 0x00000004e40c7825 */ /* 0x000fc600078e0202 */
[----:B------:R1:W-:Y:S02]  /*57d90*/  @P0 STG.E desc[UR38][R10.64], R15 ;  /* 0x0000000f0a000986 */ /* 0x0003e4000c101926 */
[----:B-1----:R-:W-:Y:S02]  /*57da0*/  IMAD.WIDE R10, R228, 0x4, R4 ;  /* 0x00000004e40a7825 */ /* 0x002fe400078e0204 */
[----:B---3--:R1:W-:Y:S04]  /*57db0*/  @P4 STG.E desc[UR38][R12.64], R22 ;  /* 0x000000160c004986 */ /* 0x0083e8000c101926 */
[----:B-1----:R-:W3:Y:S04]  /*57dc0*/  LDL.LU R22, [R1+0x610] ;  /* 0x0006100001167983 */ /* 0x002ee80000300800 */
[----:B------:R-:W3:Y:S01]  /*57dd0*/  LDL.LU R228, [R1+0x210] ;  /* 0x0002100001e47983 */ /* 0x000ee20000300800 */
[----:B------:R-:W-:Y:S01]  /*57de0*/  ISETP.GE.AND P1, PT, R0, UR5, PT ;  /* 0x0000000500007c0c */ /* 0x000fe2000bf26270 */
[----:B------:R-:W-:Y:S01]  /*57df0*/  VIADD R0, R6, 0x1e9 ;  /* 0x000001e906007836 */ /* 0x000fe20000000000 */
[----:B------:R-:W-:-:S04]  /*57e00*/  ISETP.LT.AND P3, PT, R8, UR4, !P3 ;  /* 0x0000000408007c0c */ /* 0x000fc8000df61270 */
[----:B------:R-:W-:Y:S01]  /*57e10*/  ISETP.GE.AND P2, PT, R0, UR5, PT ;  /* 0x0000000500007c0c */ /* 0x000fe2000bf46270 */
[----:B------:R-:W-:-:S05]  /*57e20*/  VIADD R0, R6, 0x107 ;  /* 0x0000010706007836 */ /* 0x000fca0000000000 */
[----:B------:R-:W-:Y:S01]  /*57e30*/  ISETP.GE.AND P5, PT, R0, UR6, PT ;  /* 0x0000000600007c0c */ /* 0x000fe2000bfa6270 */
[----:B------:R-:W-:Y:S01]  /*57e40*/  VIADD R0, R6, 0x108 ;  /* 0x0000010806007836 */ /* 0x000fe20000000000 */
[----:B------:R-:W-:Y:S02]  /*57e50*/  ULDC UR6, c[0x0][0x22c] ;  /* 0x00008b0000067ab9 */ /* 0x000fe40000000800 */
[----:B------:R-:W-:Y:S02]  /*57e60*/  ISETP.LT.AND P6, PT, R7, UR4, !P5 ;  /* 0x0000000407007c0c */ /* 0x000fe4000efc1270 */
[----:B------:R-:W-:Y:S01]  /*57e70*/  ISETP.LT.AND P5, PT, R8, UR4, !P5 ;  /* 0x0000000408007c0c */ /* 0x000fe2000efa1270 */
[----:B--2---:R1:W-:Y:S01]  /*57e80*/  @P3 STG.E desc[UR38][R10.64], R165 ;  /* 0x000000a50a003986 */ /* 0x0043e2000c101926 */
[----:B------:R-:W-:Y:S01]  /*57e90*/  IMAD.WIDE R12, R164, 0x4, R2 ;  /* 0x00000004a40c7825 */ /* 0x000fe200078e0202 */
[----:B------:R-:W-:Y:S01]  /*57ea0*/  ISETP.GE.AND P0, PT, R0, UR6, PT ;  /* 0x0000000600007c0c */ /* 0x000fe2000bf06270 */
[----:B------:R-:W-:-:S02]  /*57eb0*/  ULDC UR6, c[0x0][0x22c] ;  /* 0x00008b0000067ab9 */ /* 0x000fc40000000800 */
[----:B------:R-:W-:Y:S01]  /*57ec0*/  VIADD R0, R6, 0x109 ;  /* 0x0000010906007836 */ /* 0x000fe20000000000 */
[----:B-1----:R-:W2:Y:S01]  /*57ed0*/  LDL.LU R165, [R1+0x1370] ;  /* 0x0013700001a57983 */ /* 0x002ea20000300800 */
[----:B------:R-:W-:-:S03]  /*57ee0*/  IMAD.WIDE R10, R164, 0x4, R4 ;  /* 0x00000004a40a7825 */ /* 0x000fc600078e0204 */
[----:B------:R-:W2:Y:S01]  /*57ef0*/  LDL.LU R15, [R1+0x200] ;  /* 0x00020000010f7983 */ /* 0x000ea20000300800 */
[----:B------:R-:W-:-:S03]  /*57f00*/  ISETP.LT.AND P4, PT, R7, UR4, !P0 ;  /* 0x0000000407007c0c */ /* 0x000fc6000c781270 */
[----:B------:R-:W2:Y:S01]  /*57f10*/  LDL.LU R164, [R1+0xe54] ;  /* 0x000e540001a47983 */ /* 0x000ea20000300800 */
[----:B------:R-:W-:Y:S02]  /*57f20*/  ISETP.GE.AND P3, PT, R0, UR6, PT ;  /* 0x0000000600007c0c */ /* 0x000fe4000bf66270 */
[----:B------:R-:W-:Y:S01]  /*57f30*/  ISETP.LT.AND P0, PT, R8, UR4, !P0 ;  /* 0x0000000408007c0c */ /* 0x000fe2000c701270 */
[----:B------:R1:W-:Y:S01]  /*57f40*/  @P6 STG.E desc[UR38][R12.64], R16 ;  /* 0x000000100c006986 */ /* 0x0003e2000c101926 */
[----:B------:R-:W-:Y:S01]  /*57f50*/  ISETP.LT.AND P6, PT, R7, UR4, !P3 ;  /* 0x0000000407007c0c */ /* 0x000fe2000dfc1270 */
[----:B------:R-:W-:Y:S01]  /*57f60*/  VIADD R0, R6, 0x10a ;  /* 0x0000010a06007836 */ /* 0x000fe20000000000 */
[----:B------:R-:W-:Y:S01]  /*57f70*/  ULDC UR6, c[0x0][0x22c] ;  /* 0x00008b0000067ab9 */ /* 0x000fe20000000800 */
[----:B----4-:R4:W-:Y:S01]  /*57f80*/  @P5 STG.E desc[UR38][R10.64], R229 ;  /* 0x000000e50a005986 */ /* 0x0109e2000c101926 */
[----:B-1----:R-:W-:-:S03]  /*57f90*/  IMAD.WIDE R12, R167, 0x4, R2 ;  /* 0x00000004a70c7825 */ /* 0x002fc600078e0202 */
[----:B----4-:R-:W4:Y:S04]  /*57fa0*/  LDL.LU R229, [R1+0x1374] ;  /* 0x0013740001e57983 */ /* 0x010f280000300800 */
[----:B------:R-:W4:Y:S01]  /*57fb0*/  LDL.LU R16, [R1+0x614] ;  /* 0x0006140001107983 */ /* 0x000f220000300800 */
[----:B------:R-:W-:-:S03]  /*57fc0*/  IMAD.WIDE R10, R167, 0x4, R4 ;  /* 0x00000004a70a7825 */ /* 0x000fc600078e0204 */
[----:B------:R1:W-:Y:S04]  /*57fd0*/  @P4 STG.E desc[UR38][R12.64], R23 ;  /* 0x000000170c004986 */ /* 0x0003e8000c101926 */
[----:B-1----:R-:W4:Y:S01]  /*57fe0*/  LDL.LU R23, [R1+0x214] ;  /* 0x0002140001177983 */ /* 0x002f220000300800 */
[----:B------:R-:W-:-:S03]  /*57ff0*/  IMAD.WIDE R12, R166, 0x4, R2 ;  /* 0x00000004a60c7825 */ /* 0x000fc600078e0202 */
[----:B------:R-:W4:Y:S04]  /*58000*/  LDL.LU R167, [R1+0x1378] ;  /* 0x0013780001a77983 */ /* 0x000f280000300800 */
[----:B---3--:R1:W-:Y:S04]  /*58010*/  @P0 STG.E desc[UR38][R10.64], R22 ;  /* 0x000000160a000986 */ /* 0x0083e8000c101926 */
[----:B------:R3:W-:Y:S04]  /*58020*/  @P6 STG.E desc[UR38][R12.64], R228 ;  /* 0x000000e40c006986 */ /* 0x0007e8000c101926 */
[----:B-1----:R-:W4:Y:S04]  /*58030*/  LDL.LU R22, [R1+0x204] ;  /* 0x0002040001167983 */ /* 0x002f280000300800 */
[----:B---3--:R-:W3:Y:S01]  /*58040*/  LDL.LU R228, [R1+0xe58] ;  /* 0x000e580001e47983 */ /* 0x008ee20000300800 */
[----:B------:R-:W-:-:S02]  /*58050*/  ISETP.GE.AND P5, PT, R0, UR6, PT ;  /* 0x0000000600007c0c */ /* 0x000fc4000bfa6270 */
[----:B------:R-:W-:Y:S01]  /*58060*/  ISETP.LT.AND P3, PT, R8, UR4, !P3 ;  /* 0x0000000408007c0c */ /* 0x000fe2000df61270 */
[----:B------:R-:W-:Y:S01]  /*58070*/  IMAD.WIDE R10, R166, 0x4, R4 ;  /* 0x00000004a60a7825 */ /* 0x000fe200078e0204 */
[----:B------:R-:W-:Y:S01]  /*58080*/  ISETP.LT.AND P4, PT, R7, UR4, !P5 ;  /* 0x0000000407007c0c */ /* 0x000fe2000ef81270 */
[----:B------:R-:W3:Y:S01]  /*58090*/  LDL.LU R166, [R1+0x137c] ;  /* 0x00137c0001a67983 */ /* 0x000ee20000300800 */
[----:B------:R-:W-:Y:S01]  /*580a0*/  ISETP.LT.AND P5, PT, R8, UR4, !P5 ;  /* 0x0000000408007c0c */ /* 0x000fe2000efa1270 */
[----:B------:R-:W-:Y:S01]  /*580b0*/  VIADD R0, R6, 0x10b ;  /* 0x0000010b06007836 */ /* 0x000fe20000000000 */
[----:B------:R-:W-:Y:S01]  /*580c0*/  ULDC UR6, c[0x0][0x22c] ;  /* 0x00008b0000067ab9 */ /* 0x000fe20000000800 */
[----:B------:R-:W3:Y:S03]  /*580d0*/  LDL.LU R14, [R1+0x618] ;  /* 0x00061800010e7983 */ /* 0x000ee60000300800 */
[----:B------:R-:W-:Y:S01]  /*580e0*/  ISETP.GE.AND P0, PT, R0, UR6, PT ;  /* 0x0000000600007c0c */ /* 0x000fe2000bf06270 */
[----:B------:R-:W-:Y:S01]  /*580f0*/  VIADD R0, R6, 0x10c ;  /* 0x0000010c06007836 */ /* 0x000fe20000000000 */
[----:B------:R-:W-:Y:S01]  /*58100*/  ULDC UR6, c[0x0][0x22c] ;  /* 0x00008b0000067ab9 */ /* 0x000fe20000000800 */
[----:B--2---:R-:W-:Y:S01]  /*58110*/  IMAD.WIDE R12, R165, 0x4, R2 ;  /* 0x00000004a50c7825 */ /* 0x004fe200078e0202 */
[----:B------:R1:W-:Y:S04]  /*58120*/  @P3 STG.E desc[UR38][R10.64], R15 ;  /* 0x0000000f0a003986 */ /* 0x0003e8000c101926 */
[----:B------:R2:W-:Y:S01]  /*58130*/  @P4 STG.E desc[UR38][R12.64], R164 ;  /* 0x000000a40c004986 */ /* 0x0005e2000c101926 */
[----:B------:R-:W-:-:S02]  /*58140*/  ISETP.LT.AND P6, PT, R7, UR4, !P0 ;  /* 0x0000000407007c0c */ /* 0x000fc4000c7c1270 */
[----:B------:R-:W-:Y:S01]  /*58150*/  ISETP.GE.AND P3, PT, R0, UR6, PT ;  /* 0x0000000600007c0c */ /* 0x000fe2000bf66270 */
[----:B-1----:R-:W-:Y:S01]  /*58160*/  IMAD.WIDE R10, R165, 0x4, R4 ;  /* 0x00000004a50a7825 */ /* 0x002fe200078e0204 */
[----:B--2---:R-:W2:Y:S01]  /*58170*/  LDL.LU R164, [R1+0x218] ;  /* 0x0002180001a47983 */ /* 0x004ea20000300800 */
[----:B------:R-:W-:Y:S02]  /*58180*/  ISETP.LT.AND P0, PT, R8, UR4, !P0 ;  /* 0x0000000408007c0c */ /* 0x000fe4000c701270 */
[----:B----4-:R-:W-:Y:S01]  /*58190*/  IMAD.WIDE R12, R229, 0x4, R2 ;  /* 0x00000004e50c7825 */ /* 0x010fe200078e0202 */
[----:B------:R-:W4:Y:S01]  /*581a0*/  LDL.LU R165, [R1+0x1380] ;  /* 0x0013800001a57983 */ /* 0x000f220000300800 */
[----:B------:R-:W-:-:S03]  /*581b0*/  ULDC UR6, c[0x0][0x22c] ;  /* 0x00008b0000067ab9 */ /* 0x000fc60000000800 */
[----:B------:R1:W-:Y:S04]  /*581c0*/  @P5 STG.E desc[UR38][R10.64], R16 ;  /* 0x000000100a005986 */ /* 0x0003e8000c101926 */
[----:B------:R-:W4:Y:S01]  /*581d0*/  LDL.LU R15, [R1+0x208] ;  /* 0x00020800010f7983 */ /* 0x000f220000300800 */
[----:B------:R-:W-:-:S03]  /*581e0*/  ISETP.LT.AND P4, PT, R7, UR4, !P3 ;  /* 0x0000000407007c0c */ /* 0x000fc6000df81270 */
[----:B-1----:R-:W4:Y:S01]  /*581f0*/  LDL.LU R16, [R1+0xe5c] ;  /* 0x000e5c0001107983 */ /* 0x002f220000300800 */
[----:B------:R-:W-:-:S03]  /*58200*/  IMAD.WIDE R10, R229, 0x4, R4 ;  /* 0x00000004e50a7825 */ /* 0x000fc600078e0204 */
[----:B------:R-:W4:Y:S04]  /*58210*/  LDL.LU R229, [R1+0x61c] ;  /* 0x00061c0001e57983 */ /* 0x000f280000300800 */
[----:B------:R1:W-:Y:S04]  /*58220*/  @P6 STG.E desc[UR38][R12.64], R23 ;  /* 0x000000170c006986 */ /* 0x0003e8000c101926 */
[----:B-1----:R-:W4:Y:S01]  /*58230*/  LDL.LU R23, [R1+0x1384] ;  /* 0x0013840001177983 */ /* 0x002f220000300800 */
[----:B------:R-:W-:-:S03]  /*58240*/  IMAD.WIDE R12, R167, 0x4, R2 ;  /* 0x00000004a70c7825 */ /* 0x000fc600078e0202 */
[----:B------:R1:W-:Y:S04]  /*58250*/  @P0 STG.E desc[UR38][R10.64], R22 ;  /* 0x000000160a000986 */ /* 0x0003e8000c101926 */
[----:B---3--:R3:W-:Y:S04]  /*58260*/  @P4 STG.E desc[UR38][R12.64], R228 ;  /* 0x000000e40c004986 */ /* 0x0087e8000c101926 */
[----:B-1----:R-:W4:Y:S04]  /*58270*/  LDL.LU R22, [R1+0x21c] ;  /* 0x00021c0001167983 */ /* 0x002f280000300800 */
[----:B---3--:R-:W3:Y:S01]  /*58280*/  LDL.LU R228, [R1+0x20c] ;  /* 0x00020c0001e47983 */ /* 0x008ee20000300800 */
[----:B------:R-:W-:Y:S01]  /*58290*/  VIADD R0, R6, 0x10d ;  /* 0x0000010d06007836 */ /* 0x000fe20000000000 */
[----:B------:R-:W-:-:S04]  /*582a0*/  ISETP.LT.AND P3, PT, R8, UR4, !P3 ;  /* 0x0000000408007c0c */ /* 0x000fc8000df61270 */
[----:B------:R-:W-:Y:S01]  /*582b0*/  ISETP.GE.AND P5, PT, R0, UR6, PT ;  /* 0x0000000600007c0c */ /* 0x000fe2000bfa6270 */
[----:B------:R-:W-:Y:S01]  /*582c0*/  VIADD R0, R6, 0x10e ;  /* 0x0000010e06007836 */ /* 0x000fe20000000000 */
[----:B------:R-:W-:Y:S02]  /*582d0*/  ULDC UR6, c[0x0][0x22c] ;  /* 0x00008b0000067ab9 */ /* 0x000fe40000000800 */
[----:B------:R-:W-:Y:S02]  /*582e0*/  ISETP.LT.AND P6, PT, R7, UR4, !P5 ;  /* 0x0000000407007c0c */ /* 0x000fe4000efc1270 */
[----:B------:R-:W-:Y:S02]  /*582f0*/  ISETP.GE.AND P0, PT, R0, UR6, PT ;  /* 0x0000000600007c0c */ /* 0x000fe4000bf06270 */
[----:B------:R-:W-:Y:S01]  /*58300*/  ISETP.LT.AND P5, PT, R8, UR4, !P5 ;  /* 0x0000000408007c0c */ /* 0x000fe2000efa1270 */
[----:B------:R-:W-:Y:S01]  /*58310*/  IMAD.WIDE R10, R167, 0x4, R4 ;  /* 0x00000004a70a7825 */ /* 0x000fe200078e0204 */
[----:B------:R-:W-:Y:S01]  /*58320*/  ISETP.LT.AND P4, PT, R7, UR4, !P0 ;  /* 0x0000000407007c0c */ /* 0x000fe2000c781270 */
[----:B------:R-:W3:Y:S02]  /*58330*/  LDL.LU R167, [R1+0x1388] ;  /* 0x0013880001a77983 */ /* 0x000ee40000300800 */
[----:B------:R-:W-:Y:S01]  /*58340*/  IMAD.WIDE R12, R166, 0x4, R2 ;  /* 0x00000004a60c7825 */ /* 0x000fe200078e0202 */
[----:B------:R-:W-:Y:S01]  /*58350*/  ISETP.LT.AND P0, PT, R8, UR4, !P0 ;  /* 0x0000000408007c0c */ /* 0x000fe2000c701270 */
[----:B------:R1:W-:Y:S01]  /*58360*/  @P3 STG.E desc[UR38][R10.64], R14 ;  /* 0x0000000e0a003986 */ /* 0x0003e2000c101926 */
[----:B------:R-:W-:Y:S01]  /*58370*/  ULDC UR6, c[0x0][0x22c] ;  /* 0x00008b0000067ab9 */ /* 0x000fe20000000800 */
[----:B------:R-:W-:-:S02]  /*58380*/  VIADD R0, R6, 0x10f ;  /* 0x0000010f06007836 */ /* 0x000fc40000000000 */
[----:B--2---:R2:W-:Y:S01]  /*58390*/  @P6 STG.E desc[UR38][R12.64], R164 ;  /* 0x000000a40c006986 */ /* 0x0045e2000c101926 */
[----:B-1----:R-:W-:Y:S02]  /*583a0*/  IMAD.WIDE R10, R166, 0x4, R4 ;  /* 0x00000004a60a7825 */ /* 0x002fe400078e0204 */
[----:B------:R-:W-:Y:S01]  /*583b0*/  ISETP.GE.AND P3, PT, R0, UR6, PT ;  /* 0x0000000600007c0c */ /* 0x000fe2000bf66270 */
[----:B------:R-:W-:Y:S01]  /*583c0*/  ULDC UR6, c[0x0][0x22c] ;  /* 0x00008b0000067ab9 */ /* 0x000fe20000000800 */
[----:B--2---:R-:W2:Y:S04]  /*583d0*/  LDL.LU R164, [R1+0xe60] ;  /* 0x000e600001a47983 */ /* 0x004ea80000300800 */
[----:B------:R-:W2:Y:S01]  /*583e0*/  LDL.LU R166, [R1+0x138c] ;  /* 0x00138c0001a67983 */ /* 0x000ea20000300800 */
[----:B------:R-:W-:-:S02]  /*583f0*/  ISETP.LT.AND P6, PT, R7, UR4, !P3 ;  /* 0x0000000407007c0c */ /* 0x000fc4000dfc1270 */
[----:B------:R-:W-:Y:S01]  /*58400*/  ISETP.LT.AND P3, PT, R8, UR4, !P3 ;  /* 0x0000000408007c0c */ /* 0x000fe2000df61270 */
[C---:B----4-:R-:W-:Y:S01]  /*58410*/  IMAD.WIDE R12, R165.reuse, 0x4, R2 ;  /* 0x00000004a50c7825 */ /* 0x050fe200078e0202 */
[----:B------:R1:W-:Y:S04]  /*58420*/  @P5 STG.E desc[UR38][R10.64], R15 ;  /* 0x0000000f0a005986 */ /* 0x0003e8000c101926 */
[----:B------:R4:W-:Y:S01]  /*58430*/  @P4 STG.E desc[UR38][R12.64], R16 ;  /* 0x000000100c004986 */ /* 0x0009e2000c101926 */
[----:B-1----:R-:W-:-:S03]  /*58440*/  IMAD.WIDE R10, R165, 0x4, R4 ;  /* 0x00000004a50a7825 */ /* 0x002fc600078e0204 */
[----:B----4-:R-:W4:Y:S04]  /*58450*/  LDL.LU R16, [R1+0xa20] ;  /* 0x000a200001107983 */ /* 0x010f280000300800 */
[----:B------:R-:W4:Y:S04]  /*58460*/  LDL.LU R165, [R1+0x620] ;  /* 0x0006200001a57983 */ /* 0x000f280000300800 */
[----:B------:R1:W-:Y:S04]  /*58470*/  @P0 STG.E desc[UR38][R10.64], R229 ;  /* 0x000000e50a000986 */ /* 0x0003e8000c101926 */
[----:B-1----:R-:W4:Y:S04]  /*58480*/  LDL.LU R229, [R1+0x1390] ;  /* 0x0013900001e57983 */ /* 0x002f280000300800 */
[----:B------:R-:W4:Y:S01]  /*58490*/  LDL.LU R15, [R1+0xa10] ;  /* 0x000a1000010f7983 */ /* 0x000f220000300800 */
[----:B------:R-:W-:-:S04]  /*584a0*/  IMAD.WIDE R12, R23, 0x4, R2 ;  /* 0x00000004170c7825 */ /* 0x000fc800078e0202 */
[----:B------:R-:W-:Y:S02]  /*584b0*/  IMAD.WIDE R10, R23, 0x4, R4 ;  /* 0x00000004170a7825 */ /* 0x000fe400078e0204 */
[----:B------:R-:W4:Y:S04]  /*584c0*/  LDL.LU R23, [R1+0xe64] ;  /* 0x000e640001177983 */ /* 0x000f280000300800 */
[----:B------:R-:W-:Y:S04]  /*584d0*/  @P6 STG.E desc[UR38][R12.64], R22 ;  /* 0x000000160c006986 */ /* 0x000fe8000c101926 */
[----:B---3--:R1:W-:Y:S04]  /*584e0*/  @P3 STG.E desc[UR38][R10.64], R228 ;  /* 0x000000e40a003986 */ /* 0x0083e8000c101926 */
[----:B-1----:R-:W3:Y:S04]  /*584f0*/  LDL.LU R228, [R1+0x1394] ;  /* 0x0013940001e47983 */ /* 0x002ee80000300800 */
[----:B------:R-:W3:Y:S01]  /*58500*/  LDL.LU R22, [R1+0xa24] ;  /* 0x000a240001167983 */ /* 0x000ee20000300800 */
[----:B------:R-:W-:-:S05]  /*58510*/  VIADD R0, R6, 0x110 ;  /* 0x0000011006007836 */ /* 0x000fca0000000000 */
[----:B------:R-:W-:Y:S01]  /*58520*/  ISETP.GE.AND P5, PT, R0, UR6, PT ;  /* 0x0000000600007c0c */ /* 0x000fe2000bfa6270 */
[----:B------:R-:W-:Y:S01]  /*58530*/  VIADD R0, R6, 0x111 ;  /* 0x0000011106007836 */ /* 0x000fe20000000000 */
[----:B------:R-:W-:Y:S02]  /*58540*/  ULDC UR6, c[0x0][0x22c] ;  /* 0x00008b0000067ab9 */ /* 0x000fe40000000800 */
[C---:B------:R-:W-:Y:S02]  /*58550*/  ISETP.LT.AND P4, PT, R7.reuse, UR4, !P5 ;  /* 0x0000000407007c0c */ /* 0x040fe4000ef81270 */
[----:B------:R-:W-:Y:S02]  /*58560*/  ISETP.GE.AND P0, PT, R0, UR6, PT ;  /* 0x0000000600007c0c */ /* 0x000fe4000bf06270 */
[----:B------:R-:W-:Y:S01]  /*58570*/  ISETP.LT.AND P5, PT, R8, UR4, !P5 ;  /* 0x0000000408007c0c */ /* 0x000fe2000efa1270 */
[----:B------:R-:W-:Y:S01]  /*58580*/  VIADD R0, R6, 0x112 ;  /* 0x0000011206007836 */ /* 0x000fe20000000000 */
[----:B------:R-:W-:Y:S01]  /*58590*/  ISETP.LT.AND P6, PT, R7, UR4, !P0 ;  /* 0x0000000407007c0c */ /* 0x000fe2000c7c1270 */
[----:B------:R-:W-:Y:S01]  /*585a0*/  IMAD.WIDE R12, R167, 0x4, R2 ;  /* 0x00000004a70c7825 */ /* 0x000fe200078e0202 */
[----:B------:R-:W-:-:S02]  /*585b0*/  ULDC UR6, c[0x0][0x22c] ;  /* 0x00008b0000067ab9 */ /* 0x000fc40000000800 */
[----:B------:R-:W-:Y:S01]  /*585c0*/  ISETP.GE.AND P3, PT, R0, UR6, PT ;  /* 0x0000000600007c0c */ /* 0x000fe2000bf66270 */
[----:B------:R-:W-:Y:S01]  /*585d0*/  IMAD.WIDE R10, R167, 0x4, R4 ;  /* 0x00000004a70a7825 */ /* 0x000fe200078e0204 */
[C---:B------:R-:W-:Y:S01]  /*585e0*/  ISETP.LT.AND P0, PT, R8.reuse, UR4, !P0 ;  /* 0x0000000408007c0c */ /* 0x040fe2000c701270 */
[----:B------:R-:W-:Y:S01]  /*585f0*/  ULDC UR6, c[0x0][0x22c] ;  /* 0x00008b0000067ab9 */ /* 0x000fe20000000800 */
[----:B--2---:R1:W-:Y:S01]  /*58600*/  @P4 STG.E desc[UR38][R12.64], R164 ;  /* 0x000000a40c004986 */ /* 0x0043e2000c101926 */
[----:B------:R-:W-:Y:S02]  /*58610*/  ISETP.LT.AND P4, PT, R7, UR4, !P3 ;  /* 0x0000000407007c0c */ /* 0x000fe4000df81270 */
[----:B------:R-:W-:Y:S01]  /*58620*/  ISETP.LT.AND P3, PT, R8, UR4, !P3 ;  /* 0x0000000408007c0c */ /* 0x000fe2000df61270 */
[----:B-1----:R-:W2:Y:S01]  /*58630*/  LDL.LU R164, [R1+0x624] ;  /* 0x0006240001a47983 */ /* 0x002ea20000300800 */
[----:B------:R-:W-:-:S03]  /*58640*/  IMAD.WIDE R12, R166, 0x4, R2 ;  /* 0x00000004a60c7825 */ /* 0x000fc600078e0202 */
[----:B------:R-:W2:Y:S04]  /*58650*/  LDL.LU R167, [R1+0x1398] ;  /* 0x0013980001a77983 */ /* 0x000ea80000300800 */
[----:B----4-:R1:W-:Y:S04]  /*58660*/  @P5 STG.E desc[UR38][R10.64], R16 ;  /* 0x000000100a005986 */ /* 0x0103e8000c101926 */
[----:B------:R4:W-:Y:S04]  /*58670*/  @P6 STG.E desc[UR38][R12.64], R165 ;  /* 0x000000a50c006986 */ /* 0x0009e8000c101926 */
[----:B-1----:R-:W2:Y:S04]  /*58680*/  LDL.LU R16, [R1+0xa14] ;  /* 0x000a140001107983 */ /* 0x002ea80000300800 */
[----:B----4-:R-:W4:Y:S01]  /*58690*/  LDL.LU R165, [R1+0xe68] ;  /* 0x000e680001a57983 */ /* 0x010f220000300800 */
[----:B------:R-:W-:-:S03]  /*586a0*/  IMAD.WIDE R10, R166, 0x4, R4 ;  /* 0x00000004a60a7825 */ /* 0x000fc600078e0204 */
[----:B------:R-:W4:Y:S01]  /*586b0*/  LDL.LU R166, [R1+0x139c] ;  /* 0x00139c0001a67983 */ /* 0x000f220000300800 */
[----:B------:R-:W-:-:S03]  /*586c0*/  IMAD.WIDE R12, R229, 0x4, R2 ;  /* 0x00000004e50c7825 */ /* 0x000fc600078e0202 */
[----:B------:R1:W-:Y:S04]  /*586d0*/  @P0 STG.E desc[UR38][R10.64], R15 ;  /* 0x0000000f0a000986 */ /* 0x0003e8000c101926 */
[----:B------:R-:W4:Y:S04]  /*586e0*/  LDL.LU R14, [R1+0xa28] ;  /* 0x000a2800010e7983 */ /* 0x000f280000300800 */
[----:B------:R1:W-:Y:S02]  /*586f0*/  @P4 STG.E desc[UR38][R12.64], R23 ;  /* 0x000000170c004986 */ /* 0x0003e4000c101926 */
[----:B-1----:R-:W-:-:S02]  /*58700*/  IMAD.WIDE R10, R229, 0x4, R4 ;  /* 0x00000004e50a7825 */ /* 0x002fc400078e0204 */
[----:B------:R-:W4:Y:S04]  /*58710*/  LDL.LU R23, [R1+0x628] ;  /* 0x0006280001177983 */ /* 0x000f280000300800 */
[----:B------:R-:W4:Y:S04]  /*58720*/  LDL.LU R229, [R1+0x13a0] ;  /* 0x0013a00001e57983 */ /* 0x000f280000300800 */
[----:B------:R-:W4:Y:S04]  /*58730*/  LDL.LU R15, [R1+0xa18] ;  /* 0x000a1800010f7983 */ /* 0x000f280000300800 */
[----:B---3--:R1:W-:Y:S04]  /*58740*/  @P3 STG.E desc[UR38][R10.64], R22 ;  /* 0x000000160a003986 */ /* 0x0083e8000c101926 */
[----:B-1----:R-:W3:Y:S01]  /*58750*/  LDL.LU R22, [R1+0xe6c] ;  /* 0x000e6c0001167983 */ /* 0x002ee20000300800 */
        /* <DEDUP_REMOVED lines=10> */
[----:B------:R-:W-:-:S03]  /*58800*/  ULDC UR6, c[0x0][0x22c] ;  /* 0x00008b0000067ab9 */ /* 0x000fc60000000800 */
[----:B------:R-:W-:Y:S02]  /*58810*/  IMAD.WIDE R10, R228, 0x4, R4 ;  /* 0x00000004e40a7825 */ /* 0x000fe400078e0204 */
[----:B------:R-:W3:Y:S01]  /*58820*/  LDL.LU R228, [R1+0xa2c] ;  /* 0x000a2c0001e47983 */ /* 0x000ee20000300800 */
[----:B------:R-:W-:Y:S01]  /*58830*/  ISETP.GE.AND P3, PT, R0, UR6, PT ;  /* 0x0000000600007c0c */ /* 0x000fe2000bf66270 */
[----:B------:R-:W-:Y:S01]  /*58840*/  VIADD R0, R6, 0x116 ;  /* 0x0000011606007836 */ /* 0x000fe20000000000 */
[C---:B------:R-:W-:Y:S01]  /*58850*/  ISETP.LT.AND P0, PT, R8.reuse, UR4, !P0 ;  /* 0x0000000408007c0c */ /* 0x040fe2000c701270 */
[----:B--2---:R1:W-:Y:S01]  /*58860*/  @P6 STG.E desc[UR38][R12.64], R164 ;  /* 0x000000a40c006986 */ /* 0x0043e2000c101926 */
[----:B------:R-:W-:Y:S01]  /*58870*/  ISETP.LT.AND P6, PT, R7, UR4, !P3 ;  /* 0x0000000407007c0c */ /* 0x000fe2000dfc1270 */
[----:B------:R-:W-:Y:S01]  /*58880*/  ULDC UR6, c[0x0][0x22c] ;  /* 0x00008b0000067ab9 */ /* 0x000fe20000000800 */
[----:B------:R-:W-:Y:S01]  /*58890*/  ISETP.LT.AND P3, PT, R8, UR4, !P3 ;  /* 0x0000000408007c0c */ /* 0x000fe2000df61270 */
[----:B-1----:R-:W2:Y:S01]  /*588a0*/  LDL.LU R164, [R1+0x13a4] ;  /* 0x0013a40001a47983 */ /* 0x002ea20000300800 */
[----:B------:R-:W-:-:S03]  /*588b0*/  IMAD.WIDE R12, R167, 0x4, R2 ;  /* 0x00000004a70c7825 */ /* 0x000fc600078e0202 */
[----:B------:R1:W-:Y:S01]  /*588c0*/  @P5 STG.E desc[UR38][R10.64], R16 ;  /* 0x000000100a005986 */ /* 0x0003e2000c101926 */
[----:B------:R-:W-:-:S03]  /*588d0*/  ISETP.GE.AND P5, PT, R0, UR6, PT ;  /* 0x0000000600007c0c */ /* 0x000fc6000bfa6270 */
[----:B----4-:R4:W-:Y:S01]  /*588e0*/  @P4 STG.E desc[UR38][R12.64], R165 ;  /* 0x000000a50c004986 */ /* 0x0109e2000c101926 */
[----:B------:R-:W-:-:S03]  /*588f0*/  ISETP.LT.AND P4, PT, R7, UR4, !P5 ;  /* 0x0000000407007c0c */ /* 0x000fc6000ef81270 */
[----:B-1----:R-:W2:Y:S01]  /*58900*/  LDL.LU R16, [R1+0x62c] ;  /* 0x00062c0001107983 */ /* 0x002ea20000300800 */
[----:B------:R-:W-:Y:S01]  /*58910*/  IMAD.WIDE R10, R167, 0x4, R4 ;  /* 0x00000004a70a7825 */ /* 0x000fe200078e0204 */
[----:B------:R-:W-:Y:S02]  /*58920*/  ULDC UR6, c[0x0][0x22c] ;  /* 0x00008b0000067ab9 */ /* 0x000fe40000000800 */
[----:B----4-:R-:W4:Y:S01]  /*58930*/  LDL.LU R165, [R1+0xa1c] ;  /* 0x000a1c0001a57983 */ /* 0x010f220000300800 */
[----:B------:R-:W-:-:S03]  /*58940*/  IMAD.WIDE R12, R166, 0x4, R2 ;  /* 0x00000004a60c7825 */ /* 0x000fc600078e0202 */
[----:B------:R-:W4:Y:S04]  /*58950*/  LDL.LU R167, [R1+0x13a8] ;  /* 0x0013a80001a77983 */ /* 0x000f280000300800 */
[----:B------:R1:W-:Y:S04]  /*58960*/  @P0 STG.E desc[UR38][R10.64], R14 ;  /* 0x0000000e0a000986 */ /* 0x0003e8000c101926 */
[----:B------:R1:W-:Y:S02]  /*58970*/  @P6 STG.E desc[UR38][R12.64], R23 ;  /* 0x000000170c006986 */ /* 0x0003e4000c101926 */
[----:B-1----:R-:W-:-:S05]  /*58980*/  IMAD.WIDE R10, R166, 0x4, R4 ;  /* 0x00000004a60a7825 */ /* 0x002fca00078e0204 */
[----:B------:R1:W-:Y:S01]  /*58990*/  @P3 STG.E desc[UR38][R10.64], R15 ;  /* 0x0000000f0a003986 */ /* 0x0003e2000c101926 */
[----:B------:R-:W-:-:S03]  /*589a0*/  IMAD.WIDE R12, R229, 0x4, R2 ;  /* 0x00000004e50c7825 */ /* 0x000fc600078e0202 */
[----:B------:R-:W4:Y:S04]  /*589b0*/  LDL.LU R23, [R1+0xe70] ;  /* 0x000e700001177983 */ /* 0x000f280000300800 */
[----:B------:R-:W4:Y:S01]  /*589c0*/  LDL.LU R166, [R1+0x13ac] ;  /* 0x0013ac0001a67983 */ /* 0x000f220000300800 */
[----:B-1----:R-:W-:-:S03]  /*589d0*/  IMAD.WIDE R10, R229, 0x4, R4 ;  /* 0x00000004e50a7825 */ /* 0x002fc600078e0204 */
[----:B---3--:R1:W-:Y:S04]  /*589e0*/  @P4 STG.E desc[UR38][R12.64], R22 ;  /* 0x000000160c004986 */ /* 0x0083e8000c101926 */
[----:B-1----:R-:W3:Y:S04]  /*589f0*/  LDL.LU R22, [R1+0xa30] ;  /* 0x000a300001167983 */ /* 0x002ee80000300800 */
[----:B------:R-:W3:Y:S01]  /*58a00*/  LDL.LU R229, [R1+0x220] ;  /* 0x0002200001e57983 */ /* 0x000ee20000300800 */
[----:B------:R-:W-:Y:S01]  /*58a10*/  VIADD R0, R6, 0x117 ;  /* 0x0000011706007836 */ /* 0x000fe20000000000 */
[----:B------:R-:W-:-:S04]  /*58a20*/  ISETP.LT.AND P5, PT, R8, UR4, !P5 ;  /* 0x0000000408007c0c */ /* 0x000fc8000efa1270 */
[----:B------:R-:W-:Y:S01]  /*58a30*/  ISETP.GE.AND P0, PT, R0, UR6, PT ;  /* 0x0000000600007c0c */ /* 0x000fe2000bf06270 */
[----:B------:R-:W-:Y:S01]  /*58a40*/  VIADD R0, R6, 0x118 ;  /* 0x0000011806007836 */ /* 0x000fe20000000000 */
[----:B------:R-:W-:Y:S02]  /*58a50*/  ULDC UR6, c[0x0][0x22c] ;  /* 0x00008b0000067ab9 */ /* 0x000fe40000000800 */
[----:B------:R-:W-:Y:S02]  /*58a60*/  ISETP.LT.AND P6, PT, R7, UR4, !P0 ;  /* 0x0000000407007c0c */ /* 0x000fe4000c7c1270 */
[----:B------:R-:W-:-:S03]  /*58a70*/  ISETP.LT.AND P0, PT, R8, UR4, !P0 ;  /* 0x0000000408007c0c */ /* 0x000fc6000c701270 */
[----:B------:R1:W-:Y:S01]  /*58a80*/  @P5 STG.E desc[UR38][R10.64], R228 ;  /* 0x000000e40a005986 */ /* 0x0003e2000c101926 */
[----:B------:R-:W-:Y:S01]  /*58a90*/  ISETP.GE.AND P3, PT, R0, UR6, PT ;  /* 0x0000000600007c0c */ /* 0x000fe2000bf66270 */
[----:B------:R-:W-:Y:S01]  /*58aa0*/  VIADD R0, R6, 0x119 ;  /* 0x0000011906007836 */ /* 0x000fe20000000000 */
[----:B------:R-:W-:Y:S01]  /*58ab0*/  ULDC UR6, c[0x0][0x22c] ;  /* 0x00008b0000067ab9 */ /* 0x000fe20000000800 */
[C---:B--2---:R-:W-:Y:S01]  /*58ac0*/  IMAD.WIDE R12, R164.reuse, 0x4, R2 ;  /* 0x00000004a40c7825 */ /* 0x044fe200078e0202 */
[----:B-1----:R-:W2:Y:S03]  /*58ad0*/  LDL.LU R228, [R1+0x13b0] ;  /* 0x0013b00001e47983 */ /* 0x002ea60000300800 */
[----:B------:R-:W-:Y:S01]  /*58ae0*/  IMAD.WIDE R10, R164, 0x4, R4 ;  /* 0x00000004a40a7825 */ /* 0x000fe200078e0204 */
[----:B------:R-:W2:Y:S01]  /*58af0*/  LDL.LU R15, [R1+0x630] ;  /* 0x00063000010f7983 */ /* 0x000ea20000300800 */
[----:B------:R-:W-:-:S03]  /*58b00*/  ISETP.LT.AND P4, PT, R7, UR4, !P3 ;  /* 0x0000000407007c0c */ /* 0x000fc6000df81270 */
[----:B------:R-:W2:Y:S01]  /*58b10*/  LDL.LU R164, [R1+0xe74] ;  /* 0x000e740001a47983 */ /* 0x000ea20000300800 */
[----:B------:R-:W-:Y:S02]  /*58b20*/  ISETP.GE.AND P5, PT, R0, UR6, PT ;  /* 0x0000000600007c0c */ /* 0x000fe4000bfa6270 */
[----:B------:R-:W-:Y:S01]  /*58b30*/  ISETP.LT.AND P3, PT, R8, UR4, !P3 ;  /* 0x0000000408007c0c */ /* 0x000fe2000df61270 */
[----:B------:R-:W-:Y:S01]  /*58b40*/  @P6 STG.E desc[UR38][R12.64], R16 ;  /* 0x000000100c006986 */ /* 0x000fe2000c101926 */
[----:B------:R-:W-:Y:S01]  /*58b50*/  VIADD R0, R6, 0x11a ;  /* 0x0000011a06007836 */ /* 0x000fe20000000000 */
[----:B------:R-:W-:Y:S02]  /*58b60*/  ULDC UR6, c[0x0][0x22c] ;  /* 0x00008b0000067ab9 */ /* 0x000fe40000000800 */
[----:B----4-:R1:W-:Y:S01]  /*58b70*/  @P0 STG.E desc[UR38][R10.64], R165 ;  /* 0x000000a50a000986 */ /* 0x0103e2000c101926 */
[----:B------:R-:W-:-:S03]  /*58b80*/  ISETP.LT.AND P6, PT, R7, UR4, !P5 ;  /* 0x0000000407007c0c */ /* 0x000fc6000efc1270 */
[----:B-1----:R-:W4:Y:S04]  /*58b90*/  LDL.LU R165, [R1+0x13b4] ;  /* 0x0013b40001a57983 */ /* 0x002f280000300800 */
[----:B------:R-:W4:Y:S01]  /*58ba0*/  LDL.LU R16, [R1+0xa34] ;  /* 0x000a340001107983 */ /* 0x000f220000300800 */
[----:B------:R-:W-:-:S04]  /*58bb0*/  IMAD.WIDE R12, R167, 0x4, R2 ;  /* 0x00000004a70c7825 */ /* 0x000fc800078e0202 */
[----:B------:R-:W-:Y:S01]  /*58bc0*/  IMAD.WIDE R10, R167, 0x4, R4 ;  /* 0x00000004a70a7825 */ /* 0x000fe200078e0204 */
        /* <DEDUP_REMOVED lines=16> */
[----:B------:R-:W3:Y:S01]  /*58cd0*/  LDL.LU R14, [R1+0xa38] ;  /* 0x000a3800010e7983 */ /* 0x000ee20000300800 */
[----:B--2---:R-:W-:Y:S02]  /*58ce0*/  IMAD.WIDE R12, R228, 0x4, R2 ;  /* 0x00000004e40c7825 */ /* 0x004fe400078e0202 */
[----:B------:R-:W-:Y:S01]  /*58cf0*/  ISETP.GE.AND P3, PT, R0, UR6, PT ;  /* 0x0000000600007c0c */ /* 0x000fe2000bf66270 */
[----:B------:R-:W-:-:S02]  /*58d00*/  ULDC UR6, c[0x0][0x22c] ;  /* 0x00008b0000067ab9 */ /* 0x000fc40000000800 */
[----:B------:R1:W-:Y:S01]  /*58d10*/  @P5 STG.E desc[UR38][R10.64], R15 ;  /* 0x0000000f0a005986 */ /* 0x0003e2000c101926 */
[----:B------:R-:W-:-:S03]  /*58d20*/  VIADD R0, R6, 0x11c ;  /* 0x0000011c06007836 */ /* 0x000fc60000000000 */
[----:B------:R2:W-:Y:S01]  /*58d30*/  @P4 STG.E desc[UR38][R12.64], R164 ;  /* 0x000000a40c004986 */ /* 0x0005e2000c101926 */
[----:B------:R-:W-:Y:S02]  /*58d40*/  ISETP.LT.AND P6, PT, R7, UR4, !P3 ;  /* 0x0000000407007c0c */ /* 0x000fe4000dfc1270 */
        /* <DEDUP_REMOVED lines=36> */
[----:B--2---:R2:W-:Y:S03]  /*58f90*/  @P6 STG.E desc[UR38][R12.64], R164 ;  /* 0x000000a40c006986 */ /* 0x0045e6000c101926 */
[----:B------:R-:W-:Y:S01]  /*58fa0*/  ISETP.GE.AND P5, PT, R0, UR6, PT ;  /* 0x0000000600007c0c */ /* 0x000fe2000bfa6270 */
[----:B-1----:R-:W-:Y:S01]  /*58fb0*/  IMAD.WIDE R10, R166, 0x4, R4 ;  /* 0x00000004a60a7825 */ /* 0x002fe200078e0204 */
[----:B--2---:R-:W2:Y:S03]  /*58fc0*/  LDL.LU R164, [R1+0xe80] ;  /* 0x000e800001a47983 */ /* 0x004ea60000300800 */
[----:B----4-:R-:W-:Y:S01]  /*58fd0*/  IMAD.WIDE R12, R228, 0x4, R2 ;  /* 0x00000004e40c7825 */ /* 0x010fe200078e0202 */
[----:B------:R-:W4:Y:S01]  /*58fe0*/  LDL.LU R166, [R1+0x13cc] ;  /* 0x0013cc0001a67983 */ /* 0x000f220000300800 */
[----:B------:R-:W-:Y:S01]  /*58ff0*/  ISETP.LT.AND P6, PT, R7, UR4, !P5 ;  /* 0x0000000407007c0c */ /* 0x000fe2000efc1270 */
[----:B------:R-:W-:-:S02]  /*59000*/  ULDC UR6, c[0x0][0x22c] ;  /* 0x00008b0000067ab9 */ /* 0x000fc40000000800 */
[----:B------:R1:W-:Y:S01]  /*59010*/  @P0 STG.E desc[UR38][R10.64], R15 ;  /* 0x0000000f0a000986 */ /* 0x0003e2000c101926 */
[----:B------:R-:W-:-:S03]  /*59020*/  ISETP.LT.AND P5, PT, R8, UR4, !P5 ;  /* 0x0000000408007c0c */ /* 0x000fc6000efa1270 */
[----:B------:R1:W-:Y:S02]  /*59030*/  @P4 STG.E desc[UR38][R12.64], R16 ;  /* 0x000000100c004986 */ /* 0x0003e4000c101926 */
[----:B-1----:R-:W-:Y:S02]  /*59040*/  IMAD.WIDE R10, R228, 0x4, R4 ;  /* 0x00000004e40a7825 */ /* 0x002fe400078e0204 */
[----:B------:R-:W4:Y:S04]  /*59050*/  LDL.LU R16, [R1+0x640] ;  /* 0x0006400001107983 */ /* 0x000f280000300800 */
[----:B------:R-:W4:Y:S04]  /*59060*/  LDL.LU R228, [R1+0x240] ;  /* 0x0002400001e47983 */ /* 0x000f280000300800 */
[----:B------:R1:W-:Y:S01]  /*59070*/  @P3 STG.E desc[UR38][R10.64], R165 ;  /* 0x000000a50a003986 */ /* 0x0003e2000c101926 */
[----:B------:R-:W-:-:S03]  /*59080*/  IMAD.WIDE R12, R23, 0x4, R2 ;  /* 0x00000004170c7825 */ /* 0x000fc600078e0202 */
[----:B-1----:R-:W4:Y:S01]  /*59090*/  LDL.LU R165, [R1+0x13d0] ;  /* 0x0013d00001a57983 */ /* 0x002f220000300800 */
[----:B------:R-:W-:-:S03]  /*590a0*/  IMAD.WIDE R10, R23, 0x4, R4 ;  /* 0x00000004170a7825 */ /* 0x000fc600078e0204 */
[----:B------:R-:W4:Y:S04]  /*590b0*/  LDL.LU R15, [R1+0x230] ;  /* 0x00023000010f7983 */ /* 0x000f280000300800 */
        /* <DEDUP_REMOVED lines=18> */
[----:B------:R-:W-:Y:S01]  /*591e0*/  ISETP.LT.AND P3, PT, R8, UR4, !P3 ;  /* 0x0000000408007c0c */ /* 0x000fe2000df61270 */
[----:B--2---:R1:W-:Y:S01]  /*591f0*/  @P4 STG.E desc[UR38][R12.64], R164 ;  /* 0x000000a40c004986 */ /* 0x0043e2000c101926 */
[----:B------:R-:W-:Y:S01]  /*59200*/  ISETP.LT.AND P4, PT, R7, UR4, !P5 ;  /* 0x0000000407007c0c */ /* 0x000fe2000ef81270 */
[----:B------:R-:W-:Y:S01]  /*59210*/  VIADD R0, R6, 0x123 ;  /* 0x0000012306007836 */ /* 0x000fe20000000000 */
[----:B------:R-:W-:Y:S01]  /*59220*/  ISETP.LT.AND P5, PT, R8, UR4, !P5 ;  /* 0x0000000408007c0c */ /* 0x000fe2000efa1270 */
[----:B------:R-:W-:Y:S01]  /*59230*/  ULDC UR6, c[0x0][0x22c] ;  /* 0x00008b0000067ab9 */ /* 0x000fe20000000800 */
[----:B-1----:R-:W2:Y:S04]  /*59240*/  LDL.LU R164, [R1+0x244] ;  /* 0x0002440001a47983 */ /* 0x002ea80000300800 */
[----:B------:R-:W2:Y:S01]  /*59250*/  LDL.LU R167, [R1+0x13d8] ;  /* 0x0013d80001a77983 */ /* 0x000ea20000300800 */
[----:B----4-:R-:W-:-:S03]  /*59260*/  IMAD.WIDE R12, R166, 0x4, R2 ;  /* 0x00000004a60c7825 */ /* 0x010fc600078e0202 */
[----:B------:R1:W-:Y:S04]  /*59270*/  @P0 STG.E desc[UR38][R10.64], R16 ;  /* 0x000000100a000986 */ /* 0x0003e8000c101926 */
[----:B------:R4:W-:Y:S04]  /*59280*/  @P6 STG.E desc[UR38][R12.64], R228 ;  /* 0x000000e40c006986 */ /* 0x0009e8000c101926 */
[----:B-1----:R-:W2:Y:S04]  /*59290*/  LDL.LU R16, [R1+0x234] ;  /* 0x0002340001107983 */ /* 0x002ea80000300800 */
[----:B----4-:R-:W4:Y:S01]  /*592a0*/  LDL.LU R228, [R1+0xe88] ;  /* 0x000e880001e47983 */ /* 0x010f220000300800 */
[----:B------:R-:W-:-:S03]  /*592b0*/  IMAD.WIDE R10, R166, 0x4, R4 ;  /* 0x00000004a60a7825 */ /* 0x000fc600078e0204 */
[----:B------:R-:W4:Y:S01]  /*592c0*/  LDL.LU R166, [R1+0x13dc] ;  /* 0x0013dc0001a67983 */ /* 0x000f220000300800 */
[----:B------:R-:W-:-:S03]  /*592d0*/  IMAD.WIDE R12, R165, 0x4, R2 ;  /* 0x00000004a50c7825 */ /* 0x000fc600078e0202 */
[----:B------:R1:W-:Y:S04]  /*592e0*/  @P3 STG.E desc[UR38][R10.64], R15 ;  /* 0x0000000f0a003986 */ /* 0x0003e8000c101926 */
[----:B------:R1:W-:Y:S04]  /*592f0*/  @P4 STG.E desc[UR38][R12.64], R23 ;  /* 0x000000170c004986 */ /* 0x0003e8000c101926 */
[----:B------:R-:W4:Y:S01]  /*59300*/  LDL.LU R14, [R1+0x648] ;  /* 0x00064800010e7983 */ /* 0x000f220000300800 */
[----:B-1----:R-:W-:-:S03]  /*59310*/  IMAD.WIDE R10, R165, 0x4, R4 ;  /* 0x00000004a50a7825 */ /* 0x002fc600078e0204 */
[----:B------:R-:W4:Y:S04]  /*59320*/  LDL.LU R23, [R1+0x248] ;  /* 0x0002480001177983 */ /* 0x000f280000300800 */
[----:B------:R-:W4:Y:S04]  /*59330*/  LDL.LU R165, [R1+0x13e0] ;  /* 0x0013e00001a57983 */ /* 0x000f280000300800 */
[----:B------:R-:W4:Y:S04]  /*59340*/  LDL.LU R15, [R1+0x238] ;  /* 0x00023800010f7983 */ /* 0x000f280000300800 */
[----:B---3--:R1:W-:Y:S04]  /*59350*/  @P5 STG.E desc[UR38][R10.64], R22 ;  /* 0x000000160a005986 */ /* 0x0083e8000c101926 */
[----:B-1----:R-:W3:Y:S01]  /*59360*/  LDL.LU R22, [R1+0xe8c] ;  /* 0x000e8c0001167983 */ /* 0x002ee20000300800 */
[----:B------:R-:W-:Y:S01]  /*59370*/  ISETP.GE.AND P0, PT, R0, UR6, PT ;  /* 0x0000000600007c0c */ /* 0x000fe2000bf06270 */
[----:B------:R-:W-:Y:S01]  /*59380*/  VIADD R0, R6, 0x124 ;  /* 0x0000012406007836 */ /* 0x000fe20000000000 */
[----:B------:R-:W-:-:S02]  /*59390*/  ULDC UR6, c[0x0][0x22c] ;  /* 0x00008b0000067ab9 */ /* 0x000fc40000000800 */
        /* <DEDUP_REMOVED lines=12> */
[----:B------:R-:W-:Y:S01]  /*59460*/  ULDC UR6, c[0x0][0x22c] ;  /* 0x00008b0000067ab9 */ /* 0x000fe20000000800 */
[----:B--2---:R1:W-:Y:S01]  /*59470*/  @P6 STG.E desc[UR38][R12.64], R164 ;  /* 0x000000a40c006986 */ /* 0x0043e2000c101926 */
[----:B------:R-:W-:Y:S02]  /*59480*/  ISETP.LT.AND P6, PT, R7, UR4, !P5 ;  /* 0x0000000407007c0c */ /* 0x000fe4000efc1270 */
        /* <DEDUP_REMOVED lines=15> */
[----:B-1----:R-:W-:-:S04]  /*59580*/  IMAD.WIDE R10, R166, 0x4, R4 ;  /* 0x00000004a60a7825 */ /* 0x002fc800078e0204 */
[C---:B------:R-:W-:Y:S01]  /*59590*/  IMAD.WIDE R12, R165.reuse, 0x4, R2 ;  /* 0x00000004a50c7825 */ /* 0x040fe200078e0202 */
[----:B------:R-:W4:Y:S04]  /*595a0*/  LDL.LU R23, [R1+0xe90] ;  /* 0x000e900001177983 */ /* 0x000f280000300800 */
[----:B------:R-:W4:Y:S04]  /*595b0*/  LDL.LU R166, [R1+0x13ec] ;  /* 0x0013ec0001a67983 */ /* 0x000f280000300800 */
[----:B------:R1:W-:Y:S02]  /*595c0*/  @P5 STG.E desc[UR38][R10.64], R15 ;  /* 0x0000000f0a005986 */ /* 0x0003e4000c101926 */
[----:B-1----:R-:W-:-:S02]  /*595d0*/  IMAD.WIDE R10, R165, 0x4, R4 ;  /* 0x00000004a50a7825 */ /* 0x002fc400078e0204 */
[----:B---3--:R1:W-:Y:S04]  /*595e0*/  @P4 STG.E desc[UR38][R12.64], R22 ;  /* 0x000000160c004986 */ /* 0x0083e8000c101926 */
[----:B-1----:R-:W3:Y:S04]  /*595f0*/  LDL.LU R22, [R1+0xa50] ;  /* 0x000a500001167983 */ /* 0x002ee80000300800 */
[----:B------:R-:W3:Y:S01]  /*59600*/  LDL.LU R165, [R1+0x650] ;  /* 0x0006500001a57983 */ /* 0x000ee20000300800 */
[----:B------:R-:W-:Y:S01]  /*59610*/  VIADD R0, R6, 0x127 ;  /* 0x0000012706007836 */ /* 0x000fe20000000000 */
[----:B------:R-:W-:-:S04]  /*59620*/  ISETP.LT.AND P0, PT, R8, UR4, !P0 ;  /* 0x0000000408007c0c */ /* 0x000fc8000c701270 */
[----:B------:R-:W-:Y:S01]  /*59630*/  ISETP.GE.AND P3, PT, R0, UR6, PT ;  /* 0x0000000600007c0c */ /* 0x000fe2000bf66270 */
[----:B------:R-:W-:-:S03]  /*59640*/  ULDC UR6, c[0x0][0x22c] ;  /* 0x00008b0000067ab9 */ /* 0x000fc60000000800 */
[----:B------:R-:W-:Y:S02]  /*59650*/  ISETP.LT.AND P6, PT, R7, UR4, !P3 ;  /* 0x0000000407007c0c */ /* 0x000fe4000dfc1270 */
[----:B------:R-:W-:Y:S02]  /*59660*/  ISETP.LT.AND P3, PT, R8, UR4, !P3 ;  /* 0x0000000408007c0c */ /* 0x000fe4000df61270 */
[----:B------:R-:W-:Y:S01]  /*59670*/  IADD3 R0, R6, 0x128, RZ ;  /* 0x0000012806007810 */ /* 0x000fe20007ffe0ff */
[----:B------:R1:W-:Y:S03]  /*59680*/  @P0 STG.E desc[UR38][R10.64], R229 ;  /* 0x000000e50a000986 */ /* 0x0003e6000c101926 */
[----:B------:R-:W-:Y:S01]  /*59690*/  ISETP.GE.AND P5, PT, R0, UR6, PT ;  /* 0x0000000600007c0c */ /* 0x000fe2000bfa6270 */
[C---:B--2---:R-:W-:Y:S01]  /*596a0*/  IMAD.WIDE R12, R164.reuse, 0x4, R2 ;  /* 0x00000004a40c7825 */ /* 0x044fe200078e0202 */
[----:B------:R-:W-:Y:S01]  /*596b0*/  ULDC UR6, c[0x0][0x22c] ;  /* 0x00008b0000067ab9 */ /* 0x000fe20000000800 */
[----:B-1----:R-:W2:Y:S02]  /*596c0*/  LDL.LU R229, [R1+0x13f0] ;  /* 0x0013f00001e57983 */ /* 0x002ea40000300800 */
[----:B------:R-:W-:-:S02]  /*596d0*/  IMAD.WIDE R10, R164, 0x4, R4 ;  /* 0x00000004a40a7825 */ /* 0x000fc400078e0204 */
[----:B------:R-:W2:Y:S02]  /*596e0*/  LDL.LU R15, [R1+0xa40] ;  /* 0x000a4000010f7983 */ /* 0x000ea40000300800 */
[----:B------:R-:W-:Y:S02]  /*596f0*/  VIADD R0, R6, 0x129 ;  /* 0x0000012906007836 */ /* 0x000fe40000000000 */
[----:B------:R-:W2:Y:S01]  /*59700*/  LDL.LU R164, [R1+0xe94] ;  /* 0x000e940001a47983 */ /* 0x000ea20000300800 */
[----:B------:R-:W-:Y:S02]  /*59710*/  ISETP.LT.AND P4, PT, R7, UR4, !P5 ;  /* 0x0000000407007c0c */ /* 0x000fe4000ef81270 */
[----:B------:R-:W-:Y:S02]  /*59720*/  ISETP.GE.AND P0, PT, R0, UR6, PT ;  /* 0x0000000600007c0c */ /* 0x000fe4000bf06270 */
[----:B------:R-:W-:Y:S01]  /*59730*/  ISETP.LT.AND P5, PT, R8, UR4, !P5 ;  /* 0x0000000408007c0c */ /* 0x000fe2000efa1270 */
[----:B------:R-:W-:Y:S01]  /*59740*/  @P6 STG.E desc[UR38][R12.64], R16 ;  /* 0x000000100c006986 */ /* 0x000fe2000c101926 */
[----:B------:R-:W-:Y:S01]  /*59750*/  VIADD R0, R6, 0x12a ;  /* 0x0000012a06007836 */ /* 0x000fe20000000000 */
[----:B------:R-:W-:-:S02]  /*59760*/  ULDC UR6, c[0x0][0x22c] ;  /* 0x00008b0000067ab9 */ /* 0x000fc40000000800 */
        /* <DEDUP_REMOVED lines=486> */
[----:B------:R-:W-:Y:S02]  /*5b5d0*/  IMAD.WIDE R10, R167, 0x4, R4 ;  /* 0x00000004a70a7825 */ /* 0x000fe400078e0204 */
[----:B--2---:R1:W-:Y:S01]  /*5b5e0*/  @P4 STG.E desc[UR38][R12.64], R164 ;  /* 0x000000a40c004986 */ /* 0x0043e2000c101926 */
[C---:B------:R-:W-:Y:S01]  /*5b5f0*/  ISETP.LT.AND P3, PT, R8.reuse, UR4, !P3 ;  /* 0x0000000408007c0c */ /* 0x040fe2000df61270 */
[----:B------:R-:W-:Y:S01]  /*5b600*/  ULDC UR6, c[0x0][0x22c] ;  /* 0x00008b0000067ab9 */ /* 0x000fe20000000800 */
[----:B------:R-:W-:Y:S01]  /*5b610*/  ISETP.LT.AND P4, PT, R7, UR4, !P5 ;  /* 0x0000000407007c0c */ /* 0x000fe2000ef81270 */
[----:B-1----:R-:W2:Y:S04]  /*5b620*/  LDL.LU R164, [R1+0x2a4] ;  /* 0x0002a40001a47983 */ /* 0x002ea80000300800 */
[----:B------:R-:W2:Y:S01]  /*5b630*/  LDL.LU R167, [R1+0x14a4] ;  /* 0x0014a40001a77983 */ /* 0x000ea20000300800 */
[----:B------:R-:W-:Y:S01]  /*5b640*/  ISETP.LT.AND P5, PT, R8, UR4, !P5 ;  /* 0x0000000408007c0c */ /* 0x000fe2000efa1270 */
[----:B----4-:R-:W-:-:S02]  /*5b650*/  IMAD.WIDE R12, R166, 0x4, R2 ;  /* 0x00000004a60c7825 */ /* 0x010fc400078e0202 */
        /* <DEDUP_REMOVED lines=16> */
[----:B------:R-:W-:-:S04]  /*5b760*/  IADD3 R0, R6, 0x153, RZ ;  /* 0x0000015306007810 */ /* 0x000fc80007ffe0ff */
        /* <DEDUP_REMOVED lines=246> */
[----:B------:R-:W-:Y:S01]  /*5c6d0*/  ISETP.LT.AND P4, PT, R7, UR4, !P0 ;  /* 0x0000000407007c0c */ /* 0x000fe2000c781270 */
[----:B-1----:R-:W2:Y:S02]  /*5c6e0*/  LDL.LU R165, [R1+0x14fc] ;  /* 0x0014fc0001a57983 */ /* 0x002ea40000300800 */
[----:B------:R-:W-:Y:S02]  /*5c6f0*/  IMAD.WIDE R10, R164, 0x4, R4 ;  /* 0x00000004a40a7825 */ /* 0x000fe400078e0204 */
[----:B------:R-:W2:Y:S04]  /*5c700*/  LDL.LU R15, [R1+0x2c0] ;  /* 0x0002c000010f7983 */ /* 0x000ea80000300800 */
[----:B------:R-:W2:Y:S01]  /*5c710*/  LDL.LU R164, [R1+0xf14] ;  /* 0x000f140001a47983 */ /* 0x000ea20000300800 */
[----:B------:R-:W-:-:S02]  /*5c720*/  ISETP.GE.AND P3, PT, R0, UR6, PT ;  /* 0x0000000600007c0c */ /* 0x000fc4000bf66270 */
        /* <DEDUP_REMOVED lines=33> */
[----:B------:R-:W-:Y:S01]  /*5c940*/  ISETP.LT.AND P6, PT, R7, UR4, !P0 ;  /* 0x0000000407007c0c */ /* 0x000fe2000c7c1270 */
[----:B-1----:R-:W-:Y:S02]  /*5c950*/  IMAD.WIDE R10, R165, 0x4, R4 ;  /* 0x00000004a50a7825 */ /* 0x002fe400078e0204 */
[----:B------:R-:W3:Y:S04]  /*5c960*/  LDL.LU R165, [R1+0x2d8] ;  /* 0x0002d80001a57983 */ /* 0x000ee80000300800 */
[----:B--2---:R-:W2:Y:S01]  /*5c970*/  LDL.LU R164, [R1+0x150c] ;  /* 0x00150c0001a47983 */ /* 0x004ea20000300800 */
[----:B------:R-:W-:-:S03]  /*5c980*/  ISETP.GE.AND P3, PT, R0, UR6, PT ;  /* 0x0000000600007c0c */ /* 0x000fc6000bf66270 */
[----:B------:R-:W2:Y:S01]  /*5c990*/  LDL.LU R15, [R1+0x2c8] ;  /* 0x0002c800010f7983 */ /* 0x000ea20000300800 */
[----:B------:R-:W-:-:S03]  /*5c9a0*/  ISETP.LT.AND P0, PT, R8, UR4, !P0 ;  /* 0x0000000408007c0c */ /* 0x000fc6000c701270 */
[----:B----4-:R1:W-:Y:S01]  /*5c9b0*/  @P5 STG.E desc[UR38][R10.64], R16 ;  /* 0x000000100a005986 */ /* 0x0103e2000c101926 */
[----:B------:R-:W-:Y:S01]  /*5c9c0*/  ISETP.LT.AND P4, PT, R7, UR4, !P3 ;  /* 0x0000000407007c0c */ /* 0x000fe2000df81270 */
[C---:B------:R-:W-:Y:S01]  /*5c9d0*/  IMAD.WIDE R12, R229.reuse, 0x4, R2 ;  /* 0x00000004e50c7825 */ /* 0x040fe200078e0202 */
[----:B------:R-:W-:Y:S01]  /*5c9e0*/  ULDC UR6, c[0x0][0x22c] ;  /* 0x00008b0000067ab9 */ /* 0x000fe20000000800 */
[----:B-1----:R-:W4:Y:S02]  /*5c9f0*/  LDL.LU R16, [R1+0xf1c] ;  /* 0x000f1c0001107983 */ /* 0x002f240000300800 */
[----:B------:R-:W-:Y:S02]  /*5ca00*/  IMAD.WIDE R10, R229, 0x4, R4 ;  /* 0x00000004e50a7825 */ /* 0x000fe400078e0204 */
        /* <DEDUP_REMOVED lines=24> */
[----:B------:R2:W-:Y:S03]  /*5cb90*/  @P6 STG.E desc[UR38][R12.64], R165 ;  /* 0x000000a50c006986 */ /* 0x0005e6000c101926 */
[----:B------:R-:W-:Y:S01]  /*5cba0*/  ISETP.GE.AND P3, PT, R0, UR6, PT ;  /* 0x0000000600007c0c */ /* 0x000fe2000bf66270 */
[----:B-1----:R-:W-:-:S04]  /*5cbb0*/  IMAD.WIDE R10, R166, 0x4, R4 ;  /* 0x00000004a60a7825 */ /* 0x002fc800078e0204 */
[----:B--2---:R-:W-:Y:S01]  /*5cbc0*/  IMAD.WIDE R12, R164, 0x4, R2 ;  /* 0x00000004a40c7825 */ /* 0x004fe200078e0202 */
[----:B------:R-:W2:Y:S01]  /*5cbd0*/  LDL.LU R165, [R1+0xf20] ;  /* 0x000f200001a57983 */ /* 0x000ea20000300800 */
[----:B------:R-:W-:-:S03]  /*5cbe0*/  ULDC UR6, c[0x0][0x22c] ;  /* 0x00008b0000067ab9 */ /* 0x000fc60000000800 */
[----:B------:R1:W-:Y:S01]  /*5cbf0*/  @P5 STG.E desc[UR38][R10.64], R15 ;  /* 0x0000000f0a005986 */ /* 0x0003e2000c101926 */
[----:B------:R-:W-:-:S03]  /*5cc00*/  ISETP.LT.AND P6, PT, R7, UR4, !P3 ;  /* 0x0000000407007c0c */ /* 0x000fc6000dfc1270 */
[----:B------:R-:W2:Y:S01]  /*5cc10*/  LDL.LU R166, [R1+0x151c] ;  /* 0x00151c0001a67983 */ /* 0x000ea20000300800 */
[----:B------:R-:W-:Y:S01]  /*5cc20*/  ISETP.LT.AND P3, PT, R8, UR4, !P3 ;  /* 0x0000000408007c0c */ /* 0x000fe2000df61270 */
[----:B-1----:R-:W-:Y:S02]  /*5cc30*/  IMAD.WIDE R10, R164, 0x4, R4 ;  /* 0x00000004a40a7825 */ /* 0x002fe400078e0204 */
[----:B----4-:R1:W-:Y:S04]  /*5cc40*/  @P4 STG.E desc[UR38][R12.64], R16 ;  /* 0x000000100c004986 */ /* 0x0103e8000c101926 */
[----:B------:R4:W-:Y:S04]  /*5cc50*/  @P0 STG.E desc[UR38][R10.64], R229 ;  /* 0x000000e50a000986 */ /* 0x0009e8000c101926 */
[----:B-1----:R-:W2:Y:S04]  /*5cc60*/  LDL.LU R16, [R1+0xae0] ;  /* 0x000ae00001107983 */ /* 0x002ea80000300800 */
[----:B------:R-:W2:Y:S04]  /*5cc70*/  LDL.LU R164, [R1+0x6e0] ;  /* 0x0006e00001a47983 */ /* 0x000ea80000300800 */
[----:B----4-:R-:W4:Y:S01]  /*5cc80*/  LDL.LU R229, [R1+0x1520] ;  /* 0x0015200001e57983 */ /* 0x010f220000300800 */
[----:B------:R-:W-:-:S03]  /*5cc90*/  IMAD.WIDE R12, R23, 0x4, R2 ;  /* 0x00000004170c7825 */ /* 0x000fc600078e0202 */
[----:B------:R-:W4:Y:S01]  /*5cca0*/  LDL.LU R15, [R1+0xad0] ;  /* 0x000ad000010f7983 */ /* 0x000f220000300800 */
[----:B------:R-:W-:-:S03]  /*5ccb0*/  IMAD.WIDE R10, R23, 0x4, R4 ;  /* 0x00000004170a7825 */ /* 0x000fc600078e0204 */
        /* <DEDUP_REMOVED lines=24> */
[----:B-1----:R-:W2:Y:S01]  /*5ce40*/  LDL.LU R165, [R1+0x6e4] ;  /* 0x0006e40001a57983 */ /* 0x002ea20000300800 */
[----:B------:R-:W-:-:S03]  /*5ce50*/  IMAD.WIDE R12, R166, 0x4, R2 ;  /* 0x00000004a60c7825 */ /* 0x000fc600078e0202 */
[----:B------:R-:W2:Y:S04]  /*5ce60*/  LDL.LU R167, [R1+0x1530] ;  /* 0x0015300001a77983 */ /* 0x000ea80000300800 */
[----:B------:R1:W-:Y:S04]  /*5ce70*/  @P5 STG.E desc[UR38][R10.64], R16 ;  /* 0x000000100a005986 */ /* 0x0003e8000c101926 */
[----:B------:R4:W-:Y:S04]  /*5ce80*/  @P6 STG.E desc[UR38][R12.64], R164 ;  /* 0x000000a40c006986 */ /* 0x0009e8000c101926 */
[----:B-1----:R-:W2:Y:S01]  /*5ce90*/  LDL.LU R16, [R1+0xad4] ;  /* 0x000ad40001107983 */ /* 0x002ea20000300800 */
[----:B------:R-:W-:-:S03]  /*5cea0*/  IMAD.WIDE R10, R166, 0x4, R4 ;  /* 0x00000004a60a7825 */ /* 0x000fc600078e0204 */
[----:B----4-:R-:W4:Y:S01]  /*5ceb0*/  LDL.LU R164, [R1+0xf28] ;  /* 0x000f280001a47983 */ /* 0x010f220000300800 */
[----:B------:R-:W-:-:S03]  /*5cec0*/  IMAD.WIDE R12, R229, 0x4, R2 ;  /* 0x00000004e50c7825 */ /* 0x000fc600078e0202 */
[----:B------:R-:W4:Y:S04]  /*5ced0*/  LDL.LU R166, [R1+0x1538] ;  /* 0x0015380001a67983 */ /* 0x000f280000300800 */
        /* <DEDUP_REMOVED lines=18> */
[----:B------:R-:W-:Y:S02]  /*5d000*/  ULDC UR6, c[0x0][0x22c] ;  /* 0x00008b0000067ab9 */ /* 0x000fe40000000800 */
[----:B------:R-:W-:Y:S01]  /*5d010*/  ISETP.GE.AND P3, PT, R0, UR6, PT ;  /* 0x0000000600007c0c */ /* 0x000fe2000bf66270 */
[----:B------:R-:W-:Y:S01]  /*5d020*/  IMAD.WIDE R10, R228, 0x4, R4 ;  /* 0x00000004e40a7825 */ /* 0x000fe200078e0204 */
[----:B------:R-:W-:Y:S01]  /*5d030*/  ISETP.LT.AND P0, PT, R8, UR4, !P0 ;  /* 0x0000000408007c0c */ /* 0x000fe2000c701270 */
[----:B------:R-:W-:Y:S01]  /*5d040*/  ULDC UR6, c[0x0][0x22c] ;  /* 0x00008b0000067ab9 */ /* 0x000fe20000000800 */
[----:B------:R-:W3:Y:S01]  /*5d050*/  LDL.LU R228, [R1+0xaec] ;  /* 0x000aec0001e47983 */ /* 0x000ee20000300800 */
[----:B------:R-:W-:-:S03]  /*5d060*/  VIADD R0, R6, 0x176 ;  /* 0x0000017606007836 */ /* 0x000fc60000000000 */
[----:B--2---:R1:W-:Y:S01]  /*5d070*/  @P6 STG.E desc[UR38][R12.64], R165 ;  /* 0x000000a50c006986 */ /* 0x0043e2000c101926 */
[----:B------:R-:W-:Y:S02]  /*5d080*/  ISETP.LT.AND P6, PT, R7, UR4, !P3 ;  /* 0x0000000407007c0c */ /* 0x000fe4000dfc1270 */
[----:B------:R-:W-:Y:S01]  /*5d090*/  ISETP.LT.AND P3, PT, R8, UR4, !P3 ;  /* 0x0000000408007c0c */ /* 0x000fe2000df61270 */
[----:B-1----:R-:W-:Y:S01]  /*5d0a0*/  IMAD.WIDE R12, R167, 0x4, R2 ;  /* 0x00000004a70c7825 */ /* 0x002fe200078e0202 */
[----:B------:R-:W2:Y:S04]  /*5d0b0*/  LDL.LU R165, [R1+0x1544] ;  /* 0x0015440001a57983 */ /* 0x000ea80000300800 */
[----:B------:R1:W-:Y:S01]  /*5d0c0*/  @P5 STG.E desc[UR38][R10.64], R16 ;  /* 0x000000100a005986 */ /* 0x0003e2000c101926 */
[----:B------:R-:W-:-:S03]  /*5d0d0*/  ISETP.GE.AND P5, PT, R0, UR6, PT ;  /* 0x0000000600007c0c */ /* 0x000fc6000bfa6270 */
[----:B----4-:R4:W-:Y:S01]  /*5d0e0*/  @P4 STG.E desc[UR38][R12.64], R164 ;  /* 0x000000a40c004986 */ /* 0x0109e2000c101926 */
[----:B------:R-:W-:Y:S01]  /*5d0f0*/  ISETP.LT.AND P4, PT, R7, UR4, !P5 ;  /* 0x0000000407007c0c */ /* 0x000fe2000ef81270 */
[----:B-1----:R-:W-:Y:S02]  /*5d100*/  IMAD.WIDE R10, R167, 0x4, R4 ;  /* 0x00000004a70a7825 */ /* 0x002fe400078e0204 */
[----:B------:R-:W2:Y:S01]  /*5d110*/  LDL.LU R16, [R1+0x6ec] ;  /* 0x0006ec0001107983 */ /* 0x000ea20000300800 */
[----:B------:R-:W-:Y:S01]  /*5d120*/  ULDC UR6, c[0x0][0x22c] ;  /* 0x00008b0000067ab9 */ /* 0x000fe20000000800 */
[C---:B----4-:R-:W-:Y:S02]  /*5d130*/  IMAD.WIDE R12, R166.reuse, 0x4, R2 ;  /* 0x00000004a60c7825 */ /* 0x050fe400078e0202 */
[----:B------:R-:W4:Y:S04]  /*5d140*/  LDL.LU R164, [R1+0xadc] ;  /* 0x000adc0001a47983 */ /* 0x000f280000300800 */
[----:B------:R-:W4:Y:S04]  /*5d150*/  LDL.LU R167, [R1+0x154c] ;  /* 0x00154c0001a77983 */ /* 0x000f280000300800 */
[----:B------:R1:W-:Y:S04]  /*5d160*/  @P0 STG.E desc[UR38][R10.64], R14 ;  /* 0x0000000e0a000986 */ /* 0x0003e8000c101926 */
[----:B------:R1:W-:Y:S02]  /*5d170*/  @P6 STG.E desc[UR38][R12.64], R23 ;  /* 0x000000170c006986 */ /* 0x0003e4000c101926 */
[----:B-1----:R-:W-:-:S04]  /*5d180*/  IMAD.WIDE R10, R166, 0x4, R4 ;  /* 0x00000004a60a7825 */ /* 0x002fc800078e0204 */
[----:B------:R-:W-:Y:S01]  /*5d190*/  IMAD.WIDE R12, R229, 0x4, R2 ;  /* 0x00000004e50c7825 */ /* 0x000fe200078e0202 */
[----:B------:R-:W4:Y:S04]  /*5d1a0*/  LDL.LU R23, [R1+0xf30] ;  /* 0x000f300001177983 */ /* 0x000f280000300800 */
[----:B------:R-:W-:Y:S04]  /*5d1b0*/  @P3 STG.E desc[UR38][R10.64], R15 ;  /* 0x0000000f0a003986 */ /* 0x000fe8000c101926 */
[----:B------:R-:W4:Y:S04]  /*5d1c0*/  LDL.LU R166, [R1+0x1554] ;  /* 0x0015540001a67983 */ /* 0x000f280000300800 */
[----:B---3--:R1:W-:Y:S04]  /*5d1d0*/  @P4 STG.E desc[UR38][R12.64], R22 ;  /* 0x000000160c004986 */ /* 0x0083e8000c101926 */
[----:B-1----:R-:W3:Y:S01]  /*5d1e0*/  LDL.LU R22, [R1+0xaf0] ;  /* 0x000af00001167983 */ /* 0x002ee20000300800 */
[----:B------:R-:W-:Y:S01]  /*5d1f0*/  VIADD R0, R6, 0x177 ;  /* 0x0000017706007836 */ /* 0x000fe20000000000 */
[----:B------:R-:W-:-:S04]  /*5d200*/  ISETP.LT.AND P5, PT, R8, UR4, !P5 ;  /* 0x0000000408007c0c */ /* 0x000fc8000efa1270 */
[----:B------:R-:W-:Y:S01]  /*5d210*/  ISETP.GE.AND P0, PT, R0, UR6, PT ;  /* 0x0000000600007c0c */ /* 0x000fe2000bf06270 */
[----:B------:R-:W-:Y:S01]  /*5d220*/  VIADD R0, R6, 0x178 ;  /* 0x0000017806007836 */ /* 0x000fe20000000000 */
[----:B------:R-:W-:Y:S02]  /*5d230*/  ULDC UR6, c[0x0][0x22c] ;  /* 0x00008b0000067ab9 */ /* 0x000fe40000000800 */
[----:B------:R-:W-:Y:S02]  /*5d240*/  ISETP.LT.AND P6, PT, R7, UR4, !P0 ;  /* 0x0000000407007c0c */ /* 0x000fe4000c7c1270 */
[----:B------:R-:W-:Y:S01]  /*5d250*/  ISETP.LT.AND P0, PT, R8, UR4, !P0 ;  /* 0x0000000408007c0c */ /* 0x000fe2000c701270 */
[----:B------:R-:W-:Y:S01]  /*5d260*/  IMAD.WIDE R10, R229, 0x4, R4 ;  /* 0x00000004e50a7825 */ /* 0x000fe200078e0204 */
[----:B------:R-:W-:Y:S01]  /*5d270*/  ISETP.GE.AND P3, PT, R0, UR6, PT ;  /* 0x0000000600007c0c */ /* 0x000fe2000bf66270 */
[----:B------:R-:W3:Y:S01]  /*5d280*/  LDL.LU R229, [R1+0x2e0] ;  /* 0x0002e00001e57983 */ /* 0x000ee20000300800 */
[----:B------:R-:W-:-:S02]  /*5d290*/  ULDC UR6, c[0x0][0x22c] ;  /* 0x00008b0000067ab9 */ /* 0x000fc40000000800 */
[----:B------:R-:W-:Y:S01]  /*5d2a0*/  ISETP.LT.AND P4, PT, R7, UR4, !P3 ;  /* 0x0000000407007c0c */ /* 0x000fe2000df81270 */
[----:B------:R1:W-:Y:S01]  /*5d2b0*/  @P5 STG.E desc[UR38][R10.64], R228 ;  /* 0x000000e40a005986 */ /* 0x0003e2000c101926 */
[----:B------:R-:W-:Y:S01]  /*5d2c0*/  ISETP.LT.AND P3, PT, R8, UR4, !P3 ;  /* 0x0000000408007c0c */ /* 0x000fe2000df61270 */
[C---:B--2---:R-:W-:Y:S02]  /*5d2d0*/  IMAD.WIDE R12, R165.reuse, 0x4, R2 ;  /* 0x00000004a50c7825 */ /* 0x044fe400078e0202 */
[----:B-1----:R-:W2:Y:S02]  /*5d2e0*/  LDL.LU R228, [R1+0x155c] ;  /* 0x00155c0001e47983 */ /* 0x002ea40000300800 */
[----:B------:R-:W-:Y:S02]  /*5d2f0*/  IMAD.WIDE R10, R165, 0x4, R4 ;  /* 0x00000004a50a7825 */ /* 0x000fe400078e0204 */
[----:B------:R-:W2:Y:S04]  /*5d300*/  LDL.LU R15, [R1+0x6f0] ;  /* 0x0006f000010f7983 */ /* 0x000ea80000300800 */
[----:B------:R-:W2:Y:S04]  /*5d310*/  LDL.LU R165, [R1+0xf34] ;  /* 0x000f340001a57983 */ /* 0x000ea80000300800 */
[----:B------:R1:W-:Y:S04]  /*5d320*/  @P6 STG.E desc[UR38][R12.64], R16 ;  /* 0x000000100c006986 */ /* 0x0003e8000c101926 */
[----:B----4-:R4:W-:Y:S01]  /*5d330*/  @P0 STG.E desc[UR38][R10.64], R164 ;  /* 0x000000a40a000986 */ /* 0x0109e2000c101926 */
[----:B-1----:R-:W-:-:S03]  /*5d340*/  IMAD.WIDE R12, R167, 0x4, R2 ;  /* 0x00000004a70c7825 */ /* 0x002fc600078e0202 */
[----:B----4-:R-:W4:Y:S01]  /*5d350*/  LDL.LU R164, [R1+0x1560] ;  /* 0x0015600001a47983 */ /* 0x010f220000300800 */
[----:B------:R-:W-:-:S03]  /*5d360*/  IMAD.WIDE R10, R167, 0x4, R4 ;  /* 0x00000004a70a7825 */ /* 0x000fc600078e0204 */
[----:B------:R-:W4:Y:S04]  /*5d370*/  LDL.LU R16, [R1+0xaf4] ;  /* 0x000af40001107983 */ /* 0x000f280000300800 */
[----:B------:R1:W-:Y:S04]  /*5d380*/  @P4 STG.E desc[UR38][R12.64], R23 ;  /* 0x000000170c004986 */ /* 0x0003e8000c101926 */
[----:B-1----:R-:W4:Y:S04]  /*5d390*/  LDL.LU R23, [R1+0x2e4] ;  /* 0x0002e40001177983 */ /* 0x002f280000300800 */
        /* <DEDUP_REMOVED lines=8> */
[----:B------:R-:W-:Y:S01]  /*5d420*/  ISETP.GE.AND P0, PT, R0, UR6, PT ;  /* 0x0000000600007c0c */ /* 0x000fe2000bf06270 */
[----:B------:R-:W-:Y:S01]  /*5d430*/  VIADD R0, R6, 0x17b ;  /* 0x0000017b06007836 */ /* 0x000fe20000000000 */
[----:B------:R-:W-:Y:S01]  /*5d440*/  ISETP.LT.AND P5, PT, R8, UR4, !P5 ;  /* 0x0000000408007c0c */ /* 0x000fe2000efa1270 */
[----:B------:R-:W-:Y:S01]  /*5d450*/  IMAD.WIDE R12, R166, 0x4, R2 ;  /* 0x00000004a60c7825 */ /* 0x000fe200078e0202 */
[----:B------:R-:W-:Y:S01]  /*5d460*/  ISETP.LT.AND P4, PT, R7, UR4, !P0 ;  /* 0x0000000407007c0c */ /* 0x000fe2000c781270 */
[----:B------:R-:W-:-:S02]  /*5d470*/  ULDC UR6, c[0x0][0x22c] ;  /* 0x00008b0000067ab9 */ /* 0x000fc40000000800 */
[----:B------:R-:W-:Y:S01]  /*5d480*/  ISETP.GE.AND P3, PT, R0, UR6, PT ;  /* 0x0000000600007c0c */ /* 0x000fe2000bf66270 */
[----:B------:R-:W-:Y:S01]  /*5d490*/  IMAD.WIDE R10, R166, 0x4, R4 ;  /* 0x00000004a60a7825 */ /* 0x000fe200078e0204 */
[----:B------:R-:W-:Y:S01]  /*5d4a0*/  ISETP.LT.AND P0, PT, R8, UR4, !P0 ;  /* 0x0000000408007c0c */ /* 0x000fe2000c701270 */
[----:B------:R-:W-:Y:S01]  /*5d4b0*/  ULDC UR6, c[0x0][0x22c] ;  /* 0x00008b0000067ab9 */ /* 0x000fe20000000800 */
[----:B------:R1:W-:Y:S01]  /*5d4c0*/  @P6 STG.E desc[UR38][R12.64], R229 ;  /* 0x000000e50c006986 */ /* 0x0003e2000c101926 */
[----:B------:R-:W-:-:S03]  /*5d4d0*/  ISETP.LT.AND P6, PT, R7, UR4, !P3 ;  /* 0x0000000407007c0c */ /* 0x000fc6000dfc1270 */
[----:B--2---:R2:W-:Y:S01]  /*5d4e0*/  @P5 STG.E desc[UR38][R10.64], R15 ;  /* 0x0000000f0a005986 */ /* 0x0045e2000c101926 */
[----:B------:R-:W-:-:S03]  /*5d4f0*/  ISETP.LT.AND P3, PT, R8, UR4, !P3 ;  /* 0x0000000408007c0c */ /* 0x000fc6000df61270 */
[----:B-1----:R-:W3:Y:S01]  /*5d500*/  LDL.LU R229, [R1+0xf38] ;  /* 0x000f380001e57983 */ /* 0x002ee20000300800 */
[----:B------:R-:W-:-:S03]  /*5d510*/  IMAD.WIDE R12, R228, 0x4, R2 ;  /* 0x00000004e40c7825 */ /* 0x000fc600078e0202 */
[----:B------:R-:W3:Y:S01]  /*5d520*/  LDL.LU R166, [R1+0x156c] ;  /* 0x00156c0001a67983 */ /* 0x000ee20000300800 */
[----:B--2---:R-:W-:-:S03]  /*5d530*/  IMAD.WIDE R10, R228, 0x4, R4 ;  /* 0x00000004e40a7825 */ /* 0x004fc600078e0204 */
[----:B------:R-:W2:Y:S04]  /*5d540*/  LDL.LU R14, [R1+0xaf8] ;  /* 0x000af800010e7983 */ /* 0x000ea80000300800 */
[----:B------:R-:W2:Y:S04]  /*5d550*/  LDL.LU R228, [R1+0x2e8] ;  /* 0x0002e80001e47983 */ /* 0x000ea80000300800 */
[----:B------:R1:W-:Y:S04]  /*5d560*/  @P4 STG.E desc[UR38][R12.64], R165 ;  /* 0x000000a50c004986 */ /* 0x0003e8000c101926 */
[----:B-1----:R-:W2:Y:S04]  /*5d570*/  LDL.LU R165, [R1+0x1578] ;  /* 0x0015780001a57983 */ /* 0x002ea80000300800 */
[----:B------:R-:W2:Y:S01]  /*5d580*/  LDL.LU R15, [R1+0x6f8] ;  /* 0x0006f800010f7983 */ /* 0x000ea20000300800 */
[----:B----4-:R-:W-:-:S03]  /*5d590*/  IMAD.WIDE R12, R164, 0x4, R2 ;  /* 0x00000004a40c7825 */ /* 0x010fc600078e0202 */
[----:B------:R1:W-:Y:S02]  /*5d5a0*/  @P0 STG.E desc[UR38][R10.64], R16 ;  /* 0x000000100a000986 */ /* 0x0003e4000c101926 */
[----:B-1----:R-:W-:Y:S02]  /*5d5b0*/  IMAD.WIDE R10, R164, 0x4, R4 ;  /* 0x00000004a40a7825 */ /* 0x002fe400078e0204 */
[----:B------:R-:W4:Y:S04]  /*5d5c0*/  LDL.LU R16, [R1+0xf3c] ;  /* 0x000f3c0001107983 */ /* 0x000f280000300800 */
[----:B------:R-:W4:Y:S04]  /*5d5d0*/  LDL.LU R164, [R1+0xafc] ;  /* 0x000afc0001a47983 */ /* 0x000f280000300800 */
[----:B------:R1:W-:Y:S04]  /*5d5e0*/  @P6 STG.E desc[UR38][R12.64], R23 ;  /* 0x000000170c006986 */ /* 0x0003e8000c101926 */
[----:B-1----:R-:W4:Y:S04]  /*5d5f0*/  LDL.LU R23, [R1+0x157c] ;  /* 0x00157c0001177983 */ /* 0x002f280000300800 */
[----:B---3--:R1:W-:Y:S04]  /*5d600*/  @P3 STG.E desc[UR38][R10.64], R22 ;  /* 0x000000160a003986 */ /* 0x0083e8000c101926 */
[----:B-1----:R-:W3:Y:S01]  /*5d610*/  LDL.LU R22, [R1+0x2ec] ;  /* 0x0002ec0001167983 */ /* 0x002ee20000300800 */
[----:B------:R-:W-:-:S05]  /*5d620*/  VIADD R0, R6, 0x17c ;  /* 0x0000017c06007836 */ /* 0x000fca0000000000 */
[----:B------:R-:W-:Y:S01]  /*5d630*/  ISETP.GE.AND P5, PT, R0, UR6, PT ;  /* 0x0000000600007c0c */ /* 0x000fe2000bfa6270 */
[----:B------:R-:W-:Y:S01]  /*5d640*/  VIADD R0, R6, 0x17d ;  /* 0x0000017d06007836 */ /* 0x000fe20000000000 */
[----:B------:R-:W-:Y:S02]  /*5d650*/  ULDC UR6, c[0x0][0x22c] ;  /* 0x00008b0000067ab9 */ /* 0x000fe40000000800 */
[----:B------:R-:W-:Y:S02]  /*5d660*/  ISETP.LT.AND P4, PT, R7, UR4, !P5 ;  /* 0x0000000407007c0c */ /* 0x000fe4000ef81270 */
[----:B------:R-:W-:Y:S01]  /*5d670*/  ISETP.GE.AND P0, PT, R0, UR6, PT ;  /* 0x0000000600007c0c */ /* 0x000fe2000bf06270 */
[----:B------:R-:W-:Y:S01]  /*5d680*/  IMAD.WIDE R12, R167, 0x4, R2 ;  /* 0x00000004a70c7825 */ /* 0x000fe200078e0202 */
[----:B------:R-:W-:Y:S01]  /*5d690*/  ISETP.LT.AND P5, PT, R8, UR4, !P5 ;  /* 0x0000000408007c0c */ /* 0x000fe2000efa1270 */
[----:B------:R-:W-:Y:S01]  /*5d6a0*/  ULDC UR6, c[0x0][0x22c] ;  /* 0x00008b0000067ab9 */ /* 0x000fe20000000800 */
[----:B------:R-:W-:-:S02]  /*5d6b0*/  IADD3 R0, R6, 0x17e, RZ ;  /* 0x0000017e06007810 */ /* 0x000fc40007ffe0ff */
[----:B------:R-:W-:Y:S01]  /*5d6c0*/  ISETP.LT.AND P6, PT, R7, UR4, !P0 ;  /* 0x0000000407007c0c */ /* 0x000fe2000c7c1270 */
[----:B------:R-:W-:Y:S01]  /*5d6d0*/  IMAD.WIDE R10, R167, 0x4, R4 ;  /* 0x00000004a70a7825 */ /* 0x000fe200078e0204 */
[----:B------:R-:W-:Y:S01]  /*5d6e0*/  ISETP.GE.AND P3, PT, R0, UR6, PT ;  /* 0x0000000600007c0c */ /* 0x000fe2000bf66270 */
[----:B------:R-:W-:Y:S01]  /*5d6f0*/  ULDC UR6, c[0x0][0x22c] ;  /* 0x00008b0000067ab9 */ /* 0x000fe20000000800 */
[----:B------:R-:W-:Y:S01]  /*5d700*/  ISETP.LT.AND P0, PT, R8, UR4, !P0 ;  /* 0x0000000408007c0c */ /* 0x000fe2000c701270 */
[----:B------:R-:W-:Y:S01]  /*5d710*/  VIADD R0, R6, 0x17f ;  /* 0x0000017f06007836 */ /* 0x000fe20000000000 */
[----:B------:R1:W-:Y:S01]  /*5d720*/  @P4 STG.E desc[UR38][R12.64], R229 ;  /* 0x000000e50c004986 */ /* 0x0003e2000c101926 */
[----:B------:R-:W-:-:S03]  /*5d730*/  ISETP.LT.AND P4, PT, R7, UR4, !P3 ;  /* 0x0000000407007c0c */ /* 0x000fc6000df81270 */
[----:B------:R-:W3:Y:S04]  /*5d740*/  LDL.LU R167, [R1+0x6fc] ;  /* 0x0006fc0001a77983 */ /* 0x000ee80000300800 */
[----:B--2---:R2:W-:Y:S01]  /*5d750*/  @P5 STG.E desc[UR38][R10.64], R14 ;  /* 0x0000000e0a005986 */ /* 0x0045e2000c101926 */
[----:B------:R-:W-:Y:S01]  /*5d760*/  ISETP.GE.AND P5, PT, R0, UR6, PT ;  /* 0x0000000600007c0c */ /* 0x000fe2000bfa6270 */
[----:B-1----:R-:W-:Y:S02]  /*5d770*/  IMAD.WIDE R12, R166, 0x4, R2 ;  /* 0x00000004a60c7825 */ /* 0x002fe400078e0202 */
[----:B------:R-:W3:Y:S01]  /*5d780*/  LDL.LU R229, [R1+0x1584] ;  /* 0x0015840001e57983 */ /* 0x000ee20000300800 */
[----:B------:R-:W-:Y:S01]  /*5d790*/  ISETP.LT.AND P3, PT, R8, UR4, !P3 ;  /* 0x0000000408007c0c */ /* 0x000fe2000df61270 */
[----:B------:R-:W-:-:S02]  /*5d7a0*/  ULDC UR6, c[0x0][0x22c] ;  /* 0x00008b0000067ab9 */ /* 0x000fc40000000800 */
[----:B------:R1:W-:Y:S01]  /*5d7b0*/  @P6 STG.E desc[UR38][R12.64], R228 ;  /* 0x000000e40c006986 */ /* 0x0003e2000c101926 */
[----:B------:R-:W-:Y:S01]  /*5d7c0*/  ISETP.LT.AND P6, PT, R7, UR4, !P5 ;  /* 0x0000000407007c0c */ /* 0x000fe2000efc1270 */
[----:B--2---:R-:W-:Y:S02]  /*5d7d0*/  IMAD.WIDE R10, R166, 0x4, R4 ;  /* 0x00000004a60a7825 */ /* 0x004fe400078e0204 */
[----:B-1----:R-:W2:Y:S02]  /*5d7e0*/  LDL.LU R228, [R1+0xf40] ;  /* 0x000f400001e47983 */ /* 0x002ea40000300800 */
[C---:B------:R-:W-:Y:S02]  /*5d7f0*/  IMAD.WIDE R12, R165.reuse, 0x4, R2 ;  /* 0x00000004a50c7825 */ /* 0x040fe400078e0202 */
[----:B------:R-:W2:Y:S04]  /*5d800*/  LDL.LU R166, [R1+0x1588] ;  /* 0x0015880001a67983 */ /* 0x000ea80000300800 */
[----:B------:R1:W-:Y:S02]  /*5d810*/  @P0 STG.E desc[UR38][R10.64], R15 ;  /* 0x0000000f0a000986 */ /* 0x0003e4000c101926 */
[----:B-1----:R-:W-:-:S02]  /*5d820*/  IMAD.WIDE R10, R165, 0x4, R4 ;  /* 0x00000004a50a7825 */ /* 0x002fc400078e0204 */
[----:B------:R-:W2:Y:S04]  /*5d830*/  LDL.LU R15, [R1+0x700] ;  /* 0x00070000010f7983 */ /* 0x000ea80000300800 */
[----:B------:R-:W2:Y:S04]  /*5d840*/  LDL.LU R165, [R1+0x300] ;  /* 0x0003000001a57983 */ /* 0x000ea80000300800 */
[----:B----4-:R-:W-:Y:S04]  /*5d850*/  @P4 STG.E desc[UR38][R12.64], R16 ;  /* 0x000000100c004986 */ /* 0x010fe8000c101926 */
[----:B------:R1:W-:Y:S04]  /*5d860*/  @P3 STG.E desc[UR38][R10.64], R164 ;  /* 0x000000a40a003986 */ /* 0x0003e8000c101926 */
[----:B-1----:R-:W4:Y:S01]  /*5d870*/  LDL.LU R164, [R1+0x1590] ;  /* 0x0015900001a47983 */ /* 0x002f220000300800 */
[----:B------:R-:W-:-:S05]  /*5d880*/  IMAD.WIDE R12, R23, 0x4, R2 ;  /* 0x00000004170c7825 */ /* 0x000fca00078e0202 */
[----:B---3--:R1:W-:Y:S04]  /*5d890*/  @P6 STG.E desc[UR38][R12.64], R22 ;  /* 0x000000160c006986 */ /* 0x0083e8000c101926 */
[----:B-1----:R-:W3:Y:S01]  /*5d8a0*/  LDL.LU R22, [R1+0x2f0] ;  /* 0x0002f00001167983 */ /* 0x002ee20000300800 */
[----:B------:R-:W-:Y:S01]  /*5d8b0*/  VIADD R0, R6, 0x180 ;  /* 0x0000018006007836 */ /* 0x000fe20000000000 */
[----:B------:R-:W-:-:S04]  /*5d8c0*/  ISETP.LT.AND P5, PT, R8, UR4, !P5 ;  /* 0x0000000408007c0c */ /* 0x000fc8000efa1270 */
[----:B------:R-:W-:Y:S01]  /*5d8d0*/  ISETP.GE.AND P0, PT, R0, UR6, PT ;  /* 0x0000000600007c0c */ /* 0x000fe2000bf06270 */
[----:B------:R-:W-:Y:S01]  /*5d8e0*/  VIADD R0, R6, 0x181 ;  /* 0x0000018106007836 */ /* 0x000fe20000000000 */
[----:B------:R-:W-:Y:S02]  /*5d8f0*/  ULDC UR6, c[0x0][0x22c] ;  /* 0x00008b0000067ab9 */ /* 0x000fe40000000800 */
[----:B------:R-:W-:Y:S01]  /*5d900*/  ISETP.LT.AND P4, PT, R7, UR4, !P0 ;  /* 0x0000000407007c0c */ /* 0x000fe2000c781270 */
[----:B------:R-:W-:Y:S01]  /*5d910*/  IMAD.WIDE R10, R23, 0x4, R4 ;  /* 0x00000004170a7825 */ /* 0x000fe200078e0204 */
[----:B------:R-:W-:Y:S01]  /*5d920*/  ISETP.GE.AND P3, PT, R0, UR6, PT ;  /* 0x0000000600007c0c */ /* 0x000fe2000bf66270 */
[----:B------:R-:W4:Y:S01]  /*5d930*/  LDL.LU R23, [R1+0xf44] ;  /* 0x000f440001177983 */ /* 0x000f220000300800 */
[----:B------:R-:W-:-:S03]  /*5d940*/  ISETP.LT.AND P0, PT, R8, UR4, !P0 ;  /* 0x0000000408007c0c */ /* 0x000fc6000c701270 */
[----:B------:R1:W-:Y:S01]  /*5d950*/  @P5 STG.E desc[UR38][R10.64], R167 ;  /* 0x000000a70a005986 */ /* 0x0003e2000c101926 */
[----:B------:R-:W-:Y:S01]  /*5d960*/  ISETP.LT.AND P6, PT, R7, UR4, !P3 ;  /* 0x0000000407007c0c */ /* 0x000fe2000dfc1270 */
[C---:B------:R-:W-:Y:S01]  /*5d970*/  IMAD.WIDE R12, R229.reuse, 0x4, R2 ;  /* 0x00000004e50c7825 */ /* 0x040fe200078e0202 */
[----:B------:R-:W-:Y:S01]  /*5d980*/  ULDC UR6, c[0x0][0x22c] ;  /* 0x00008b0000067ab9 */ /* 0x000fe20000000800 */
[----:B-1----:R-:W4:Y:S02]  /*5d990*/  LDL.LU R167, [R1+0x1598] ;  /* 0x0015980001a77983 */ /* 0x002f240000300800 */
[----:B------:R-:W-:Y:S01]  /*5d9a0*/  IMAD.WIDE R10, R229, 0x4, R4 ;  /* 0x00000004e50a7825 */ /* 0x000fe200078e0204 */
[----:B------:R-:W-:Y:S01]  /*5d9b0*/  ISETP.LT.AND P3, PT, R8, UR4, !P3 ;  /* 0x0000000408007c0c */ /* 0x000fe2000df61270 */
[----:B------:R-:W4:Y:S04]  /*5d9c0*/  LDL.LU R16, [R1+0x704] ;  /* 0x0007040001107983 */ /* 0x000f280000300800 */
[----:B--2---:R1:W-:Y:S04]  /*5d9d0*/  @P4 STG.E desc[UR38][R12.64], R228 ;  /* 0x000000e40c004986 */ /* 0x0043e8000c101926 */
[----:B-1----:R-:W2:Y:S01]  /*5d9e0*/  LDL.LU R228, [R1+0x304] ;  /* 0x0003040001e47983 */ /* 0x002ea20000300800 */
[----:B------:R-:W-:-:S03]  /*5d9f0*/  IMAD.WIDE R12, R166, 0x4, R2 ;  /* 0x00000004a60c7825 */ /* 0x000fc600078e0202 */
[----:B------:R-:W2:Y:S04]  /*5da00*/  LDL.LU R229, [R1+0x15a0] ;  /* 0x0015a00001e57983 */ /* 0x000ea80000300800 */
[----:B------:R-:W2:Y:S04]  /*5da10*/  LDL.LU R14, [R1+0x2f4] ;  /* 0x0002f400010e7983 */ /* 0x000ea80000300800 */
[----:B------:R1:W-:Y:S04]  /*5da20*/  @P0 STG.E desc[UR38][R10.64], R15 ;  /* 0x0000000f0a000986 */ /* 0x0003e8000c101926 */
[----:B------:R1:W-:Y:S02]  /*5da30*/  @P6 STG.E desc[UR38][R12.64], R165 ;  /* 0x000000a50c006986 */ /* 0x0003e4000c101926 */
[----:B-1----:R-:W-:-:S02]  /*5da40*/  IMAD.WIDE R10, R166, 0x4, R4 ;  /* 0x00000004a60a7825 */ /* 0x002fc400078e0204 */
[----:B------:R-:W2:Y:S04]  /*5da50*/  LDL.LU R165, [R1+0xf48] ;  /* 0x000f480001a57983 */ /* 0x000ea80000300800 */
[----:B------:R-:W2:Y:S04]  /*5da60*/  LDL.LU R166, [R1+0x15a8] ;  /* 0x0015a80001a67983 */ /* 0x000ea80000300800 */
        /* <DEDUP_REMOVED lines=10> */
[----:B----4-:R-:W-:Y:S01]  /*5db10*/  IMAD.WIDE R12, R164, 0x4, R2 ;  /* 0x00000004a40c7825 */ /* 0x010fe200078e0202 */
[----:B------:R-:W-:Y:S01]  /*5db20*/  ISETP.LT.AND P6, PT, R7, UR4, !P0 ;  /* 0x0000000407007c0c */ /* 0x000fe2000c7c1270 */
[----:B------:R-:W-:-:S02]  /*5db30*/  ULDC UR6, c[0x0][0x22c] ;  /* 0x00008b0000067ab9 */ /* 0x000fc40000000800 */
[----:B------:R-:W-:Y:S02]  /*5db40*/  ISETP.GE.AND P3, PT, R0, UR6, PT ;  /* 0x0000000600007c0c */ /* 0x000fe4000bf66270 */
[----:B------:R-:W-:Y:S02]  /*5db50*/  ISETP.LT.AND P0, PT, R8, UR4, !P0 ;  /* 0x0000000408007c0c */ /* 0x000fe4000c701270 */
[----:B------:R1:W-:Y:S01]  /*5db60*/  @P4 STG.E desc[UR38][R12.64], R23 ;  /* 0x000000170c004986 */ /* 0x0003e2000c101926 */
[----:B------:R-:W-:Y:S01]  /*5db70*/  ISETP.LT.AND P4, PT, R7, UR4, !P3 ;  /* 0x0000000407007c0c */ /* 0x000fe2000df81270 */
[----:B------:R-:W-:Y:S01]  /*5db80*/  IMAD.WIDE R10, R164, 0x4, R4 ;  /* 0x00000004a40a7825 */ /* 0x000fe200078e0204 */
[----:B------:R-:W-:Y:S01]  /*5db90*/  ISETP.LT.AND P3, PT, R8, UR4, !P3 ;  /* 0x0000000408007c0c */ /* 0x000fe2000df61270 */
[----:B------:R-:W-:Y:S01]  /*5dba0*/  ULDC UR6, c[0x0][0x22c] ;  /* 0x00008b0000067ab9 */ /* 0x000fe20000000800 */
[----:B-1----:R-:W4:Y:S01]  /*5dbb0*/  LDL.LU R23, [R1+0x308] ;  /* 0x0003080001177983 */ /* 0x002f220000300800 */
[----:B------:R-:W-:-:S03]  /*5dbc0*/  IMAD.WIDE R12, R167, 0x4, R2 ;  /* 0x00000004a70c7825 */ /* 0x000fc600078e0202 */
[----:B------:R-:W4:Y:S04]  /*5dbd0*/  LDL.LU R164, [R1+0x15ac] ;  /* 0x0015ac0001a47983 */ /* 0x000f280000300800 */
[----:B------:R-:W4:Y:S04]  /*5dbe0*/  LDL.LU R15, [R1+0x2f8] ;  /* 0x0002f800010f7983 */ /* 0x000f280000300800 */
[----:B------:R1:W-:Y:S04]  /*5dbf0*/  @P5 STG.E desc[UR38][R10.64], R16 ;  /* 0x000000100a005986 */ /* 0x0003e8000c101926 */
[----:B--2---:R2:W-:Y:S01]  /*5dc00*/  @P6 STG.E desc[UR38][R12.64], R228 ;  /* 0x000000e40c006986 */ /* 0x0045e2000c101926 */
[----:B-1----:R-:W-:-:S03]  /*5dc10*/  IMAD.WIDE R10, R167, 0x4, R4 ;  /* 0x00000004a70a7825 */ /* 0x002fc600078e0204 */
[----:B------:R-:W4:Y:S01]  /*5dc20*/  LDL.LU R16, [R1+0xf4c] ;  /* 0x000f4c0001107983 */ /* 0x000f220000300800 */
[----:B--2---:R-:W-:-:S03]  /*5dc30*/  IMAD.WIDE R12, R229, 0x4, R2 ;  /* 0x00000004e50c7825 */ /* 0x004fc600078e0202 */
        /* <DEDUP_REMOVED lines=14> */
[----:B------:R-:W-:Y:S02]  /*5dd20*/  ISETP.LT.AND P5, PT, R8, UR4, !P5 ;  /* 0x0000000408007c0c */ /* 0x000fe4000efa1270 */
[----:B------:R-:W-:Y:S01]  /*5dd30*/  ISETP.GE.AND P0, PT, R0, UR6, PT ;  /* 0x0000000600007c0c */ /* 0x000fe2000bf06270 */
[----:B------:R-:W-:Y:S01]  /*5dd40*/  VIADD R0, R6, 0x187 ;  /* 0x0000018706007836 */ /* 0x000fe20000000000 */
[----:B------:R-:W-:Y:S01]  /*5dd50*/  ULDC UR6, c[0x0][0x22c] ;  /* 0x00008b0000067ab9 */ /* 0x000fe20000000800 */
[----:B------:R-:W-:Y:S01]  /*5dd60*/  IMAD.WIDE R12, R166, 0x4, R2 ;  /* 0x00000004a60c7825 */ /* 0x000fe200078e0202 */
[----:B------:R-:W-:-:S02]  /*5dd70*/  ISETP.LT.AND P4, PT, R7, UR4, !P0 ;  /* 0x0000000407007c0c */ /* 0x000fc4000c781270 */
[----:B------:R-:W-:Y:S01]  /*5dd80*/  ISETP.LT.AND P0, PT, R8, UR4, !P0 ;  /* 0x0000000408007c0c */ /* 0x000fe2000c701270 */
[----:B------:R-:W-:Y:S01]  /*5dd90*/  IMAD.WIDE R10, R166, 0x4, R4 ;  /* 0x00000004a60a7825 */ /* 0x000fe200078e0204 */
[----:B------:R-:W-:Y:S01]  /*5dda0*/  ISETP.GE.AND P3, PT, R0, UR6, PT ;  /* 0x0000000600007c0c */ /* 0x000fe2000bf66270 */
[----:B----4-:R1:W-:Y:S01]  /*5ddb0*/  @P6 STG.E desc[UR38][R12.64], R23 ;  /* 0x000000170c006986 */ /* 0x0103e2000c101926 */
[----:B------:R-:W-:Y:S02]  /*5ddc0*/  ULDC UR6, c[0x0][0x22c] ;  /* 0x00008b0000067ab9 */ /* 0x000fe40000000800 */
[----:B------:R-:W-:Y:S01]  /*5ddd0*/  ISETP.LT.AND P6, PT, R7, UR4, !P3 ;  /* 0x0000000407007c0c */ /* 0x000fe2000dfc1270 */
[----:B------:R4:W-:Y:S04]  /*5dde0*/  @P5 STG.E desc[UR38][R10.64], R15 ;  /* 0x0000000f0a005986 */ /* 0x0009e8000c101926 */
[----:B-1----:R-:W3:Y:S01]  /*5ddf0*/  LDL.LU R23, [R1+0xb00] ;  /* 0x000b000001177983 */ /* 0x002ee20000300800 */
[----:B------:R-:W-:-:S03]  /*5de00*/  IMAD.WIDE R12, R164, 0x4, R2 ;  /* 0x00000004a40c7825 */ /* 0x000fc600078e0202 */
[----:B------:R-:W3:Y:S01]  /*5de10*/  LDL.LU R166, [R1+0x15c4] ;  /* 0x0015c40001a67983 */ /* 0x000ee20000300800 */
[----:B----4-:R-:W-:-:S03]  /*5de20*/  IMAD.WIDE R10, R164, 0x4, R4 ;  /* 0x00000004a40a7825 */ /* 0x010fc600078e0204 */
[----:B------:R-:W4:Y:S01]  /*5de30*/  LDL.LU R14, [R1+0xc0] ;  /* 0x0000c000010e7983 */ /* 0x000f220000300800 */
[----:B------:R-:W-:-:S03]  /*5de40*/  ISETP.LT.AND P3, PT, R8, UR4, !P3 ;  /* 0x0000000408007c0c */ /* 0x000fc6000df61270 */
[----:B------:R1:W-:Y:S04]  /*5de50*/  @P4 STG.E desc[UR38][R12.64], R16 ;  /* 0x000000100c004986 */ /* 0x0003e8000c101926 */
[----:B------:R-:W4:Y:S04]  /*5de60*/  LDL.LU R164, [R1+0x80] ;  /* 0x0000800001a47983 */ /* 0x000f280000300800 */
[----:B--2---:R2:W-:Y:S01]  /*5de70*/  @P0 STG.E desc[UR38][R10.64], R167 ;  /* 0x000000a70a000986 */ /* 0x0045e2000c101926 */
[----:B-1----:R-:W-:-:S03]  /*5de80*/  IMAD.WIDE R12, R228, 0x4, R2 ;  /* 0x00000004e40c7825 */ /* 0x002fc600078e0202 */
[----:B--2---:R-:W2:Y:S04]  /*5de90*/  LDL.LU R167, [R1+0x15c8] ;  /* 0x0015c80001a77983 */ /* 0x004ea80000300800 */
[----:B------:R-:W2:Y:S01]  /*5dea0*/  LDL.LU R15, [R1+0x20] ;  /* 0x00002000010f7983 */ /* 0x000ea20000300800 */
[----:B------:R-:W-:-:S03]  /*5deb0*/  IMAD.WIDE R10, R228, 0x4, R4 ;  /* 0x00000004e40a7825 */ /* 0x000fc600078e0204 */
[----:B------:R1:W-:Y:S04]  /*5dec0*/  @P6 STG.E desc[UR38][R12.64], R165 ;  /* 0x000000a50c006986 */ /* 0x0003e8000c101926 */
[----:B-1----:R-:W2:Y:S04]  /*5ded0*/  LDL.LU R165, [R1+0xb04] ;  /* 0x000b040001a57983 */ /* 0x002ea80000300800 */
        /* <DEDUP_REMOVED lines=14> */
[----:B------:R-:W-:Y:S01]  /*5dfc0*/  ULDC UR6, c[0x0][0x22c] ;  /* 0x00008b0000067ab9 */ /* 0x000fe20000000800 */
[----:B------:R-:W-:-:S02]  /*5dfd0*/  ISETP.LT.AND P0, PT, R8, UR4, !P0 ;  /* 0x0000000408007c0c */ /* 0x000fc4000c701270 */
[----:B------:R-:W-:Y:S01]  /*5dfe0*/  ISETP.GE.AND P3, PT, R0, UR6, PT ;  /* 0x0000000600007c0c */ /* 0x000fe2000bf66270 */
[----:B------:R-:W-:Y:S01]  /*5dff0*/  IMAD.WIDE R10, R229, 0x4, R4 ;  /* 0x00000004e50a7825 */ /* 0x000fe200078e0204 */
[----:B------:R1:W-:Y:S01]  /*5e000*/  @P4 STG.E desc[UR38][R12.64], R23 ;  /* 0x000000170c004986 */ /* 0x0003e2000c101926 */
[----:B------:R-:W-:Y:S02]  /*5e010*/  ULDC UR6, c[0x0][0x22c] ;  /* 0x00008b0000067ab9 */ /* 0x000fe40000000800 */
[----:B------:R-:W-:Y:S01]  /*5e020*/  VIADD R0, R6, 0x18b ;  /* 0x0000018b06007836 */ /* 0x000fe20000000000 */
[----:B------:R-:W-:Y:S02]  /*5e030*/  ISETP.LT.AND P4, PT, R7, UR4, !P3 ;  /* 0x0000000407007c0c */ /* 0x000fe4000df81270 */
[----:B------:R-:W-:Y:S01]  /*5e040*/  ISETP.LT.AND P3, PT, R8, UR4, !P3 ;  /* 0x0000000408007c0c */ /* 0x000fe2000df61270 */
[----:B----4-:R4:W-:Y:S01]  /*5e050*/  @P5 STG.E desc[UR38][R10.64], R14 ;  /* 0x0000000e0a005986 */ /* 0x0109e2000c101926 */
[----:B------:R-:W-:Y:S01]  /*5e060*/  ISETP.GE.AND P5, PT, R0, UR6, PT ;  /* 0x0000000600007c0c */ /* 0x000fe2000bfa6270 */
[----:B-1----:R-:W-:-:S02]  /*5e070*/  IMAD.WIDE R12, R166, 0x4, R2 ;  /* 0x00000004a60c7825 */ /* 0x002fc400078e0202 */
[----:B------:R-:W3:Y:S01]  /*5e080*/  LDL.LU R23, [R1+0xb08] ;  /* 0x000b080001177983 */ /* 0x000ee20000300800 */
[----:B------:R-:W-:-:S03]  /*5e090*/  ULDC UR6, c[0x0][0x22c] ;  /* 0x00008b0000067ab9 */ /* 0x000fc60000000800 */
[----:B------:R1:W-:Y:S01]  /*5e0a0*/  @P6 STG.E desc[UR38][R12.64], R164 ;  /* 0x000000a40c006986 */ /* 0x0003e2000c101926 */
[----:B------:R-:W-:Y:S01]  /*5e0b0*/  ISETP.LT.AND P6, PT, R7, UR4, !P5 ;  /* 0x0000000407007c0c */ /* 0x000fe2000efc1270 */
[----:B----4-:R-:W-:Y:S01]  /*5e0c0*/  IMAD.WIDE R10, R166, 0x4, R4 ;  /* 0x00000004a60a7825 */ /* 0x010fe200078e0204 */
[----:B------:R-:W-:Y:S01]  /*5e0d0*/  ISETP.LT.AND P5, PT, R8, UR4, !P5 ;  /* 0x0000000408007c0c */ /* 0x000fe2000efa1270 */
[----:B------:R-:W4:Y:S04]  /*5e0e0*/  LDL.LU R229, [R1+0x15d4] ;  /* 0x0015d40001e57983 */ /* 0x000f280000300800 */
[----:B-1----:R-:W4:Y:S01]  /*5e0f0*/  LDL.LU R164, [R1+0xc8] ;  /* 0x0000c80001a47983 */ /* 0x002f220000300800 */
[----:B--2---:R-:W-:-:S03]  /*5e100*/  IMAD.WIDE R12, R167, 0x4, R2 ;  /* 0x00000004a70c7825 */ /* 0x004fc600078e0202 */
[----:B------:R-:W2:Y:S04]  /*5e110*/  LDL.LU R166, [R1+0x15dc] ;  /* 0x0015dc0001a67983 */ /* 0x000ea80000300800 */
[----:B------:R1:W-:Y:S02]  /*5e120*/  @P0 STG.E desc[UR38][R10.64], R15 ;  /* 0x0000000f0a000986 */ /* 0x0003e4000c101926 */
[----:B-1----:R-:W-:Y:S02]  /*5e130*/  IMAD.WIDE R10, R167, 0x4, R4 ;  /* 0x00000004a70a7825 */ /* 0x002fe400078e0204 */
[----:B------:R1:W-:Y:S04]  /*5e140*/  @P4 STG.E desc[UR38][R12.64], R165 ;  /* 0x000000a50c004986 */ /* 0x0003e8000c101926 */
[----:B------:R1:W-:Y:S02]  /*5e150*/  @P3 STG.E desc[UR38][R10.64], R16 ;  /* 0x000000100a003986 */ /* 0x0003e4000c101926 */
[----:B-1----:R-:W-:-:S02]  /*5e160*/  IMAD.WIDE R12, R228, 0x4, R2 ;  /* 0x00000004e40c7825 */ /* 0x002fc400078e0202 */
[----:B------:R-:W2:Y:S04]  /*5e170*/  LDL.LU R165, [R1+0xb0c] ;  /* 0x000b0c0001a57983 */ /* 0x000ea80000300800 */
[----:B------:R-:W2:Y:S01]  /*5e180*/  LDL.LU R167, [R1+0x15e4] ;  /* 0x0015e40001a77983 */ /* 0x000ea20000300800 */
[----:B------:R-:W-:-:S03]  /*5e190*/  IMAD.WIDE R10, R228, 0x4, R4 ;  /* 0x00000004e40a7825 */ /* 0x000fc600078e0204 */
[----:B------:R-:W2:Y:S04]  /*5e1a0*/  LDL.LU R228, [R1+0x15ec] ;  /* 0x0015ec0001e47983 */ /* 0x000ea80000300800 */
[----:B---3--:R-:W-:Y:S04]  /*5e1b0*/  @P6 STG.E desc[UR38][R12.64], R22 ;  /* 0x000000160c006986 */ /* 0x008fe8000c101926 */
[----:B------:R1:W-:Y:S04]  /*5e1c0*/  @P5 STG.E desc[UR38][R10.64], R252 ;  /* 0x000000fc0a005986 */ /* 0x0003e8000c101926 */
[----:B-1----:R-:W3:Y:S01]  /*5e1d0*/  LDL.LU R252, [R1+0x1760] ;  /* 0x0017600001fc7983 */ /* 0x002ee20000300800 */
[----:B------:R-:W-:-:S05]  /*5e1e0*/  VIADD R0, R6, 0x18c ;  /* 0x0000018c06007836 */ /* 0x000fca0000000000 */
[----:B------:R-:W-:Y:S01]  /*5e1f0*/  ISETP.GE.AND P0, PT, R0, UR6, PT ;  /* 0x0000000600007c0c */ /* 0x000fe2000bf06270 */
[----:B------:R-:W-:Y:S01]  /*5e200*/  VIADD R0, R6, 0x18d ;  /* 0x0000018d06007836 */ /* 0x000fe20000000000 */
[----:B------:R-:W-:Y:S02]  /*5e210*/  ULDC UR6, c[0x0][0x22c] ;  /* 0x00008b0000067ab9 */ /* 0x000fe40000000800 */
[----:B------:R-:W-:Y:S02]  /*5e220*/  ISETP.LT.AND P4, PT, R7, UR4, !P0 ;  /* 0x0000000407007c0c */ /* 0x000fe4000c781270 */
[----:B------:R-:W-:Y:S02]  /*5e230*/  ISETP.GE.AND P3, PT, R0, UR6, PT ;  /* 0x0000000600007c0c */ /* 0x000fe4000bf66270 */
[C---:B------:R-:W-:Y:S01]  /*5e240*/  ISETP.LT.AND P0, PT, R8.reuse, UR4, !P0 ;  /* 0x0000000408007c0c */ /* 0x040fe2000c701270 */
[----:B----4-:R-:W-:Y:S01]  /*5e250*/  IMAD.WIDE R12, R229, 0x4, R2 ;  /* 0x00000004e50c7825 */ /* 0x010fe200078e0202 */
[----:B------:R-:W-:Y:S01]  /*5e260*/  ISETP.LT.AND P6, PT, R7, UR4, !P3 ;  /* 0x0000000407007c0c */ /* 0x000fe2000dfc1270 */
[----:B------:R-:W-:Y:S01]  /*5e270*/  ULDC UR6, c[0x0][0x22c] ;  /* 0x00008b0000067ab9 */ /* 0x000fe20000000800 */
[----:B------:R-:W-:Y:S01]  /*5e280*/  ISETP.LT.AND P3, PT, R8, UR4, !P3 ;  /* 0x0000000408007c0c */ /* 0x000fe2000df61270 */
[----:B------:R-:W-:-:S04]  /*5e290*/  IMAD.WIDE R10, R229, 0x4, R4 ;  /* 0x00000004e50a7825 */ /* 0x000fc800078e0204 */
[----:B------:R2:W-:Y:S04]  /*5e2a0*/  @P4 STG.E desc[UR38][R12.64], R23 ;  /* 0x000000170c004986 */ /* 0x0005e8000c101926 */
[----:B------:R1:W-:Y:S04]  /*5e2b0*/  @P0 STG.E desc[UR38][R10.64], R164 ;  /* 0x000000a40a000986 */ /* 0x0003e8000c101926 */
[----:B------:R-:W4:Y:S01]  /*5e2c0*/  LDL.LU R229, [R1+0x15f4] ;  /* 0x0015f40001e57983 */ /* 0x000f220000300800 */
[----:B--2---:R-:W-:-:S04]  /*5e2d0*/  IMAD.WIDE R12, R166, 0x4, R2 ;  /* 0x00000004a60c7825 */ /* 0x004fc800078e0202 */
[----:B-1----:R-:W-:Y:S01]  /*5e2e0*/  IMAD.WIDE R10, R166, 0x4, R4 ;  /* 0x00000004a60a7825 */ /* 0x002fe200078e0204 */
[----:B---3--:R1:W-:Y:S04]  /*5e2f0*/  @P6 STG.E desc[UR38][R12.64], R252 ;  /* 0x000000fc0c006986 */ /* 0x0083e8000c101926 */
[----:B------:R2:W-:Y:S04]  /*5e300*/  @P3 STG.E desc[UR38][R10.64], R231 ;  /* 0x000000e70a003986 */ /* 0x0005e8000c101926 */
[----:B-1----:R-:W3:Y:S04]  /*5e310*/  LDL.LU R252, [R1+0x175c] ;  /* 0x00175c0001fc7983 */ /* 0x002ee80000300800 */
[----:B------:R-:W4:Y:S04]  /*5e320*/  LDL.LU R166, [R1+0x15f8] ;  /* 0x0015f80001a67983 */ /* 0x000f280000300800 */
[----:B--2---:R-:W2:Y:S01]  /*5e330*/  LDL.LU R231, [R1+0x1758] ;  /* 0x0017580001e77983 */ /* 0x004ea20000300800 */
[----:B------:R-:W-:-:S04]  /*5e340*/  IMAD.WIDE R12, R167, 0x4, R2 ;  /* 0x00000004a70c7825 */ /* 0x000fc800078e0202 */
[----:B------:R-:W-:Y:S02]  /*5e350*/  IMAD.WIDE R10, R167, 0x4, R4 ;  /* 0x00000004a70a7825 */ /* 0x000fe400078e0204 */
[----:B------:R-:W4:Y:S02]  /*5e360*/  LDL.LU R167, [R1+0x1600] ;  /* 0x0016000001a77983 */ /* 0x000f240000300800 */
        /* <DEDUP_REMOVED lines=9> */
[----:B------:R-:W-:Y:S01]  /*5e400*/  ULDC UR6, c[0x0][0x22c] ;  /* 0x00008b0000067ab9 */ /* 0x000fe20000000800 */
[----:B------:R-:W-:-:S02]  /*5e410*/  ISETP.LT.AND P0, PT, R8, UR4, !P0 ;  /* 0x0000000408007c0c */ /* 0x000fc4000c701270 */
[----:B------:R-:W-:-:S03]  /*5e420*/  ISETP.GE.AND P3, PT, R0, UR6, PT ;  /* 0x0000000600007c0c */ /* 0x000fc6000bf66270 */
[----:B------:R1:W-:Y:S01]  /*5e430*/  @P4 STG.E desc[UR38][R12.64], R165 ;  /* 0x000000a50c004986 */ /* 0x0003e2000c101926 */
[----:B------:R-:W-:Y:S01]  /*5e440*/  ISETP.LT.AND P4, PT, R7, UR4, !P3 ;  /* 0x0000000407007c0c */ /* 0x000fe2000df81270 */
[----:B------:R-:W-:Y:S01]  /*5e450*/  VIADD R0, R6, 0x191 ;  /* 0x0000019106007836 */ /* 0x000fe20000000000 */
[----:B------:R-:W-:Y:S01]  /*5e460*/  ISETP.LT.AND P3, PT, R8, UR4, !P3 ;  /* 0x0000000408007c0c */ /* 0x000fe2000df61270 */
[----:B------:R-:W-:Y:S01]  /*5e470*/  ULDC UR6, c[0x0][0x22c] ;  /* 0x00008b0000067ab9 */ /* 0x000fe20000000800 */
[C---:B-1----:R-:W-:Y:S01]  /*5e480*/  IMAD.WIDE R12, R228.reuse, 0x4, R2 ;  /* 0x00000004e40c7825 */ /* 0x042fe200078e0202 */
[----:B---3--:R1:W-:Y:S04]  /*5e490*/  @P5 STG.E desc[UR38][R10.64], R252 ;  /* 0x000000fc0a005986 */ /* 0x0083e8000c101926 */
[----:B--2---:R2:W-:Y:S04]  /*5e4a0*/  @P6 STG.E desc[UR38][R12.64], R231 ;  /* 0x000000e70c006986 */ /* 0x0045e8000c101926 */
[----:B-1----:R-:W3:Y:S01]  /*5e4b0*/  LDL.LU R252, [R1+0x1754] ;  /* 0x0017540001fc7983 */ /* 0x002ee20000300800 */
[----:B------:R-:W-:-:S03]  /*5e4c0*/  IMAD.WIDE R10, R228, 0x4, R4 ;  /* 0x00000004e40a7825 */ /* 0x000fc600078e0204 */
[----:B--2---:R-:W2:Y:S04]  /*5e4d0*/  LDL.LU R231, [R1+0x1750] ;  /* 0x0017500001e77983 */ /* 0x004ea80000300800 */
[----:B------:R-:W3:Y:S01]  /*5e4e0*/  LDL.LU R228, [R1+0x1604] ;  /* 0x0016040001e47983 */ /* 0x000ee20000300800 */
[----:B----4-:R-:W-:-:S03]  /*5e4f0*/  IMAD.WIDE R12, R229, 0x4, R2 ;  /* 0x00000004e50c7825 */ /* 0x010fc600078e0202 */
[----:B------:R1:W-:Y:S01]  /*5e500*/  @P0 STG.E desc[UR38][R10.64], R230 ;  /* 0x000000e60a000986 */ /* 0x0003e2000c101926 */
[----:B------:R-:W-:-:S03]  /*5e510*/  ISETP.GE.AND P5, PT, R0, UR6, PT ;  /* 0x0000000600007c0c */ /* 0x000fc6000bfa6270 */
[----:B------:R4:W-:Y:S04]  /*5e520*/  @P4 STG.E desc[UR38][R12.64], R248 ;  /* 0x000000f80c004986 */ /* 0x0009e8000c101926 */
[----:B-1----:R-:W2:Y:S01]  /*5e530*/  LDL.LU R230, [R1+0x174c] ;  /* 0x00174c0001e67983 */ /* 0x002ea20000300800 */
[----:B------:R-:W-:Y:S01]  /*5e540*/  IMAD.WIDE R10, R229, 0x4, R4 ;  /* 0x00000004e50a7825 */ /* 0x000fe200078e0204 */
[----:B------:R-:W-:Y:S02]  /*5e550*/  ULDC UR6, c[0x0][0x22c] ;  /* 0x00008b0000067ab9 */ /* 0x000fe40000000800 */
[----:B------:R-:W2:Y:S01]  /*5e560*/  LDL.LU R229, [R1+0x1610] ;  /* 0x0016100001e57983 */ /* 0x000ea20000300800 */
[----:B----4-:R-:W-:-:S03]  /*5e570*/  IMAD.WIDE R12, R166, 0x4, R2 ;  /* 0x00000004a60c7825 */ /* 0x010fc600078e0202 */
[----:B------:R1:W-:Y:S01]  /*5e580*/  @P3 STG.E desc[UR38][R10.64], R244 ;  /* 0x000000f40a003986 */ /* 0x0003e2000c101926 */
[----:B------:R-:W-:Y:S02]  /*5e590*/  ISETP.LT.AND P6, PT, R7, UR4, !P5 ;  /* 0x0000000407007c0c */ /* 0x000fe4000efc1270 */
[----:B------:R-:W-:Y:S01]  /*5e5a0*/  ISETP.LT.AND P5, PT, R8, UR4, !P5 ;  /* 0x0000000408007c0c */ /* 0x000fe2000efa1270 */
[----:B-1----:R-:W-:Y:S02]  /*5e5b0*/  IMAD.WIDE R10, R166, 0x4, R4 ;  /* 0x00000004a60a7825 */ /* 0x002fe400078e0204 */
[----:B------:R-:W4:Y:S08]  /*5e5c0*/  LDL.LU R166, [R1+0x1614] ;  /* 0x0016140001a67983 */ /* 0x000f300000300800 */
[----:B------:R1:W-:Y:S04]  /*5e5d0*/  @P6 STG.E desc[UR38][R12.64], R240 ;  /* 0x000000f00c006986 */ /* 0x0003e8000c101926 */
[----:B------:R1:W-:Y:S02]  /*5e5e0*/  @P5 STG.E desc[UR38][R10.64], R236 ;  /* 0x000000ec0a005986 */ /* 0x0003e4000c101926 */
[----:B-1----:R-:W-:-:S04]  /*5e5f0*/  IMAD.WIDE R12, R167, 0x4, R2 ;  /* 0x00000004a70c7825 */ /* 0x002fc800078e0202 */
[----:B------:R-:W-:Y:S02]  /*5e600*/  IMAD.WIDE R10, R167, 0x4, R4 ;  /* 0x00000004a70a7825 */ /* 0x000fe400078e0204 */
[----:B------:R-:W4:Y:S02]  /*5e610*/  LDL.LU R167, [R1+0x161c] ;  /* 0x00161c0001a77983 */ /* 0x000f240000300800 */
[----:B------:R-:W-:-:S05]  /*5e620*/  VIADD R0, R6, 0x192 ;  /* 0x0000019206007836 */ /* 0x000fca0000000000 */
[----:B------:R-:W-:Y:S01]  /*5e630*/  ISETP.GE.AND P0, PT, R0, UR6, PT ;  /* 0x0000000600007c0c */ /* 0x000fe2000bf06270 */
[----:B------:R-:W-:Y:S01]  /*5e640*/  VIADD R0, R6, 0x193 ;  /* 0x0000019306007836 */ /* 0x000fe20000000000 */
[----:B------:R-:W-:Y:S02]  /*5e650*/  ULDC UR6, c[0x0][0x22c] ;  /* 0x00008b0000067ab9 */ /* 0x000fe40000000800 */
[----:B------:R-:W-:Y:S02]  /*5e660*/  ISETP.LT.AND P4, PT, R7, UR4, !P0 ;  /* 0x0000000407007c0c */ /* 0x000fe4000c781270 */
[----:B------:R-:W-:Y:S02]  /*5e670*/  ISETP.LT.AND P0, PT, R8, UR4, !P0 ;  /* 0x0000000408007c0c */ /* 0x000fe4000c701270 */
[----:B------:R-:W-:Y:S01]  /*5e680*/  ISETP.GE.AND P3, PT, R0, UR6, PT ;  /* 0x0000000600007c0c */ /* 0x000fe2000bf66270 */
[----:B------:R-:W-:Y:S01]  /*5e690*/  VIADD R0, R6, 0x194 ;  /* 0x0000019406007836 */ /* 0x000fe20000000000 */
[----:B------:R-:W-:-:S02]  /*5e6a0*/  ULDC UR6, c[0x0][0x22c] ;  /* 0x00008b0000067ab9 */ /* 0x000fc40000000800 */
[C---:B------:R-:W-:Y:S02]  /*5e6b0*/  ISETP.LT.AND P6, PT, R7.reuse, UR4, !P3 ;  /* 0x0000000407007c0c */ /* 0x040fe4000dfc1270 */
[----:B------:R-:W-:Y:S02]  /*5e6c0*/  ISETP.LT.AND P3, PT, R8, UR4, !P3 ;  /* 0x0000000408007c0c */ /* 0x000fe4000df61270 */
[----:B------:R-:W-:Y:S01]  /*5e6d0*/  ISETP.GE.AND P5, PT, R0, UR6, PT ;  /* 0x0000000600007c0c */ /* 0x000fe2000bfa6270 */
[----:B------:R3:W-:Y:S01]  /*5e6e0*/  @P4 STG.E desc[UR38][R12.64], R249 ;  /* 0x000000f90c004986 */ /* 0x0007e2000c101926 */
[----:B------:R-:W-:Y:S01]  /*5e6f0*/  VIADD R0, R6, 0x195 ;  /* 0x0000019506007836 */ /* 0x000fe20000000000 */
[----:B------:R-:W-:Y:S01]  /*5e700*/  ULDC UR6, c[0x0][0x22c] ;  /* 0x00008b0000067ab9 */ /* 0x000fe20000000800 */
[----:B------:R-:W-:Y:S01]  /*5e710*/  ISETP.LT.AND P4, PT, R7, UR4, !P5 ;  /* 0x0000000407007c0c */ /* 0x000fe2000ef81270 */
[----:B------:R1:W-:Y:S01]  /*5e720*/  @P0 STG.E desc[UR38][R10.64], R245 ;  /* 0x000000f50a000986 */ /* 0x0003e2000c101926 */
[----:B------:R-:W-:-:S02]  /*5e730*/  ISETP.LT.AND P5, PT, R8, UR4, !P5 ;  /* 0x0000000408007c0c */ /* 0x000fc4000efa1270 */
[----:B------:R-:W-:Y:S01]  /*5e740*/  ISETP.GE.AND P0, PT, R0, UR6, PT ;  /* 0x0000000600007c0c */ /* 0x000fe2000bf06270 */
[----:B---3--:R-:W-:Y:S01]  /*5e750*/  IMAD.WIDE R12, R228, 0x4, R2 ;  /* 0x00000004e40c7825 */ /* 0x008fe200078e0202 */
[----:B------:R-:W-:-:S03]  /*5e760*/  ULDC UR6, c[0x0][0x22c] ;  /* 0x00008b0000067ab9 */ /* 0x000fc60000000800 */
[----:B-1----:R-:W-:Y:S02]  /*5e770*/  IMAD.WIDE R10, R228, 0x4, R4 ;  /* 0x00000004e40a7825 */ /* 0x002fe400078e0204 */
[----:B------:R-:W3:Y:S04]  /*5e780*/  LDL.LU R228, [R1+0x1620] ;  /* 0x0016200001e47983 */ /* 0x000ee80000300800 */
[----:B------:R2:W-:Y:S04]  /*5e790*/  @P6 STG.E desc[UR38][R12.64], R241 ;  /* 0x000000f10c006986 */ /* 0x0005e8000c101926 */
[----:B------:R1:W-:Y:S01]  /*5e7a0*/  @P3 STG.E desc[UR38][R10.64], R237 ;  /* 0x000000ed0a003986 */ /* 0x0003e2000c101926 */
[----:B--2---:R-:W-:-:S04]  /*5e7b0*/  IMAD.WIDE R12, R229, 0x4, R2 ;  /* 0x00000004e50c7825 */ /* 0x004fc800078e0202 */
[----:B-1----:R-:W-:Y:S02]  /*5e7c0*/  IMAD.WIDE R10, R229, 0x4, R4 ;  /* 0x00000004e50a7825 */ /* 0x002fe400078e0204 */
[----:B------:R-:W2:Y:S04]  /*5e7d0*/  LDL.LU R229, [R1+0x1624] ;  /* 0x0016240001e57983 */ /* 0x000ea80000300800 */
[----:B------:R4:W-:Y:S04]  /*5e7e0*/  @P4 STG.E desc[UR38][R12.64], R250 ;  /* 0x000000fa0c004986 */ /* 0x0009e8000c101926 */
[----:B------:R1:W-:Y:S01]  /*5e7f0*/  @P5 STG.E desc[UR38][R10.64], R246 ;  /* 0x000000f60a005986 */ /* 0x0003e2000c101926 */
[----:B------:R-:W-:-:S02]  /*5e800*/  ISETP.LT.AND P6, PT, R7, UR4, !P0 ;  /* 0x0000000407007c0c */ /* 0x000fc4000c7c1270 */
[----:B------:R-:W-:Y:S01]  /*5e810*/  ISETP.LT.AND P0, PT, R8, UR4, !P0 ;  /* 0x0000000408007c0c */ /* 0x000fe2000c701270 */
[----:B----4-:R-:W-:-:S04]  /*5e820*/  IMAD.WIDE R12, R166, 0x4, R2 ;  /* 0x00000004a60c7825 */ /* 0x010fc800078e0202 */
[----:B-1----:R-:W-:Y:S02]  /*5e830*/  IMAD.WIDE R10, R166, 0x4, R4 ;  /* 0x00000004a60a7825 */ /* 0x002fe400078e0204 */
[----:B------:R-:W4:Y:S04]  /*5e840*/  LDL.LU R166, [R1+0x162c] ;  /* 0x00162c0001a67983 */ /* 0x000f280000300800 */
        /* <DEDUP_REMOVED lines=178> */
[----:B------:R-:W-:Y:S01]  /*5f370*/  IADD3 R0, R6, 0x1a9, RZ ;  /* 0x000001a906007810 */ /* 0x000fe20007ffe0ff */
        /* <DEDUP_REMOVED lines=245> */
[----:B------:R-:W-:Y:S01]  /*602d0*/  VIADD R9, R6, 0x1ea ;  /* 0x000001ea06097836 */ /* 0x000fe20000000000 */
[----:B------:R-:W-:Y:S01]  /*602e0*/  ULDC UR6, c[0x0][0x22c] ;  /* 0x00008b0000067ab9 */ /* 0x000fe20000000800 */
[----:B------:R-:W4:Y:S01]  /*602f0*/  LDS.128 R24, [R21] ;  /* 0x0000000015187984 */ /* 0x000f220000000c00 */
[----:B---3--:R-:W-:-:S04]  /*60300*/  IMAD.WIDE R12, R228, 0x4, R2 ;  /* 0x00000004e40c7825 */ /* 0x008fc800078e0202 */
[----:B-1----:R-:W-:Y:S01]  /*60310*/  IMAD.WIDE R10, R228, 0x4, R4 ;  /* 0x00000004e40a7825 */ /* 0x002fe200078e0204 */
[----:B------:R2:W-:Y:S04]  /*60320*/  @P6 STG.E desc[UR38][R12.64], R43 ;  /* 0x0000002b0c006986 */ /* 0x0005e8000c101926 */
[----:B------:R-:W3:Y:S04]  /*60330*/  LDL.LU R228, [R1+0x173c] ;  /* 0x00173c0001e47983 */ /* 0x000ee80000300800 */
[----:B------:R1:W-:Y:S01]  /*60340*/  @P0 STG.E desc[UR38][R10.64], R39 ;  /* 0x000000270a000986 */ /* 0x0003e2000c101926 */
[----:B--2---:R-:W-:-:S04]  /*60350*/  IMAD.WIDE R12, R229, 0x4, R2 ;  /* 0x00000004e50c7825 */ /* 0x004fc800078e0202 */
[----:B-1----:R-:W-:Y:S01]  /*60360*/  IMAD.WIDE R10, R229, 0x4, R4 ;  /* 0x00000004e50a7825 */ /* 0x002fe200078e0204 */
[----:B------:R4:W-:Y:S04]  /*60370*/  @P4 STG.E desc[UR38][R12.64], R32 ;  /* 0x000000200c004986 */ /* 0x0009e8000c101926 */
[----:B------:R-:W2:Y:S04]  /*60380*/  LDL.LU R229, [R1+0x1740] ;  /* 0x0017400001e57983 */ /* 0x000ea80000300800 */
        /* <DEDUP_REMOVED lines=20> */
[----:B------:R-:W-:Y:S02]  /*604d0*/  ISETP.LT.AND P6, PT, R7, UR4, !P3 ;  /* 0x0000000407007c0c */ /* 0x000fe4000dfc1270 */
[----:B------:R-:W-:-:S03]  /*604e0*/  ISETP.LT.AND P3, PT, R8, UR4, !P3 ;  /* 0x0000000408007c0c */ /* 0x000fc6000df61270 */
[----:B------:R3:W-:Y:S04]  /*604f0*/  @P4 STG.E desc[UR38][R12.64], R33 ;  /* 0x000000210c004986 */ /* 0x0007e8000c101926 */
[----:B------:R1:W-:Y:S01]  /*60500*/  @P0 STG.E desc[UR38][R10.64], R45 ;  /* 0x0000002d0a000986 */ /* 0x0003e2000c101926 */
[----:B------:R-:W-:Y:S01]  /*60510*/  ISETP.GE.AND P5, PT, R0, UR6, PT ;  /* 0x0000000600007c0c */ /* 0x000fe2000bfa6270 */
[----:B---3--:R-:W-:Y:S01]  /*60520*/  IMAD.WIDE R12, R228, 0x4, R2 ;  /* 0x00000004e40c7825 */ /* 0x008fe200078e0202 */
[----:B------:R-:W-:-:S03]  /*60530*/  ULDC UR6, c[0x0][0x22c] ;  /* 0x00008b0000067ab9 */ /* 0x000fc60000000800 */
[----:B-1----:R-:W-:Y:S02]  /*60540*/  IMAD.WIDE R10, R228, 0x4, R4 ;  /* 0x00000004e40a7825 */ /* 0x002fe400078e0204 */
[----:B------:R-:W3:Y:S04]  /*60550*/  LDL.LU R228, [R1+0x1728] ;  /* 0x0017280001e47983 */ /* 0x000ee80000300800 */
[----:B------:R2:W-:Y:S04]  /*60560*/  @P6 STG.E desc[UR38][R12.64], R57 ;  /* 0x000000390c006986 */ /* 0x0005e8000c101926 */
[----:B------:R1:W-:Y:S01]  /*60570*/  @P3 STG.E desc[UR38][R10.64], R53 ;  /* 0x000000350a003986 */ /* 0x0003e2000c101926 */
[----:B------:R-:W-:Y:S01]  /*60580*/  ISETP.LT.AND P4, PT, R7, UR4, !P5 ;  /* 0x0000000407007c0c */ /* 0x000fe2000ef81270 */
[----:B--2---:R-:W-:-:S04]  /*60590*/  IMAD.WIDE R12, R229, 0x4, R2 ;  /* 0x00000004e50c7825 */ /* 0x004fc800078e0202 */
[----:B------:R-:W-:Y:S02]  /*605a0*/  IMAD.WIDE R14, R229, 0x4, R4 ;  /* 0x00000004e50e7825 */ /* 0x000fe400078e0204 */
[----:B------:R-:W2:Y:S01]  /*605b0*/  LDL.LU R229, [R1+0x1718] ;  /* 0x0017180001e57983 */ /* 0x000ea20000300800 */
        /* <DEDUP_REMOVED lines=17> */
[----:B------:R-:W-:Y:S01]  /*606d0*/  ULDC UR6, c[0x0][0x22c] ;  /* 0x00008b0000067ab9 */ /* 0x000fe20000000800 */
[----:B------:R-:W-:-:S02]  /*606e0*/  ISETP.LT.AND P4, PT, R7, UR4, !P3 ;  /* 0x0000000407007c0c */ /* 0x000fc4000df81270 */
[----:B------:R-:W-:Y:S02]  /*606f0*/  ISETP.GE.AND P5, PT, R0, UR6, PT ;  /* 0x0000000600007c0c */ /* 0x000fe4000bfa6270 */
[----:B------:R-:W-:-:S03]  /*60700*/  ISETP.LT.AND P3, PT, R8, UR4, !P3 ;  /* 0x0000000408007c0c */ /* 0x000fc6000df61270 */
[----:B------:R3:W-:Y:S01]  /*60710*/  @P6 STG.E desc[UR38][R16.64], R58 ;  /* 0x0000003a10006986 */ /* 0x0007e2000c101926 */
[----:B------:R-:W-:Y:S01]  /*60720*/  ISETP.LT.AND P6, PT, R7, UR4, !P5 ;  /* 0x0000000407007c0c */ /* 0x000fe2000efc1270 */
[----:B------:R-:W-:Y:S01]  /*60730*/  VIADD R0, R6, 0x1c8 ;  /* 0x000001c806007836 */ /* 0x000fe20000000000 */
[----:B------:R-:W-:Y:S01]  /*60740*/  ISETP.LT.AND P5, PT, R8, UR4, !P5 ;  /* 0x0000000408007c0c */ /* 0x000fe2000efa1270 */
[----:B------:R1:W-:Y:S01]  /*60750*/  @P0 STG.E desc[UR38][R10.64], R54 ;  /* 0x000000360a000986 */ /* 0x0003e2000c101926 */
[----:B------:R-:W-:-:S03]  /*60760*/  ULDC UR6, c[0x0][0x22c] ;  /* 0x00008b0000067ab9 */ /* 0x000fc60000000800 */
[----:B------:R2:W-:Y:S01]  /*60770*/  @P4 STG.E desc[UR38][R12.64], R35 ;  /* 0x000000230c004986 */ /* 0x0005e2000c101926 */
[----:B------:R-:W-:-:S03]  /*60780*/  ISETP.GE.AND P0, PT, R0, UR6, PT ;  /* 0x0000000600007c0c */ /* 0x000fc6000bf06270 */
[----:B------:R2:W-:Y:S01]  /*60790*/  @P3 STG.E desc[UR38][R14.64], R47 ;  /* 0x0000002f0e003986 */ /* 0x0005e2000c101926 */
[----:B------:R-:W-:Y:S01]  /*607a0*/  ISETP.LT.AND P4, PT, R7, UR4, !P0 ;  /* 0x0000000407007c0c */ /* 0x000fe2000c781270 */
        /* <DEDUP_REMOVED lines=9> */
[----:B------:R-:W2:Y:S02]  /*60840*/  LDL.LU R229, [R1+0x16ec] ;  /* 0x0016ec0001e57983 */ /* 0x000ea40000300800 */
        /* <DEDUP_REMOVED lines=98> */
[----:B------:R-:W-:Y:S01]  /*60e70*/  ISETP.GE.AND P5, PT, R0, UR6, PT ;  /* 0x0000000600007c0c */ /* 0x000fe2000bfa6270 */
[----:B------:R-:W-:Y:S01]  /*60e80*/  ULDC UR6, c[0x0][0x22c] ;  /* 0x00008b0000067ab9 */ /* 0x000fe20000000800 */
[----:B------:R-:W-:-:S03]  /*60e90*/  ISETP.LT.AND P3, PT, R8, UR4, !P3 ;  /* 0x0000000408007c0c */ /* 0x000fc6000df61270 */
[----:B------:R3:W-:Y:S01]  /*60ea0*/  @P6 STG.E desc[UR38][R16.64], R88 ;  /* 0x0000005810006986 */ /* 0x0007e2000c101926 */
[----:B------:R-:W-:Y:S02]  /*60eb0*/  ISETP.LT.AND P6, PT, R7, UR4, !P5 ;  /* 0x0000000407007c0c */ /* 0x000fe4000efc1270 */
[----:B------:R-:W-:Y:S01]  /*60ec0*/  ISETP.LT.AND P5, PT, R8, UR4, !P5 ;  /* 0x0000000408007c0c */ /* 0x000fe2000efa1270 */
[----:B------:R1:W-:Y:S01]  /*60ed0*/  @P0 STG.E desc[UR38][R10.64], R84 ;  /* 0x000000540a000986 */ /* 0x0003e2000c101926 */
[----:B------:R-:W-:-:S03]  /*60ee0*/  IADD3 R0, R6, 0x1d4, RZ ;  /* 0x000001d406007810 */ /* 0x000fc60007ffe0ff */
        /* <DEDUP_REMOVED lines=67> */
[----:B------:R-:W-:Y:S01]  /*61320*/  ISETP.GE.AND P0, PT, R0, UR6, PT ;  /* 0x0000000600007c0c */ /* 0x000fe2000bf06270 */
[----:B------:R-:W-:Y:S01]  /*61330*/  VIADD R0, R6, 0x1db ;  /* 0x000001db06007836 */ /* 0x000fe20000000000 */
[----:B------:R-:W-:Y:S01]  /*61340*/  ULDC UR6, c[0x0][0x22c] ;  /* 0x00008b0000067ab9 */ /* 0x000fe20000000800 */
[----:B------:R-:W-:-:S03]  /*61350*/  ISETP.LT.AND P5, PT, R8, UR4, !P5 ;  /* 0x0000000408007c0c */ /* 0x000fc6000efa1270 */
[----:B------:R-:W-:Y:S02]  /*61360*/  ISETP.GE.AND P3, PT, R0, UR6, PT ;  /* 0x0000000600007c0c */ /* 0x000fe4000bf66270 */
[----:B------:R-:W-:-:S03]  /*61370*/  ISETP.LT.AND P4, PT, R7, UR4, !P0 ;  /* 0x0000000407007c0c */ /* 0x000fc6000c781270 */
[----:B------:R3:W-:Y:S01]  /*61380*/  @P6 STG.E desc[UR38][R16.64], R104 ;  /* 0x0000006810006986 */ /* 0x0007e2000c101926 */
[----:B------:R-:W-:Y:S01]  /*61390*/  ISETP.LT.AND P0, PT, R8, UR4, !P0 ;  /* 0x0000000408007c0c */ /* 0x000fe2000c701270 */
[----:B------:R-:W-:Y:S01]  /*613a0*/  VIADD R0, R6, 0x1dc ;  /* 0x000001dc06007836 */ /* 0x000fe20000000000 */
[----:B------:R-:W-:Y:S01]  /*613b0*/  ISETP.LT.AND P6, PT, R7, UR4, !P3 ;  /* 0x0000000407007c0c */ /* 0x000fe2000dfc1270 */
[----:B------:R-:W-:Y:S01]  /*613c0*/  ULDC UR6, c[0x0][0x22c] ;  /* 0x00008b0000067ab9 */ /* 0x000fe20000000800 */
[----:B------:R-:W-:Y:S01]  /*613d0*/  ISETP.LT.AND P3, PT, R8, UR4, !P3 ;  /* 0x0000000408007c0c */ /* 0x000fe2000df61270 */
[----:B------:R1:W-:Y:S04]  /*613e0*/  @P5 STG.E desc[UR38][R10.64], R100 ;  /* 0x000000640a005986 */ /* 0x0003e8000c101926 */
        /* <DEDUP_REMOVED lines=22> */
[----:B------:R-:W-:Y:S02]  /*61550*/  VIADD R0, R6, 0x1dd ;  /* 0x000001dd06007836 */ /* 0x000fe40000000000 */
[----:B------:R-:W4:Y:S03]  /*61560*/  LDL.LU R165, [R1+0x15fc] ;  /* 0x0015fc0001a57983 */ /* 0x000f260000300800 */
[----:B------:R-:W-:Y:S01]  /*61570*/  ISETP.GE.AND P0, PT, R0, UR6, PT ;  /* 0x0000000600007c0c */ /* 0x000fe2000bf06270 */
[----:B------:R-:W-:Y:S01]  /*61580*/  VIADD R0, R6, 0x1de ;  /* 0x000001de06007836 */ /* 0x000fe20000000000 */
[----:B------:R-:W-:-:S02]  /*61590*/  ULDC UR6, c[0x0][0x22c] ;  /* 0x00008b0000067ab9 */ /* 0x000fc40000000800 */
        /* <DEDUP_REMOVED lines=12> */
[----:B------:R2:W-:Y:S05]  /*61660*/  @P0 STG.E desc[UR38][R10.64], R102 ;  /* 0x000000660a000986 */ /* 0x0005ea000c101926 */
[----:B------:R1:W-:Y:S01]  /*61670*/  @P4 STG.E desc[UR38][R12.64], R83 ;  /* 0x000000530c004986 */ /* 0x0003e2000c101926 */
[----:B------:R-:W-:-:S03]  /*61680*/  ISETP.GE.AND P0, PT, R0, UR6, PT ;  /* 0x0000000600007c0c */ /* 0x000fc6000bf06270 */
[----:B------:R4:W-:Y:S01]  /*61690*/  @P3 STG.E desc[UR38][R14.64], R95 ;  /* 0x0000005f0e003986 */ /* 0x0009e2000c101926 */
[----:B------:R-:W-:Y:S01]  /*616a0*/  ISETP.LT.AND P5, PT, R8, UR4, !P5 ;  /* 0x0000000408007c0c */ /* 0x000fe2000efa1270 */
[----:B---3--:R-:W-:Y:S01]  /*616b0*/  IMAD.WIDE R16, R228, 0x4, R2 ;  /* 0x00000004e4107825 */ /* 0x008fe200078e0202 */
[----:B------:R-:W-:-:S04]  /*616c0*/  ULDC UR6, c[0x0][0x22c] ;  /* 0x00008b0000067ab9 */ /* 0x000fc80000000800 */
[----:B------:R3:W-:Y:S01]  /*616d0*/  @P6 STG.E desc[UR38][R16.64], R107 ;  /* 0x0000006b10006986 */ /* 0x0007e2000c101926 */
[----:B------:R-:W-:Y:S01]  /*616e0*/  ISETP.LT.AND P4, PT, R7, UR4, !P0 ;  /* 0x0000000407007c0c */ /* 0x000fe2000c781270 */
[----:B------:R-:W-:-:S04]  /*616f0*/  IMAD.WIDE R18, R228, 0x4, R4 ;  /* 0x00000004e4127825 */ /* 0x000fc800078e0204 */
[----:B--2---:R-:W-:-:S04]  /*61700*/  IMAD.WIDE R10, R229, 0x4, R2 ;  /* 0x00000004e50a7825 */ /* 0x004fc800078e0202 */
[----:B-1----:R-:W-:Y:S02]  /*61710*/  IMAD.WIDE R12, R229, 0x4, R4 ;  /* 0x00000004e50c7825 */ /* 0x002fe400078e0204 */
[----:B------:R-:W2:Y:S02]  /*61720*/  LDL.LU R229, [R1+0x15f0] ;  /* 0x0015f00001e57983 */ /* 0x000ea40000300800 */
[----:B----4-:R-:W-:-:S04]  /*61730*/  IMAD.WIDE R14, R166, 0x4, R2 ;  /* 0x00000004a60e7825 */ /* 0x010fc800078e0202 */
[--C-:B---3--:R-:W-:Y:S02]  /*61740*/  IMAD.WIDE R16, R166, 0x4, R4.reuse ;  /* 0x00000004a6107825 */ /* 0x108fe400078e0204 */
[----:B------:R-:W3:Y:S04]  /*61750*/  LDL.LU R166, [R1+0x15e8] ;  /* 0x0015e80001a67983 */ /* 0x000ee80000300800 */
[----:B------:R1:W-:Y:S04]  /*61760*/  @P5 STG.E desc[UR38][R18.64], R103 ;  /* 0x0000006712005986 */ /* 0x0003e8000c101926 */
[----:B------:R4:W-:Y:S04]  /*61770*/  @P4 STG.E desc[UR38][R10.64], R96 ;  /* 0x000000600a004986 */ /* 0x0009e8000c101926 */
[----:B------:R-:W3:Y:S01]  /*61780*/  LDL.LU R228, [R1+0x15e0] ;  /* 0x0015e00001e47983 */ /* 0x000ee20000300800 */
[----:B-1----:R-:W-:-:S04]  /*61790*/  IMAD.WIDE R18, R167, 0x4, R4 ;  /* 0x00000004a7127825 */ /* 0x002fc800078e0204 */
[----:B----4-:R-:W-:Y:S02]  /*617a0*/  IMAD.WIDE R10, R167, 0x4, R2 ;  /* 0x00000004a70a7825 */ /* 0x010fe400078e0202 */
[----:B------:R-:W4:Y:S02]  /*617b0*/  LDL.LU R167, [R1+0x15d8] ;  /* 0x0015d80001a77983 */ /* 0x000f240000300800 */
[----:B------:R-:W-:Y:S01]  /*617c0*/  VIADD R0, R6, 0x1e1 ;  /* 0x000001e106007836 */ /* 0x000fe20000000000 */
[----:B------:R-:W-:-:S04]  /*617d0*/  ISETP.LT.AND P0, PT, R8, UR4, !P0 ;  /* 0x0000000408007c0c */ /* 0x000fc8000c701270 */
[----:B------:R-:W-:Y:S01]  /*617e0*/  ISETP.GE.AND P3, PT, R0, UR6, PT ;  /* 0x0000000600007c0c */ /* 0x000fe2000bf66270 */
[----:B------:R-:W-:Y:S01]  /*617f0*/  VIADD R0, R6, 0x1e2 ;  /* 0x000001e206007836 */ /* 0x000fe20000000000 */
[----:B------:R-:W-:Y:S02]  /*61800*/  ULDC UR6, c[0x0][0x22c] ;  /* 0x00008b0000067ab9 */ /* 0x000fe40000000800 */
[----:B------:R-:W-:Y:S02]  /*61810*/  ISETP.LT.AND P5, PT, R7, UR4, !P3 ;  /* 0x0000000407007c0c */ /* 0x000fe4000dfa1270 */
[----:B------:R-:W-:Y:S01]  /*61820*/  ISETP.GE.AND P6, PT, R0, UR6, PT ;  /* 0x0000000600007c0c */ /* 0x000fe2000bfc6270 */
[----:B------:R-:W-:Y:S01]  /*61830*/  VIADD R0, R6, 0x1e3 ;  /* 0x000001e306007836 */ /* 0x000fe20000000000 */
[----:B------:R-:W-:Y:S01]  /*61840*/  ULDC UR6, c[0x0][0x22c] ;  /* 0x00008b0000067ab9 */ /* 0x000fe20000000800 */
[----:B------:R1:W-:Y:S01]  /*61850*/  @P0 STG.E desc[UR38][R12.64], R108 ;  /* 0x0000006c0c000986 */ /* 0x0003e2000c101926 */
[----:B------:R-:W-:-:S02]  /*61860*/  ISETP.LT.AND P3, PT, R8, UR4, !P3 ;  /* 0x0000000408007c0c */ /* 0x000fc4000df61270 */
[----:B------:R-:W-:Y:S02]  /*61870*/  ISETP.GE.AND P0, PT, R0, UR6, PT ;  /* 0x0000000600007c0c */ /* 0x000fe4000bf06270 */
[----:B------:R-:W-:-:S03]  /*61880*/  ISETP.LT.AND P4, PT, R7, UR4, !P6 ;  /* 0x0000000407007c0c */ /* 0x000fc6000f781270 */
[----:B------:R1:W-:Y:S01]  /*61890*/  @P5 STG.E desc[UR38][R14.64], R120 ;  /* 0x000000780e005986 */ /* 0x0003e2000c101926 */
[----:B------:R-:W-:Y:S01]  /*618a0*/  ISETP.LT.AND P6, PT, R8, UR4, !P6 ;  /* 0x0000000408007c0c */ /* 0x000fe2000f7c1270 */
[----:B------:R-:W-:Y:S01]  /*618b0*/  VIADD R0, R6, 0x1e4 ;  /* 0x000001e406007836 */ /* 0x000fe20000000000 */
[----:B------:R-:W-:Y:S01]  /*618c0*/  ISETP.LT.AND P5, PT, R7, UR4, !P0 ;  /* 0x0000000407007c0c */ /* 0x000fe2000c7a1270 */
[----:B-1----:R-:W-:Y:S01]  /*618d0*/  IMAD.WIDE R12, R165, 0x4, R2 ;  /* 0x00000004a50c7825 */ /* 0x002fe200078e0202 */
[----:B------:R-:W-:Y:S01]  /*618e0*/  ISETP.LT.AND P0, PT, R8, UR4, !P0 ;  /* 0x0000000408007c0c */ /* 0x000fe2000c701270 */
[----:B------:R-:W-:Y:S01]  /*618f0*/  @P3 STG.E desc[UR38][R16.64], R116 ;  /* 0x0000007410003986 */ /* 0x000fe2000c101926 */
[----:B------:R-:W-:-:S03]  /*61900*/  ULDC UR6, c[0x0][0x22c] ;  /* 0x00008b0000067ab9 */ /* 0x000fc60000000800 */
[----:B------:R2:W-:Y:S01]  /*61910*/  @P4 STG.E desc[UR38][R10.64], R97 ;  /* 0x000000610a004986 */ /* 0x0005e2000c101926 */
[----:B------:R-:W-:-:S03]  /*61920*/  IMAD.WIDE R14, R165, 0x4, R4 ;  /* 0x00000004a50e7825 */ /* 0x000fc600078e0204 */
[----:B------:R-:W4:Y:S01]  /*61930*/  LDL.LU R165, [R1+0x15cc] ;  /* 0x0015cc0001a57983 */ /* 0x000f220000300800 */
[----:B------:R-:W-:-:S03]  /*61940*/  ISETP.GE.AND P3, PT, R0, UR6, PT ;  /* 0x0000000600007c0c */ /* 0x000fc6000bf66270 */
[----:B------:R-:W-:Y:S01]  /*61950*/  @P6 STG.E desc[UR38][R18.64], R109 ;  /* 0x0000006d12006986 */ /* 0x000fe2000c101926 */
[----:B--2---:R-:W-:-:S03]  /*61960*/  IMAD.WIDE R10, R229, 0x4, R2 ;  /* 0x00000004e50a7825 */ /* 0x004fc600078e0202 */
[----:B------:R3:W-:Y:S01]  /*61970*/  @P5 STG.E desc[UR38][R12.64], R121 ;  /* 0x000000790c005986 */ /* 0x0007e2000c101926 */
[----:B------:R-:W-:Y:S01]  /*61980*/  ULDC UR6, c[0x0][0x22c] ;  /* 0x00008b0000067ab9 */ /* 0x000fe20000000800 */
[----:B------:R-:W-:Y:S02]  /*61990*/  IMAD.WIDE R16, R229, 0x4, R4 ;  /* 0x00000004e5107825 */ /* 0x000fe400078e0204 */
[----:B------:R1:W-:Y:S04]  /*619a0*/  @P0 STG.E desc[UR38][R14.64], R117 ;  /* 0x000000750e000986 */ /* 0x0003e8000c101926 */
[----:B------:R-:W2:Y:S01]  /*619b0*/  LDL.LU R229, [R1+0x15c0] ;  /* 0x0015c00001e57983 */ /* 0x000ea20000300800 */
[----:B------:R-:W-:Y:S02]  /*619c0*/  ISETP.LT.AND P6, PT, R7, UR4, !P3 ;  /* 0x0000000407007c0c */ /* 0x000fe4000dfc1270 */
[----:B------:R-:W-:Y:S01]  /*619d0*/  ISETP.LT.AND P3, PT, R8, UR4, !P3 ;  /* 0x0000000408007c0c */ /* 0x000fe2000df61270 */
[----:B---3--:R-:W-:-:S04]  /*619e0*/  IMAD.WIDE R12, R166, 0x4, R2 ;  /* 0x00000004a60c7825 */ /* 0x008fc800078e0202 */
[--C-:B-1----:R-:W-:Y:S02]  /*619f0*/  IMAD.WIDE R14, R166, 0x4, R4.reuse ;  /* 0x00000004a60e7825 */ /* 0x102fe400078e0204 */
[----:B------:R-:W3:Y:S04]  /*61a00*/  LDL.LU R166, [R1+0x15bc] ;  /* 0x0015bc0001a67983 */ /* 0x000ee80000300800 */
[----:B------:R-:W-:Y:S04]  /*61a10*/  @P6 STG.E desc[UR38][R10.64], R98 ;  /* 0x000000620a006986 */ /* 0x000fe8000c101926 */
[----:B------:R1:W-:Y:S01]  /*61a20*/  @P3 STG.E desc[UR38][R16.64], R110 ;  /* 0x0000006e10003986 */ /* 0x0003e2000c101926 */
[----:B----4-:R-:W-:-:S04]  /*61a30*/  IMAD.WIDE R22, R167, 0x4, R4 ;  /* 0x00000004a7167825 */ /* 0x010fc800078e0204 */
[----:B-1----:R-:W-:Y:S02]  /*61a40*/  IMAD.WIDE R16, R167, 0x4, R2 ;  /* 0x00000004a7107825 */ /* 0x002fe400078e0202 */
        /* <DEDUP_REMOVED lines=11> */
[----:B------:R-:W-:-:S02]  /*61b00*/  IMAD.WIDE R18, R228, 0x4, R2 ;  /* 0x00000004e4127825 */ /* 0x000fc400078e0202 */
[----:B------:R-:W-:Y:S02]  /*61b10*/  ISETP.GE.AND P3, PT, R0, UR6, PT ;  /* 0x0000000600007c0c */ /* 0x000fe4000bf66270 */
[C---:B------:R-:W-:Y:S01]  /*61b20*/  ISETP.LT.AND P5, PT, R8.reuse, UR4, !P5 ;  /* 0x0000000408007c0c */ /* 0x040fe2000efa1270 */
[----:B------:R1:W-:Y:S01]  /*61b30*/  @P0 STG.E desc[UR38][R12.64], R122 ;  /* 0x0000007a0c000986 */ /* 0x0003e2000c101926 */
[C---:B------:R-:W-:Y:S02]  /*61b40*/  ISETP.LT.AND P0, PT, R7.reuse, UR4, !P3 ;  /* 0x0000000407007c0c */ /* 0x040fe4000df01270 */
[----:B------:R-:W-:Y:S01]  /*61b50*/  ISETP.LT.AND P3, PT, R8, UR4, !P3 ;  /* 0x0000000408007c0c */ /* 0x000fe2000df61270 */
[----:B------:R-:W-:Y:S04]  /*61b60*/  @P4 STG.E desc[UR38][R14.64], R118 ;  /* 0x000000760e004986 */ /* 0x000fe8000c101926 */
[----:B------:R-:W-:Y:S01]  /*61b70*/  @P6 STG.E desc[UR38][R18.64], R99 ;  /* 0x0000006312006986 */ /* 0x000fe2000c101926 */
[----:B------:R-:W-:Y:S01]  /*61b80*/  ISETP.LT.AND P6, PT, R7, UR4, !P1 ;  /* 0x0000000407007c0c */ /* 0x000fe2000cfc1270 */
[----:B------:R-:W-:-:S02]  /*61b90*/  IMAD.WIDE R10, R228, 0x4, R4 ;  /* 0x00000004e40a7825 */ /* 0x000fc400078e0204 */
[----:B------:R-:W4:Y:S02]  /*61ba0*/  LDL.LU R228, [R1+0x15a4] ;  /* 0x0015a40001e47983 */ /* 0x000f240000300800 */
[C---:B-1----:R-:W-:Y:S02]  /*61bb0*/  IMAD.WIDE R12, R165.reuse, 0x4, R2 ;  /* 0x00000004a50c7825 */ /* 0x042fe400078e0202 */
[----:B------:R1:W-:Y:S04]  /*61bc0*/  @P5 STG.E desc[UR38][R10.64], R111 ;  /* 0x0000006f0a005986 */ /* 0x0003e8000c101926 */
[----:B------:R2:W-:Y:S04]  /*61bd0*/  @P0 STG.E desc[UR38][R16.64], R123 ;  /* 0x0000007b10000986 */ /* 0x0005e8000c101926 */
[----:B------:R-:W-:Y:S04]  /*61be0*/  @P3 STG.E desc[UR38][R22.64], R119 ;  /* 0x0000007716003986 */ /* 0x000fe8000c101926 */
[----:B------:R3:W-:Y:S01]  /*61bf0*/  @P6 STG.E desc[UR38][R12.64], R112 ;  /* 0x000000700c006986 */ /* 0x0007e2000c101926 */
[----:B-1----:R-:W-:Y:S01]  /*61c00*/  IMAD.WIDE R10, R165, 0x4, R4 ;  /* 0x00000004a50a7825 */ /* 0x002fe200078e0204 */
[----:B------:R-:W-:-:S02]  /*61c10*/  ISETP.LT.AND P1, PT, R8, UR4, !P1 ;  /* 0x0000000408007c0c */ /* 0x000fc4000cf21270 */
[----:B------:R-:W-:-:S11]  /*61c20*/  ISETP.LT.AND P0, PT, R7, UR4, !P2 ;  /* 0x0000000407007c0c */ /* 0x000fd6000d701270 */
[----:B------:R4:W-:Y:S01]  /*61c30*/  @P1 STG.E desc[UR38][R10.64], R124 ;  /* 0x0000007c0a001986 */ /* 0x0009e2000c101926 */
[----:B--2---:R-:W-:-:S04]  /*61c40*/  IMAD.WIDE R14, R229, 0x4, R2 ;  /* 0x00000004e50e7825 */ /* 0x004fc800078e0202 */
[----:B------:R-:W-:Y:S02]  /*61c50*/  IMAD.WIDE R16, R229, 0x4, R4 ;  /* 0x00000004e5107825 */ /* 0x000fe400078e0204 */
[----:B------:R-:W2:Y:S04]  /*61c60*/  LDL.LU R229, [R1+0x159c] ;  /* 0x00159c0001e57983 */ /* 0x000ea80000300800 */
[----:B------:R-:W2:Y:S01]  /*61c70*/  LDL.LU R165, [R1+0x1594] ;  /* 0x0015940001a57983 */ /* 0x000ea20000300800 */
[----:B---3--:R-:W-:-:S04]  /*61c80*/  IMAD.WIDE R18, R166, 0x4, R2 ;  /* 0x00000004a6127825 */ /* 0x008fc800078e0202 */
[----:B------:R-:W-:Y:S02]  /*61c90*/  IMAD.WIDE R12, R166, 0x4, R4 ;  /* 0x00000004a60c7825 */ /* 0x000fe400078e0204 */
[----:B------:R-:W3:Y:S04]  /*61ca0*/  LDL.LU R166, [R1+0x158c] ;  /* 0x00158c0001a67983 */ /* 0x000ee80000300800 */
[----:B------:R1:W-:Y:S01]  /*61cb0*/  @P0 STG.E desc[UR38][R14.64], R136 ;  /* 0x000000880e000986 */ /* 0x0003e2000c101926 */
[----:B----4-:R-:W-:-:S04]  /*61cc0*/  IMAD.WIDE R10, R167, 0x4, R2 ;  /* 0x00000004a70a7825 */ /* 0x010fc800078e0202 */
[----:B-1----:R-:W-:Y:S02]  /*61cd0*/  IMAD.WIDE R14, R167, 0x4, R4 ;  /* 0x00000004a70e7825 */ /* 0x002fe400078e0204 */
[----:B------:R-:W4:Y:S01]  /*61ce0*/  LDL.LU R167, [R1+0x1580] ;  /* 0x0015800001a77983 */ /* 0x000f220000300800 */
[----:B------:R-:W-:Y:S01]  /*61cf0*/  ISETP.GE.AND P4, PT, R9, UR5, PT ;  /* 0x0000000509007c0c */ /* 0x000fe2000bf86270 */
[----:B------:R-:W-:Y:S01]  /*61d00*/  VIADD R0, R6, 0x1eb ;  /* 0x000001eb06007836 */ /* 0x000fe20000000000 */
[----:B------:R-:W-:Y:S02]  /*61d10*/  ISETP.LT.AND P2, PT, R8, UR4, !P2 ;  /* 0x0000000408007c0c */ /* 0x000fe4000d741270 */
[----:B------:R-:W-:Y:S02]  /*61d20*/  ISETP.LT.AND P3, PT, R7, UR4, !P4 ;  /* 0x0000000407007c0c */ /* 0x000fe4000e761270 */
[----:B------:R-:W-:Y:S01]  /*61d30*/  ISETP.GE.AND P5, PT, R0, UR5, PT ;  /* 0x0000000500007c0c */ /* 0x000fe2000bfa6270 */
[----:B------:R-:W-:Y:S01]  /*61d40*/  VIADD R0, R6, 0x1ec ;  /* 0x000001ec06007836 */ /* 0x000fe20000000000 */
[----:B------:R-:W-:-:S04]  /*61d50*/  ISETP.LT.AND P4, PT, R8, UR4, !P4 ;  /* 0x0000000408007c0c */ /* 0x000fc8000e781270 */
[----:B------:R-:W-:-:S03]  /*61d60*/  ISETP.GE.AND P6, PT, R0, UR5, PT ;  /* 0x0000000500007c0c */ /* 0x000fc6000bfc6270 */
[----:B------:R1:W-:Y:S01]  /*61d70*/  @P2 STG.E desc[UR38][R16.64], R132 ;  /* 0x0000008410002986 */ /* 0x0003e2000c101926 */
[C---:B------:R-:W-:Y:S02]  /*61d80*/  ISETP.LT.AND P2, PT, R7.reuse, UR4, !P5 ;  /* 0x0000000407007c0c */ /* 0x040fe4000ef41270 */
[----:B------:R-:W-:Y:S01]  /*61d90*/  ISETP.LT.AND P5, PT, R8, UR4, !P5 ;  /* 0x0000000408007c0c */ /* 0x000fe2000efa1270 */
[----:B------:R-:W-:Y:S01]  /*61da0*/  @P3 STG.E desc[UR38][R18.64], R113 ;  /* 0x0000007112003986 */ /* 0x000fe2000c101926 */
[----:B------:R-:W-:Y:S01]  /*61db0*/  ISETP.LT.AND P3, PT, R7, UR4, !P6 ;  /* 0x0000000407007c0c */ /* 0x000fe2000f761270 */
[C---:B------:R-:W-:Y:S02]  /*61dc0*/  VIADD R0, R6.reuse, 0x1ed ;  /* 0x000001ed06007836 */ /* 0x040fe40000000000 */
[----:B------:R-:W-:Y:S01]  /*61dd0*/  VIADD R9, R6, 0x1ee ;  /* 0x000001ee06097836 */ /* 0x000fe20000000000 */
[----:B------:R1:W-:Y:S02]  /*61de0*/  @P4 STG.E desc[UR38][R12.64], R125 ;  /* 0x0000007d0c004986 */ /* 0x0003e4000c101926 */
[----:B-1----:R-:W-:-:S03]  /*61df0*/  IMAD.WIDE R16, R228, 0x4, R2 ;  /* 0x00000004e4107825 */ /* 0x002fc600078e0202 */
[----:B------:R-:W-:Y:S01]  /*61e00*/  @P2 STG.E desc[UR38][R10.64], R137 ;  /* 0x000000890a002986 */ /* 0x000fe2000c101926 */
[----:B------:R-:W-:-:S03]  /*61e10*/  ISETP.GE.AND P1, PT, R0, UR5, PT ;  /* 0x0000000500007c0c */ /* 0x000fc6000bf26270 */
[----:B------:R3:W-:Y:S01]  /*61e20*/  @P5 STG.E desc[UR38][R14.64], R133 ;  /* 0x000000850e005986 */ /* 0x0007e2000c101926 */
[----:B------:R-:W-:-:S03]  /*61e30*/  IMAD.WIDE R12, R228, 0x4, R4 ;  /* 0x00000004e40c7825 */ /* 0x000fc600078e0204 */
[----:B------:R1:W-:Y:S01]  /*61e40*/  @P3 STG.E desc[UR38][R16.64], R114 ;  /* 0x0000007210003986 */ /* 0x0003e2000c101926 */
[----:B------:R-:W-:Y:S02]  /*61e50*/  ISETP.GE.AND P0, PT, R9, UR5, PT ;  /* 0x0000000509007c0c */ /* 0x000fe4000bf06270 */
[C---:B------:R-:W-:Y:S02]  /*61e60*/  ISETP.LT.AND P6, PT, R8.reuse, UR4, !P6 ;  /* 0x0000000408007c0c */ /* 0x040fe4000f7c1270 */
[C---:B------:R-:W-:Y:S02]  /*61e70*/  ISETP.LT.AND P2, PT, R7.reuse, UR4, !P1 ;  /* 0x0000000407007c0c */ /* 0x040fe4000cf41270 */
[----:B------:R-:W-:Y:S02]  /*61e80*/  ISETP.LT.AND P1, PT, R8, UR4, !P1 ;  /* 0x0000000408007c0c */ /* 0x000fe4000cf21270 */
[----:B------:R-:W-:-:S07]  /*61e90*/  ISETP.LT.AND P5, PT, R7, UR4, !P0 ;  /* 0x0000000407007c0c */ /* 0x000fce000c7a1270 */
[----:B------:R-:W-:Y:S01]  /*61ea0*/  @P6 STG.E desc[UR38][R12.64], R126 ;  /* 0x0000007e0c006986 */ /* 0x000fe2000c101926 */
[----:B--2---:R-:W-:-:S04]  /*61eb0*/  IMAD.WIDE R18, R229, 0x4, R2 ;  /* 0x00000004e5127825 */ /* 0x004fc800078e0202 */
[----:B------:R-:W-:Y:S02]  /*61ec0*/  IMAD.WIDE R22, R229, 0x4, R4 ;  /* 0x00000004e5167825 */ /* 0x000fe400078e0204 */
[----:B------:R-:W2:Y:S04]  /*61ed0*/  LDL.LU R229, [R1+0x1574] ;  /* 0x0015740001e57983 */ /* 0x000ea80000300800 */
[----:B------:R-:W2:Y:S01]  /*61ee0*/  LDL.LU R228, [R1+0x1570] ;  /* 0x0015700001e47983 */ /* 0x000ea20000300800 */
[----:B---3--:R-:W-:-:S04]  /*61ef0*/  IMAD.WIDE R14, R166, 0x4, R2 ;  /* 0x00000004a60e7825 */ /* 0x008fc800078e0202 */
[----:B-1----:R-:W-:Y:S02]  /*61f00*/  IMAD.WIDE R16, R166, 0x4, R4 ;  /* 0x00000004a6107825 */ /* 0x002fe400078e0204 */
[----:B------:R-:W3:Y:S02]  /*61f10*/  LDL.LU R166, [R1+0x1564] ;  /* 0x0015640001a67983 */ /* 0x000ee40000300800 */
[--C-:B------:R-:W-:Y:S02]  /*61f20*/  IMAD.WIDE R10, R165, 0x4, R2.reuse ;  /* 0x00000004a50a7825 */ /* 0x100fe400078e0202 */
[----:B------:R4:W-:Y:S04]  /*61f30*/  @P2 STG.E desc[UR38][R18.64], R138 ;  /* 0x0000008a12002986 */ /* 0x0009e8000c101926 */
[----:B------:R-:W-:Y:S04]  /*61f40*/  @P1 STG.E desc[UR38][R22.64], R134 ;  /* 0x0000008616001986 */ /* 0x000fe8000c101926 */
[----:B------:R1:W-:Y:S01]  /*61f50*/  @P5 STG.E desc[UR38][R10.64], R115 ;  /* 0x000000730a005986 */ /* 0x0003e2000c101926 */
[----:B----4-:R-:W-:-:S04]  /*61f60*/  IMAD.WIDE R18, R167, 0x4, R2 ;  /* 0x00000004a7127825 */ /* 0x010fc800078e0202 */
[----:B-1----:R-:W-:Y:S02]  /*61f70*/  IMAD.WIDE R10, R167, 0x4, R4 ;  /* 0x00000004a70a7825 */ /* 0x002fe400078e0204 */
[----:B------:R-:W4:Y:S02]  /*61f80*/  LDL.LU R167, [R1+0x1558] ;  /* 0x0015580001a77983 */ /* 0x000f240000300800 */
[C---:B------:R-:W-:Y:S02]  /*61f90*/  VIADD R0, R6.reuse, 0x1ef ;  /* 0x000001ef06007836 */ /* 0x040fe40000000000 */
[----:B------:R-:W-:-:S03]  /*61fa0*/  VIADD R9, R6, 0x1f0 ;  /* 0x000001f006097836 */ /* 0x000fc60000000000 */
[----:B------:R-:W-:Y:S02]  /*61fb0*/  ISETP.GE.AND P4, PT, R0, UR5, PT ;  /* 0x0000000500007c0c */ /* 0x000fe4000bf86270 */
[----:B------:R-:W-:Y:S02]  /*61fc0*/  ISETP.GE.AND P3, PT, R9, UR5, PT ;  /* 0x0000000509007c0c */ /* 0x000fe4000bf66270 */
[C---:B------:R-:W-:Y:S02]  /*61fd0*/  ISETP.LT.AND P0, PT, R8.reuse, UR4, !P0 ;  /* 0x0000000408007c0c */ /* 0x040fe4000c701270 */
[C---:B------:R-:W-:Y:S02]  /*61fe0*/  ISETP.LT.AND P1, PT, R7.reuse, UR4, !P4 ;  /* 0x0000000407007c0c */ /* 0x040fe4000e721270 */
[----:B------:R-:W-:Y:S02]  /*61ff0*/  ISETP.LT.AND P4, PT, R8, UR4, !P4 ;  /* 0x0000000408007c0c */ /* 0x000fe4000e781270 */
[----:B------:R-:W-:Y:S01]  /*62000*/  ISETP.LT.AND P2, PT, R7, UR4, !P3 ;  /* 0x0000000407007c0c */ /* 0x000fe2000df41270 */
[----:B------:R-:W-:-:S02]  /*62010*/  VIADD R0, R6, 0x1f1 ;  /* 0x000001f106007836 */ /* 0x000fc40000000000 */
[----:B------:R-:W-:Y:S02]  /*62020*/  IMAD.WIDE R12, R165, 0x4, R4 ;  /* 0x00000004a50c7825 */ /* 0x000fe400078e0204 */
[----:B------:R-:W4:Y:S01]  /*62030*/  LDL.LU R165, [R1+0x1550] ;  /* 0x0015500001a57983 */ /* 0x000f220000300800 */
[----:B------:R-:W-:Y:S01]  /*62040*/  ISETP.GE.AND P6, PT, R0, UR5, PT ;  /* 0x0000000500007c0c */ /* 0x000fe2000bfc6270 */
[----:B------:R-:W-:Y:S02]  /*62050*/  VIADD R0, R6, 0x1f2 ;  /* 0x000001f206007836 */ /* 0x000fe40000000000 */
[----:B------:R2:W-:Y:S01]  /*62060*/  @P0 STG.E desc[UR38][R12.64], R127 ;  /* 0x0000007f0c000986 */ /* 0x0005e2000c101926 */
[----:B------:R-:W-:-:S03]  /*62070*/  ISETP.LT.AND P3, PT, R8, UR4, !P3 ;  /* 0x0000000408007c0c */ /* 0x000fc6000df61270 */
[----:B------:R1:W-:Y:S01]  /*62080*/  @P1 STG.E desc[UR38][R14.64], R139 ;  /* 0x0000008b0e001986 */ /* 0x0003e2000c101926 */
[----:B------:R-:W-:-:S03]  /*62090*/  ISETP.GE.AND P5, PT, R0, UR5, PT ;  /* 0x0000000500007c0c */ /* 0x000fc6000bfa6270 */
[----:B------:R-:W-:Y:S04]  /*620a0*/  @P4 STG.E desc[UR38][R16.64], R135 ;  /* 0x0000008710004986 */ /* 0x000fe8000c101926 */
[----:B------:R3:W-:Y:S01]  /*620b0*/  @P2 STG.E desc[UR38][R18.64], R128 ;  /* 0x0000008012002986 */ /* 0x0007e2000c101926 */
[C---:B------:R-:W-:Y:S02]  /*620c0*/  ISETP.LT.AND P2, PT, R7.reuse, UR4, !P6 ;  /* 0x0000000407007c0c */ /* 0x040fe4000f741270 */
[C---:B------:R-:W-:Y:S02]  /*620d0*/  ISETP.LT.AND P6, PT, R8.reuse, UR4, !P6 ;  /* 0x0000000408007c0c */ /* 0x040fe4000f7c1270 */
[----:B------:R-:W-:Y:S02]  /*620e0*/  ISETP.LT.AND P4, PT, R7, UR4, !P5 ;  /* 0x0000000407007c0c */ /* 0x000fe4000ef81270 */
[----:B------:R-:W-:Y:S01]  /*620f0*/  ISETP.LT.AND P5, PT, R8, UR4, !P5 ;  /* 0x0000000408007c0c */ /* 0x000fe2000efa1270 */
[----:B------:R3:W-:Y:S01]  /*62100*/  @P3 STG.E desc[UR38][R10.64], R140 ;  /* 0x0000008c0a003986 */ /* 0x0007e2000c101926 */
[----:B--2---:R-:W-:-:S04]  /*62110*/  IMAD.WIDE R12, R229, 0x4, R2 ;  /* 0x00000004e50c7825 */ /* 0x004fc800078e0202 */
[----:B-1----:R-:W-:Y:S02]  /*62120*/  IMAD.WIDE R14, R229, 0x4, R4 ;  /* 0x00000004e50e7825 */ /* 0x002fe400078e0204 */
[----:B------:R-:W2:Y:S02]  /*62130*/  LDL.LU R229, [R1+0x1548] ;  /* 0x0015480001e57983 */ /* 0x000ea40000300800 */
[----:B---3--:R-:W-:-:S04]  /*62140*/  IMAD.WIDE R18, R166, 0x4, R2 ;  /* 0x00000004a6127825 */ /* 0x008fc800078e0202 */
[----:B------:R-:W-:Y:S02]  /*62150*/  IMAD.WIDE R22, R166, 0x4, R4 ;  /* 0x00000004a6167825 */ /* 0x000fe400078e0204 */
[----:B------:R-:W3:Y:S02]  /*62160*/  LDL.LU R166, [R1+0x1540] ;  /* 0x0015400001a67983 */ /* 0x000ee40000300800 */
[C---:B------:R-:W-:Y:S02]  /*62170*/  IMAD.WIDE R16, R228.reuse, 0x4, R2 ;  /* 0x00000004e4107825 */ /* 0x040fe400078e0202 */
[----:B------:R4:W-:Y:S02]  /*62180*/  @P2 STG.E desc[UR38][R12.64], R152 ;  /* 0x000000980c002986 */ /* 0x0009e4000c101926 */
[----:B------:R-:W-:Y:S02]  /*62190*/  IMAD.WIDE R10, R228, 0x4, R4 ;  /* 0x00000004e40a7825 */ /* 0x000fe400078e0204 */
[----:B------:R-:W-:Y:S04]  /*621a0*/  @P6 STG.E desc[UR38][R14.64], R156 ;  /* 0x0000009c0e006986 */ /* 0x000fe8000c101926 */
[----:B------:R-:W-:Y:S04]  /*621b0*/  @P4 STG.E desc[UR38][R16.64], R129 ;  /* 0x0000008110004986 */ /* 0x000fe8000c101926 */
[----:B------:R1:W-:Y:S04]  /*621c0*/  @P5 STG.E desc[UR38][R10.64], R141 ;  /* 0x0000008d0a005986 */ /* 0x0003e8000c101926 */
[----:B------:R-:W3:Y:S01]  /*621d0*/  LDL.LU R228, [R1+0x1534] ;  /* 0x0015340001e47983 */ /* 0x000ee20000300800 */
[----:B----4-:R-:W-:-:S04]  /*621e0*/  IMAD.WIDE R12, R167, 0x4, R2 ;  /* 0x00000004a70c7825 */ /* 0x010fc800078e0202 */
[----:B-1----:R-:W-:Y:S02]  /*621f0*/  IMAD.WIDE R10, R167, 0x4, R4 ;  /* 0x00000004a70a7825 */ /* 0x002fe400078e0204 */
[----:B------:R-:W4:Y:S02]  /*62200*/  LDL.LU R167, [R1+0x1528] ;  /* 0x0015280001a77983 */ /* 0x000f240000300800 */
[----:B------:R-:W-:-:S05]  /*62210*/  VIADD R0, R6, 0x1f3 ;  /* 0x000001f306007836 */ /* 0x000fca0000000000 */
[----:B------:R-:W-:Y:S01]  /*62220*/  ISETP.GE.AND P0, PT, R0, UR5, PT ;  /* 0x0000000500007c0c */ /* 0x000fe2000bf06270 */
[----:B------:R-:W-:-:S03]  /*62230*/  VIADD R9, R6, 0x1f4 ;  /* 0x000001f406097836 */ /* 0x000fc60000000000 */
[----:B------:R-:W-:Y:S01]  /*62240*/  ISETP.LT.AND P2, PT, R7, UR4, !P0 ;  /* 0x0000000407007c0c */ /* 0x000fe2000c741270 */
[----:B------:R-:W-:Y:S01]  /*62250*/  VIADD R0, R6, 0x1f5 ;  /* 0x000001f506007836 */ /* 0x000fe20000000000 */
[----:B------:R-:W-:Y:S02]  /*62260*/  ISETP.GE.AND P1, PT, R9, UR5, PT ;  /* 0x0000000509007c0c */ /* 0x000fe4000bf26270 */
[----:B------:R-:W-:Y:S02]  /*62270*/  ISETP.LT.AND P0, PT, R8, UR4, !P0 ;  /* 0x0000000408007c0c */ /* 0x000fe4000c701270 */
[----:B------:R-:W-:Y:S02]  /*62280*/  ISETP.GE.AND P3, PT, R0, UR5, PT ;  /* 0x0000000500007c0c */ /* 0x000fe4000bf66270 */
[----:B------:R-:W-:Y:S02]  /*62290*/  ISETP.LT.AND P6, PT, R7, UR4, !P1 ;  /* 0x0000000407007c0c */ /* 0x000fe4000cfc1270 */
[----:B------:R-:W-:-:S03]  /*622a0*/  ISETP.LT.AND P1, PT, R8, UR4, !P1 ;  /* 0x0000000408007c0c */ /* 0x000fc6000cf21270 */
[----:B------:R2:W-:Y:S01]  /*622b0*/  @P2 STG.E desc[UR38][R18.64], R153 ;  /* 0x0000009912002986 */ /* 0x0005e2000c101926 */
[----:B------:R-:W-:Y:S01]  /*622c0*/  ISETP.LT.AND P2, PT, R7, UR4, !P3 ;  /* 0x0000000407007c0c */ /* 0x000fe2000df41270 */
[----:B------:R-:W-:Y:S02]  /*622d0*/  IMAD.WIDE R14, R165, 0x4, R2 ;  /* 0x00000004a50e7825 */ /* 0x000fe400078e0202 */
[----:B------:R-:W-:Y:S02]  /*622e0*/  @P0 STG.E desc[UR38][R22.64], R157 ;  /* 0x0000009d16000986 */ /* 0x000fe4000c101926 */
[----:B------:R-:W-:Y:S02]  /*622f0*/  VIADD R9, R6, 0x1f6 ;  /* 0x000001f606097836 */ /* 0x000fe40000000000 */
[----:B------:R1:W-:Y:S04]  /*62300*/  @P6 STG.E desc[UR38][R12.64], R130 ;  /* 0x000000820c006986 */ /* 0x0003e8000c101926 */
[----:B------:R3:W-:Y:S01]  /*62310*/  @P1 STG.E desc[UR38][R10.64], R142 ;  /* 0x0000008e0a001986 */ /* 0x0007e2000c101926 */
[----:B------:R-:W-:-:S03]  /*62320*/  ISETP.GE.AND P4, PT, R9, UR5, PT ;  /* 0x0000000509007c0c */ /* 0x000fc6000bf86270 */
[----:B------:R3:W-:Y:S01]  /*62330*/  @P2 STG.E desc[UR38][R14.64], R154 ;  /* 0x0000009a0e002986 */ /* 0x0007e2000c101926 */
[----:B------:R-:W-:Y:S02]  /*62340*/  ISETP.LT.AND P3, PT, R8, UR4, !P3 ;  /* 0x0000000408007c0c */ /* 0x000fe4000df61270 */
[----:B------:R-:W-:Y:S01]  /*62350*/  ISETP.LT.AND P6, PT, R7, UR4, !P4 ;  /* 0x0000000407007c0c */ /* 0x000fe2000e7c1270 */
[----:B------:R-:W-:-:S10]  /*62360*/  IMAD.WIDE R16, R165, 0x4, R4 ;  /* 0x00000004a5107825 */ /* 0x000fd400078e0204 */
[----:B------:R-:W-:Y:S01]  /*62370*/  @P3 STG.E desc[UR38][R16.64], R158 ;  /* 0x0000009e10003986 */ /* 0x000fe2000c101926 */
[----:B--2---:R-:W-:-:S04]  /*62380*/  IMAD.WIDE R18, R229, 0x4, R2 ;  /* 0x00000004e5127825 */ /* 0x004fc800078e0202 */
[----:B-1----:R-:W-:Y:S02]  /*62390*/  IMAD.WIDE R12, R229, 0x4, R4 ;  /* 0x00000004e50c7825 */ /* 0x002fe400078e0204 */
[----:B------:R-:W2:Y:S02]  /*623a0*/  LDL.LU R229, [R1+0x1524] ;  /* 0x0015240001e57983 */ /* 0x000ea40000300800 */
[----:B---3--:R-:W-:-:S04]  /*623b0*/  IMAD.WIDE R10, R166, 0x4, R2 ;  /* 0x00000004a60a7825 */ /* 0x008fc800078e0202 */
[----:B------:R-:W-:Y:S02]  /*623c0*/  IMAD.WIDE R14, R166, 0x4, R4 ;  /* 0x00000004a60e7825 */ /* 0x000fe400078e0204 */
[----:B------:R-:W3:Y:S04]  /*623d0*/  LDL.LU R166, [R1+0x1518] ;  /* 0x0015180001a67983 */ /* 0x000ee80000300800 */
[----:B------:R4:W-:Y:S02]  /*623e0*/  @P6 STG.E desc[UR38][R18.64], R131 ;  /* 0x0000008312006986 */ /* 0x0009e4000c101926 */
[----:B----4-:R-:W-:-:S04]  /*623f0*/  IMAD.WIDE R18, R167, 0x4, R2 ;  /* 0x00000004a7127825 */ /* 0x010fc800078e0202 */
[----:B------:R-:W-:Y:S02]  /*62400*/  IMAD.WIDE R20, R167, 0x4, R4 ;  /* 0x00000004a7147825 */ /* 0x000fe400078e0204 */
[----:B------:R-:W4:Y:S02]  /*62410*/  LDL.LU R167, [R1+0x1748] ;  /* 0x0017480001a77983 */ /* 0x000f240000300800 */
[----:B------:R-:W-:Y:S01]  /*62420*/  VIADD R0, R6, 0x1f7 ;  /* 0x000001f706007836 */ /* 0x000fe20000000000 */
[----:B------:R-:W-:-:S04]  /*62430*/  ISETP.LT.AND P4, PT, R8, UR4, !P4 ;  /* 0x0000000408007c0c */ /* 0x000fc8000e781270 */
[----:B------:R-:W-:Y:S01]  /*62440*/  ISETP.GE.AND P5, PT, R0, UR5, PT ;  /* 0x0000000500007c0c */ /* 0x000fe2000bfa6270 */
[----:B------:R-:W-:-:S05]  /*62450*/  VIADD R0, R6, 0x1f8 ;  /* 0x000001f806007836 */ /* 0x000fca0000000000 */
[----:B------:R-:W-:Y:S01]  /*62460*/  ISETP.GE.AND P0, PT, R0, UR5, PT ;  /* 0x0000000500007c0c */ /* 0x000fe2000bf06270 */
[----:B------:R-:W-:Y:S01]  /*62470*/  VIADD R0, R6, 0x1f9 ;  /* 0x000001f906007836 */ /* 0x000fe20000000000 */
[C---:B------:R-:W-:Y:S02]  /*62480*/  ISETP.LT.AND P2, PT, R7.reuse, UR4, !P5 ;  /* 0x0000000407007c0c */ /* 0x040fe4000ef41270 */
[----:B------:R-:W-:Y:S02]  /*62490*/  ISETP.LT.AND P5, PT, R8, UR4, !P5 ;  /* 0x0000000408007c0c */ /* 0x000fe4000efa1270 */
[----:B------:R-:W-:Y:S01]  /*624a0*/  ISETP.GE.AND P1, PT, R0, UR5, PT ;  /* 0x0000000500007c0c */ /* 0x000fe2000bf26270 */
[----:B------:R-:W-:Y:S01]  /*624b0*/  VIADD R0, R6, 0x1fa ;  /* 0x000001fa06007836 */ /* 0x000fe20000000000 */
[----:B------:R-:W-:Y:S01]  /*624c0*/  ISETP.LT.AND P6, PT, R7, UR4, !P0 ;  /* 0x0000000407007c0c */ /* 0x000fe2000c7c1270 */
[----:B------:R1:W-:Y:S01]  /*624d0*/  @P4 STG.E desc[UR38][R12.64], R143 ;  /* 0x0000008f0c004986 */ /* 0x0003e2000c101926 */
[----:B------:R-:W-:-:S02]  /*624e0*/  ISETP.LT.AND P0, PT, R8, UR4, !P0 ;  /* 0x0000000408007c0c */ /* 0x000fc4000c701270 */
[----:B------:R-:W-:Y:S02]  /*624f0*/  ISETP.LT.AND P4, PT, R7, UR4, !P1 ;  /* 0x0000000407007c0c */ /* 0x000fe4000cf81270 */
[----:B------:R-:W-:Y:S02]  /*62500*/  ISETP.LT.AND P1, PT, R8, UR4, !P1 ;  /* 0x0000000408007c0c */ /* 0x000fe4000cf21270 */
[----:B------:R-:W-:Y:S01]  /*62510*/  ISETP.GE.AND P3, PT, R0, UR5, PT ;  /* 0x0000000500007c0c */ /* 0x000fe2000bf66270 */
[----:B------:R-:W-:Y:S01]  /*62520*/  VIADD R0, R6, 0x1fb ;  /* 0x000001fb06007836 */ /* 0x000fe20000000000 */
[----:B------:R-:W-:Y:S01]  /*62530*/  @P2 STG.E desc[UR38][R10.64], R155 ;  /* 0x0000009b0a002986 */ /* 0x000fe2000c101926 */
[----:B------:R-:W-:-:S03]  /*62540*/  IMAD.WIDE R16, R228, 0x4, R2 ;  /* 0x00000004e4107825 */ /* 0x000fc600078e0202 */
[----:B------:R-:W-:Y:S01]  /*62550*/  ISETP.GE.AND P2, PT, R0, UR5, PT ;  /* 0x0000000500007c0c */ /* 0x000fe2000bf46270 */
[----:B-1----:R-:W-:Y:S01]  /*62560*/  IMAD.WIDE R12, R228, 0x4, R4 ;  /* 0x00000004e40c7825 */ /* 0x002fe200078e0204 */
[----:B------:R-:W-:Y:S03]  /*62570*/  @P5 STG.E desc[UR38][R14.64], R159 ;  /* 0x0000009f0e005986 */ /* 0x000fe6000c101926 */
[----:B------:R-:W-:Y:S01]  /*62580*/  VIADD R0, R6, 0x1fc ;  /* 0x000001fc06007836 */ /* 0x000fe20000000000 */
[----:B------:R-:W-:Y:S01]  /*62590*/  @P6 STG.E desc[UR38][R16.64], R144 ;  /* 0x0000009010006986 */ /* 0x000fe2000c101926 */
[----:B------:R-:W-:-:S03]  /*625a0*/  ISETP.LT.AND P6, PT, R7, UR4, !P3 ;  /* 0x0000000407007c0c */ /* 0x000fc6000dfc1270 */
[----:B------:R-:W-:Y:S01]  /*625b0*/  @P0 STG.E desc[UR38][R12.64], R160 ;  /* 0x000000a00c000986 */ /* 0x000fe2000c101926 */
[----:B------:R-:W-:Y:S02]  /*625c0*/  ISETP.GE.AND P5, PT, R0, UR5, PT ;  /* 0x0000000500007c0c */ /* 0x000fe4000bfa6270 */
[C---:B------:R-:W-:Y:S01]  /*625d0*/  ISETP.LT.AND P3, PT, R8.reuse, UR4, !P3 ;  /* 0x0000000408007c0c */ /* 0x040fe2000df61270 */
[----:B------:R1:W-:Y:S04]  /*625e0*/  @P4 STG.E desc[UR38][R18.64], R148 ;  /* 0x0000009412004986 */ /* 0x0003e8000c101926 */
[----:B------:R-:W-:Y:S01]  /*625f0*/  @P1 STG.E desc[UR38][R20.64], R24 ;  /* 0x0000001814001986 */ /* 0x000fe2000c101926 */
[----:B------:R-:W-:Y:S02]  /*62600*/  ISETP.LT.AND P1, PT, R7, UR4, !P2 ;  /* 0x0000000407007c0c */ /* 0x000fe4000d721270 */
[----:B------:R-:W-:-:S02]  /*62610*/  ISETP.LT.AND P2, PT, R8, UR4, !P2 ;  /* 0x0000000408007c0c */ /* 0x000fc4000d741270 */
[----:B------:R-:W-:Y:S01]  /*62620*/  ISETP.LT.AND P4, PT, R7, UR4, !P5 ;  /* 0x0000000407007c0c */ /* 0x000fe2000ef81270 */
[C---:B------:R-:W-:Y:S02]  /*62630*/  VIADD R9, R6.reuse, 0x1fd ;  /* 0x000001fd06097836 */ /* 0x040fe40000000000 */
[C---:B------:R-:W-:Y:S02]  /*62640*/  VIADD R0, R6.reuse, 0x1fe ;  /* 0x000001fe06007836 */ /* 0x040fe40000000000 */
[----:B------:R-:W-:Y:S01]  /*62650*/  VIADD R6, R6, 0x1ff ;  /* 0x000001ff06067836 */ /* 0x000fe20000000000 */
[----:B------:R-:W-:Y:S01]  /*62660*/  ISETP.GE.AND P0, PT, R9, UR5, PT ;  /* 0x0000000509007c0c */ /* 0x000fe2000bf06270 */
[----:B-1----:R-:W-:Y:S01]  /*62670*/  IMAD.WIDE R18, R252, 0x4, R2 ;  /* 0x00000004fc127825 */ /* 0x002fe200078e0202 */
[----:B------:R-:W-:-:S03]  /*62680*/  ISETP.LT.AND P5, PT, R8, UR4, !P5 ;  /* 0x0000000408007c0c */ /* 0x000fc6000efa1270 */
[----:B--2---:R-:W-:-:S04]  /*62690*/  IMAD.WIDE R10, R229, 0x4, R2 ;  /* 0x00000004e50a7825 */ /* 0x004fc800078e0202 */
[----:B------:R-:W-:Y:S01]  /*626a0*/  IMAD.WIDE R12, R229, 0x4, R4 ;  /* 0x00000004e50c7825 */ /* 0x000fe200078e0204 */
[----:B------:R1:W-:Y:S01]  /*626b0*/  @P6 STG.E desc[UR38][R10.64], R145 ;  /* 0x000000910a006986 */ /* 0x0003e2000c101926 */
[----:B------:R-:W-:-:S03]  /*626c0*/  ISETP.GE.AND P6, PT, R0, UR5, PT ;  /* 0x0000000500007c0c */ /* 0x000fc6000bfc6270 */
[----:B------:R2:W-:Y:S01]  /*626d0*/  @P3 STG.E desc[UR38][R12.64], R161 ;  /* 0x000000a10c003986 */ /* 0x0005e2000c101926 */
[----:B---3--:R-:W-:-:S04]  /*626e0*/  IMAD.WIDE R14, R166, 0x4, R2 ;  /* 0x00000004a60e7825 */ /* 0x008fc800078e0202 */
[----:B------:R-:W-:Y:S01]  /*626f0*/  IMAD.WIDE R16, R166, 0x4, R4 ;  /* 0x00000004a6107825 */ /* 0x000fe200078e0204 */
[----:B------:R3:W-:Y:S01]  /*62700*/  @P1 STG.E desc[UR38][R14.64], R149 ;  /* 0x000000950e001986 */ /* 0x0007e2000c101926 */
[----:B------:R-:W-:-:S03]  /*62710*/  ISETP.GE.AND P3, PT, R6, UR5, PT ;  /* 0x0000000506007c0c */ /* 0x000fc6000bf66270 */
[----:B------:R3:W-:Y:S01]  /*62720*/  @P2 STG.E desc[UR38][R16.64], R25 ;  /* 0x0000001910002986 */ /* 0x0007e2000c101926 */
[C---:B------:R-:W-:Y:S02]  /*62730*/  ISETP.LT.AND P2, PT, R7.reuse, UR4, !P0 ;  /* 0x0000000407007c0c */ /* 0x040fe4000c741270 */
[C---:B------:R-:W-:Y:S01]  /*62740*/  ISETP.LT.AND P0, PT, R8.reuse, UR4, !P0 ;  /* 0x0000000408007c0c */ /* 0x040fe2000c701270 */
[----:B------:R3:W-:Y:S01]  /*62750*/  @P4 STG.E desc[UR38][R18.64], R146 ;  /* 0x0000009212004986 */ /* 0x0007e2000c101926 */
[C---:B------:R-:W-:Y:S02]  /*62760*/  ISETP.LT.AND P4, PT, R7.reuse, UR4, !P6 ;  /* 0x0000000407007c0c */ /* 0x040fe4000f781270 */
[C---:B------:R-:W-:Y:S02]  /*62770*/  ISETP.LT.AND P6, PT, R8.reuse, UR4, !P6 ;  /* 0x0000000408007c0c */ /* 0x040fe4000f7c1270 */
[----:B------:R-:W-:Y:S02]  /*62780*/  ISETP.LT.AND P1, PT, R7, UR4, !P3 ;  /* 0x0000000407007c0c */ /* 0x000fe4000df21270 */
[----:B------:R-:W-:Y:S01]  /*62790*/  ISETP.LT.AND P3, PT, R8, UR4, !P3 ;  /* 0x0000000408007c0c */ /* 0x000fe2000df61270 */
[----:B------:R-:W-:-:S04]  /*627a0*/  IMAD.WIDE R6, R252, 0x4, R4 ;  /* 0x00000004fc067825 */ /* 0x000fc800078e0204 */
[C---:B------:R-:W-:Y:S01]  /*627b0*/  IMAD.WIDE R8, R231.reuse, 0x4, R2 ;  /* 0x00000004e7087825 */ /* 0x040fe200078e0202 */
[----:B------:R3:W-:Y:S03]  /*627c0*/  @P5 STG.E desc[UR38][R6.64], R162 ;  /* 0x000000a206005986 */ /* 0x0007e6000c101926 */
[----:B-1----:R-:W-:Y:S01]  /*627d0*/  IMAD.WIDE R10, R231, 0x4, R4 ;  /* 0x00000004e70a7825 */ /* 0x002fe200078e0204 */
[----:B------:R3:W-:Y:S03]  /*627e0*/  @P2 STG.E desc[UR38][R8.64], R150 ;  /* 0x0000009608002986 */ /* 0x0007e6000c101926 */
[C---:B--2---:R-:W-:Y:S01]  /*627f0*/  IMAD.WIDE R12, R230.reuse, 0x4, R2 ;  /* 0x00000004e60c7825 */ /* 0x044fe200078e0202 */
[----:B------:R3:W-:Y:S03]  /*62800*/  @P0 STG.E desc[UR38][R10.64], R26 ;  /* 0x0000001a0a000986 */ /* 0x0007e6000c101926 */
[----:B------:R-:W-:Y:S01]  /*62810*/  IMAD.WIDE R230, R230, 0x4, R4 ;  /* 0x00000004e6e67825 */ /* 0x000fe200078e0204 */
[----:B------:R3:W-:Y:S03]  /*62820*/  @P4 STG.E desc[UR38][R12.64], R147 ;  /* 0x000000930c004986 */ /* 0x0007e6000c101926 */
[C---:B----4-:R-:W-:Y:S01]  /*62830*/  IMAD.WIDE R2, R167.reuse, 0x4, R2 ;  /* 0x00000004a7027825 */ /* 0x050fe200078e0202 */
[----:B------:R3:W-:Y:S04]  /*62840*/  @P6 STG.E desc[UR38][R230.64], R163 ;  /* 0x000000a3e6006986 */ /* 0x0007e8000c101926 */
[----:B------:R3:W-:Y:S01]  /*62850*/  @P1 STG.E desc[UR38][R2.64], R151 ;  /* 0x0000009702001986 */ /* 0x0007e2000c101926 */
[----:B------:R-:W-:Y:S01]  /*62860*/  IMAD.WIDE R4, R167, 0x4, R4 ;  /* 0x00000004a7047825 */ /* 0x000fe200078e0204 */
[----:B------:R-:W-:Y:S06]  /*62870*/  @!P3 EXIT ;  /* 0x000000000000b94d */ /* 0x000fec0003800000 */
[----:B------:R-:W-:Y:S01]  /*62880*/  STG.E desc[UR38][R4.64], R27 ;  /* 0x0000001b04007986 */ /* 0x000fe2000c101926 */
[----:B------:R-:W-:Y:S05]  /*62890*/  EXIT ;  /* 0x000000000000794d */ /* 0x000fea0003800000 */
.L_x_2:
[----:B------:R-:W-:-:S00]  /*628a0*/  BRA `(.L_x_2) ;  /* 0xfffffffc00fc7947 */ /* 0x000fc0000383ffff */
[----:B------:R-:W-:-:S00]  /*628b0*/  NOP ;  /* 0x0000000000007918 */ /* 0x000fc00000000000 */
        /* <DEDUP_REMOVED lines=12> */
.L_x_3:


//--------------------- .nv.shared.matmul_kernel  --------------------------
	.section	.nv.shared.matmul_kernel,"aw",@nobits
	.sectionflags	@""
	.align	16
	.zero		1024


//--------------------- .nv.shared.reserved.0     --------------------------
	.section	.nv.shared.reserved.0,"aw",@nobits
	.weak		__nv_reservedSMEM_offset_0_alias
	.size		__nv_reservedSMEM_offset_0_alias, 0, 0
	.other		__nv_reservedSMEM_offset_0_alias,@"STO_CUDA_RESERVED_SHARED STV_DEFAULT"
__nv_reservedSMEM_offset_0_alias:
	.zero		0


//--------------------- .nv.constant0.matmul_kernel --------------------------
	.section	.nv.constant0.matmul_kernel,"a",@progbits
	.sectionflags	@""
	.align	4
.nv.constant0.matmul_kernel:
	.zero		608


//--------------------- SYMBOLS --------------------------

	.type		.nv.reservedSmem.offset0,@object
	.size		.nv.reservedSmem.offset0,0x4
